	.target	sm_80

	.elftype	@"ET_EXEC"


//--------------------- .note.nv.tkinfo           --------------------------
	.section	.note.nv.tkinfo,"",@"SHT_NOTE"
	.sectionflags	@"SHF_NOTE_NV_TKINFO"
	.tkinfo
        /*0018*/ 	.word	0x00000002
        /*0030*/ 	.string	""
        /*0030*/ 	.string	"ptxas"
        /*0030*/ 	.string	"Cuda compilation tools, release 13.0, V13.0.88"
        /*0030*/ 	.string	"Build cuda_13.0.r13.0/compiler.36424714_0"
        /*0030*/ 	.string	"-v  -suppress-debug-info  -lineinfo  -arch sm_80 "



//--------------------- .note.nv.cuinfo           --------------------------
	.section	.note.nv.cuinfo,"",@"SHT_NOTE"
	.sectionflags	@"SHF_NOTE_NV_CUINFO"
        /*0018*/ 	.short	0x0002
        /*001a*/ 	.short	0x0050
        /*001c*/ 	.short	0x0082
	.zero		2


//--------------------- .nv.info                  --------------------------
	.section	.nv.info,"",@"SHT_CUDA_INFO"
	.align	4


	//----- nvinfo : EIATTR_REGCOUNT
	.align		4
        /*0000*/ 	.byte	0x04, 0x2f
        /*0002*/ 	.short	(.L_1 - .L_0)
	.align		4
.L_0:
        /*0004*/ 	.word	index@(matmul_kernel)
        /*0008*/ 	.word	0x00000020


	//----- nvinfo : EIATTR_FRAME_SIZE
	.align		4
.L_1:
        /*000c*/ 	.byte	0x04, 0x11
        /*000e*/ 	.short	(.L_3 - .L_2)
	.align		4
.L_2:
        /*0010*/ 	.word	index@(matmul_kernel)
        /*0014*/ 	.word	0x00001510


	//----- nvinfo : EIATTR_MIN_STACK_SIZE
	.align		4
.L_3:
        /*0018*/ 	.byte	0x04, 0x12
        /*001a*/ 	.short	(.L_5 - .L_4)
	.align		4
.L_4:
        /*001c*/ 	.word	index@(matmul_kernel)
        /*0020*/ 	.word	0x00001510
.L_5:


//--------------------- .nv.info.matmul_kernel    --------------------------
	.section	.nv.info.matmul_kernel,"",@"SHT_CUDA_INFO"
	.sectionflags	@""
	.align	4


	//----- nvinfo : EIATTR_CUDA_API_VERSION
	.align		4
        /*0000*/ 	.byte	0x04, 0x37
        /*0002*/ 	.short	(.L_7 - .L_6)
.L_6:
        /*0004*/ 	.word	0x00000082


	//----- nvinfo : EIATTR_SW2861232_WAR
	.align		4
.L_7:
        /*0008*/ 	.byte	0x01, 0x35
	.zero		2


	//----- nvinfo : EIATTR_PARAM_CBANK
	.align		4
        /*000c*/ 	.byte	0x04, 0x0a
        /*000e*/ 	.short	(.L_9 - .L_8)
	.align		4
.L_8:
        /*0010*/ 	.word	index@(.nv.constant0.matmul_kernel)
        /*0014*/ 	.short	0x0160
        /*0016*/ 	.short	0x0050


	//----- nvinfo : EIATTR_CBANK_PARAM_SIZE
	.align		4
.L_9:
        /*0018*/ 	.byte	0x03, 0x19
        /*001a*/ 	.short	0x0050


	//----- nvinfo : EIATTR_KPARAM_INFO
	.align		4
        /*001c*/ 	.byte	0x04, 0x17
        /*001e*/ 	.short	(.L_11 - .L_10)
.L_10:
        /*0020*/ 	.word	0x00000000
        /*0024*/ 	.short	0x000d
        /*0026*/ 	.short	0x0048
        /*0028*/ 	.byte	0x00, 0xf4, 0x21, 0x00


	//----- nvinfo : EIATTR_KPARAM_INFO
	.align		4
.L_11:
        /*002c*/ 	.byte	0x04, 0x17
        /*002e*/ 	.short	(.L_13 - .L_12)
.L_12:
        /*0030*/ 	.word	0x00000000
        /*0034*/ 	.short	0x000c
        /*0036*/ 	.short	0x0040
        /*0038*/ 	.byte	0x00, 0xf4, 0x21, 0x00


	//----- nvinfo : EIATTR_KPARAM_INFO
	.align		4
.L_13:
        /*003c*/ 	.byte	0x04, 0x17
        /*003e*/ 	.short	(.L_15 - .L_14)
.L_14:
        /*0040*/ 	.word	0x00000000
        /*0044*/ 	.short	0x000b
        /*0046*/ 	.short	0x0038
        /*0048*/ 	.byte	0x00, 0xf0, 0x11, 0x00


	//----- nvinfo : EIATTR_KPARAM_INFO
	.align		4
.L_15:
        /*004c*/ 	.byte	0x04, 0x17
        /*004e*/ 	.short	(.L_17 - .L_16)
.L_16:
        /*0050*/ 	.word	0x00000000
        /*0054*/ 	.short	0x000a
        /*0056*/ 	.short	0x0034
        /*0058*/ 	.byte	0x00, 0xf0, 0x11, 0x00


	//----- nvinfo : EIATTR_KPARAM_INFO
	.align		4
.L_17:
        /*005c*/ 	.byte	0x04, 0x17
        /*005e*/ 	.short	(.L_19 - .L_18)
.L_18:
        /*0060*/ 	.word	0x00000000
        /*0064*/ 	.short	0x0009
        /*0066*/ 	.short	0x0030
        /*0068*/ 	.byte	0x00, 0xf0, 0x11, 0x00


	//----- nvinfo : EIATTR_KPARAM_INFO
	.align		4
.L_19:
        /*006c*/ 	.byte	0x04, 0x17
        /*006e*/ 	.short	(.L_21 - .L_20)
.L_20:
        /*0070*/ 	.word	0x00000000
        /*0074*/ 	.short	0x0008
        /*0076*/ 	.short	0x002c
        /*0078*/ 	.byte	0x00, 0xf0, 0x11, 0x00


	//----- nvinfo : EIATTR_KPARAM_INFO
	.align		4
.L_21:
        /*007c*/ 	.byte	0x04, 0x17
        /*007e*/ 	.short	(.L_23 - .L_22)
.L_22:
        /*0080*/ 	.word	0x00000000
        /*0084*/ 	.short	0x0007
        /*0086*/ 	.short	0x0028
        /*0088*/ 	.byte	0x00, 0xf0, 0x11, 0x00


	//----- nvinfo : EIATTR_KPARAM_INFO
	.align		4
.L_23:
        /*008c*/ 	.byte	0x04, 0x17
        /*008e*/ 	.short	(.L_25 - .L_24)
.L_24:
        /*0090*/ 	.word	0x00000000
        /*0094*/ 	.short	0x0006
        /*0096*/ 	.short	0x0024
        /*0098*/ 	.byte	0x00, 0xf0, 0x11, 0x00


	//----- nvinfo : EIATTR_KPARAM_INFO
	.align		4
.L_25:
        /*009c*/ 	.byte	0x04, 0x17
        /*009e*/ 	.short	(.L_27 - .L_26)
.L_26:
        /*00a0*/ 	.word	0x00000000
        /*00a4*/ 	.short	0x0005
        /*00a6*/ 	.short	0x0020
        /*00a8*/ 	.byte	0x00, 0xf0, 0x11, 0x00


	//----- nvinfo : EIATTR_KPARAM_INFO
	.align		4
.L_27:
        /*00ac*/ 	.byte	0x04, 0x17
        /*00ae*/ 	.short	(.L_29 - .L_28)
.L_28:
        /*00b0*/ 	.word	0x00000000
        /*00b4*/ 	.short	0x0004
        /*00b6*/ 	.short	0x001c
        /*00b8*/ 	.byte	0x00, 0xf0, 0x11, 0x00


	//----- nvinfo : EIATTR_KPARAM_INFO
	.align		4
.L_29:
        /*00bc*/ 	.byte	0x04, 0x17
        /*00be*/ 	.short	(.L_31 - .L_30)
.L_30:
        /*00c0*/ 	.word	0x00000000
        /*00c4*/ 	.short	0x0003
        /*00c6*/ 	.short	0x0018
        /*00c8*/ 	.byte	0x00, 0xf0, 0x11, 0x00


	//----- nvinfo : EIATTR_KPARAM_INFO
	.align		4
.L_31:
        /*00cc*/ 	.byte	0x04, 0x17
        /*00ce*/ 	.short	(.L_33 - .L_32)
.L_32:
        /*00d0*/ 	.word	0x00000000
        /*00d4*/ 	.short	0x0002
        /*00d6*/ 	.short	0x0010
        /*00d8*/ 	.byte	0x00, 0xf4, 0x21, 0x00


	//----- nvinfo : EIATTR_KPARAM_INFO
	.align		4
.L_33:
        /*00dc*/ 	.byte	0x04, 0x17
        /*00de*/ 	.short	(.L_35 - .L_34)
.L_34:
        /*00e0*/ 	.word	0x00000000
        /*00e4*/ 	.short	0x0001
        /*00e6*/ 	.short	0x0008
        /*00e8*/ 	.byte	0x00, 0xf4, 0x21, 0x00


	//----- nvinfo : EIATTR_KPARAM_INFO
	.align		4
.L_35:
        /*00ec*/ 	.byte	0x04, 0x17
        /*00ee*/ 	.short	(.L_37 - .L_36)
.L_36:
        /*00f0*/ 	.word	0x00000000
        /*00f4*/ 	.short	0x0000
        /*00f6*/ 	.short	0x0000
        /*00f8*/ 	.byte	0x00, 0xf4, 0x21, 0x00


	//----- nvinfo : EIATTR_MAXREG_COUNT
	.align		4
.L_37:
        /*00fc*/ 	.byte	0x03, 0x1b
        /*00fe*/ 	.short	0x00ff


	//----- nvinfo : EIATTR_NUM_BARRIERS
	.align		4
        /*0100*/ 	.byte	0x02, 0x4c
        /*0102*/ 	.byte	0x01
	.zero		1


	//----- nvinfo : EIATTR_ANNOTATIONS
	.align		4
        /*0104*/ 	.byte	0x04, 0x55
        /*0106*/ 	.short	(.L_39 - .L_38)


	//   ....[0]....
.L_38:
        /*0108*/ 	.word	0x00000001
        /*010c*/ 	.byte	0x70, 0x00, 0x00, 0x00, 0x01, 0x00, 0x00, 0x00, 0xc0, 0x00, 0x00, 0x00, 0x01, 0x00, 0x00, 0x00
        /* <DEDUP_REMOVED lines=2561> */
        /*a12c*/ 	.byte	0x30, 0xbc, 0x02, 0x00


	//----- nvinfo : EIATTR_MERCURY_ISA_VERSION
	.align		4
.L_39:
        /*a130*/ 	.byte	0x03, 0x5f
        /*a132*/ 	.short	0x0000


	//----- nvinfo : EIATTR_EXIT_INSTR_OFFSETS
	.align		4
        /*a134*/ 	.byte	0x04, 0x1c
        /*a136*/ 	.short	(.L_41 - .L_40)


	//   ....[0]....
.L_40:
        /*a138*/ 	.word	0x0002bf90


	//   ....[1]....
        /*a13c*/ 	.word	0x0002bfc0


	//----- nvinfo : EIATTR_REQNTID
	.align		4
.L_41:
        /*a140*/ 	.byte	0x04, 0x10
        /*a142*/ 	.short	(.L_43 - .L_42)
.L_42:
        /*a144*/ 	.word	0x00000080
        /*a148*/ 	.word	0x00000001
        /*a14c*/ 	.word	0x00000001
.L_43:


//--------------------- .nv.callgraph             --------------------------
	.section	.nv.callgraph,"",@"SHT_CUDA_CALLGRAPH"
	.align	4
	.sectionentsize	8
	.align		4
        /*0000*/ 	.word	0x00000000
	.align		4
        /*0004*/ 	.word	0xffffffff
	.align		4
        /*0008*/ 	.word	0x00000000
	.align		4
        /*000c*/ 	.word	0xfffffffe
	.align		4
        /*0010*/ 	.word	0x00000000
	.align		4
        /*0014*/ 	.word	0xfffffffd
	.align		4
        /*0018*/ 	.word	0x00000000
	.align		4
        /*001c*/ 	.word	0xfffffffc


//--------------------- .nv.rel.action            --------------------------
	.section	.nv.rel.action,"",@"SHT_CUDA_RELOCINFO"
	.align	8
	.sectionentsize	8
        /*0000*/ 	.byte	0x73, 0x00, 0x00, 0x00, 0x00, 0x00, 0x00, 0x00, 0x00, 0x00, 0x00, 0x11, 0x25, 0x00, 0x05, 0x36


//--------------------- .nv.constant0.matmul_kernel --------------------------
	.section	.nv.constant0.matmul_kernel,"a",@progbits
	.sectionflags	@""
	.align	4
.nv.constant0.matmul_kernel:
	.zero		432


//--------------------- .text.matmul_kernel       --------------------------
	.section	.text.matmul_kernel,"ax",@progbits
	.sectioninfo	@"SHI_REGISTERS=32"
	.align	128
        .global         matmul_kernel
        .type           matmul_kernel,@function
        .size           matmul_kernel,(.L_x_4 - matmul_kernel)
        .other          matmul_kernel,@"STO_CUDA_ENTRY STV_DEFAULT"
matmul_kernel:
.text.matmul_kernel:
[----:B------:R-:W-:-:S04]  /*0000*/  IMAD.MOV.U32 R1, RZ, RZ, c[0x0][0x28] ;  /* 0x00000a00ff017624 */ /* 0x000fc800078e00ff */
[----:B------:R-:W-:Y:S01]  /*0010*/  IMAD.MOV.U32 R0, RZ, RZ, c[0x0][0x17c] ;  /* 0x00005f00ff007624 */ /* 0x000fe200078e00ff */
[----:B------:R-:W-:Y:S01]  /*0020*/  IADD3 R1, R1, -0x1510, RZ ;  /* 0xffffeaf001017810 */ /* 0x000fe20007ffe0ff */
[----:B------:R-:W0:Y:S01]  /*0030*/  S2R R29, SR_TID.X ;  /* 0x00000000001d7919 */ /* 0x000e220000002100 */
[----:B------:R-:W-:Y:S01]  /*0040*/  IMAD.MOV.U32 R28, RZ, RZ, c[0x0][0x180] ;  /* 0x00006000ff1c7624 */ /* 0x000fe200078e00ff */
[----:B------:R-:W-:Y:S01]  /*0050*/  ULDC.64 UR6, c[0x0][0x118] ;  /* 0x0000460000067ab9 */ /* 0x000fe20000000a00 */
[----:B------:R-:W-:Y:S01]  /*0060*/  IADD3 R0, R0, 0x1ff, RZ ;  /* 0x000001ff00007810 */ /* 0x000fe20007ffe0ff */
[----:B------:R1:W-:Y:S01]  /*0070*/  STL [R1+0x90], RZ ;  /* 0x000090ff01007387 */ /* 0x0003e20000100800 */
[----:B------:R-:W-:Y:S01]  /*0080*/  CS2R R12, SRZ ;  /* 0x00000000000c7805 */ /* 0x000fe2000001ff00 */
[----:B------:R-:W-:Y:S01]  /*0090*/  IADD3 R28, R28, 0x1f, RZ ;  /* 0x0000001f1c1c7810 */ /* 0x000fe20007ffe0ff */
[----:B------:R-:W-:Y:S01]  /*00a0*/  CS2R R14, SRZ ;  /* 0x00000000000e7805 */ /* 0x000fe2000001ff00 */
[----:B------:R-:W-:Y:S01]  /*00b0*/  SHF.R.S32.HI R3, RZ, 0x1f, R0 ;  /* 0x0000001fff037819 */ /* 0x000fe20000011400 */
[----:B------:R1:W-:Y:S01]  /*00c0*/  STL [R1+0x94], RZ ;  /* 0x000094ff01007387 */ /* 0x0003e20000100800 */
[----:B------:R-:W-:Y:S01]  /*00d0*/  CS2R R16, SRZ ;  /* 0x0000000000107805 */ /* 0x000fe2000001ff00 */
[----:B------:R-:W-:Y:S01]  /*00e0*/  CS2R R18, SRZ ;  /* 0x0000000000127805 */ /* 0x000fe2000001ff00 */
[----:B------:R-:W-:Y:S01]  /*00f0*/  LEA.HI R0, R3, R0, RZ, 0x9 ;  /* 0x0000000003007211 */ /* 0x000fe200078f48ff */
[----:B------:R1:W-:Y:S01]  /*0100*/  STL [R1+0x98], RZ ;  /* 0x000098ff01007387 */ /* 0x0003e20000100800 */
[----:B------:R-:W-:Y:S01]  /*0110*/  CS2R R20, SRZ ;  /* 0x0000000000147805 */ /* 0x000fe2000001ff00 */
[----:B------:R-:W-:Y:S01]  /*0120*/  CS2R R22, SRZ ;  /* 0x0000000000167805 */ /* 0x000fe2000001ff00 */
[----:B------:R-:W-:Y:S01]  /*0130*/  SHF.R.S32.HI R0, RZ, 0x9, R0 ;  /* 0x00000009ff007819 */ /* 0x000fe20000011400 */
[----:B------:R-:W2:Y:S01]  /*0140*/  S2R R3, SR_CTAID.X ;  /* 0x0000000000037919 */ /* 0x000ea20000002500 */
[----:B------:R-:W-:Y:S01]  /*0150*/  CS2R R24, SRZ ;  /* 0x0000000000187805 */ /* 0x000fe2000001ff00 */
[----:B------:R-:W-:Y:S01]  /*0160*/  CS2R R26, SRZ ;  /* 0x00000000001a7805 */ /* 0x000fe2000001ff00 */
[-C--:B------:R-:W-:Y:S01]  /*0170*/  IABS R7, R0.reuse ;  /* 0x0000000000077213 */ /* 0x080fe20000000000 */
[----:B------:R1:W-:Y:S01]  /*0180*/  STL [R1+0x9c], RZ ;  /* 0x00009cff01007387 */ /* 0x0003e20000100800 */
[----:B------:R-:W-:-:S02]  /*0190*/  IABS R10, R0 ;  /* 0x00000000000a7213 */ /* 0x000fc40000000000 */
[----:B------:R-:W3:Y:S01]  /*01a0*/  I2F.RP R2, R7 ;  /* 0x0000000700027306 */ /* 0x000ee20000209400 */
[----:B------:R1:W-:Y:S01]  /*01b0*/  STL [R1+0x80], RZ ;  /* 0x000080ff01007387 */ /* 0x0003e20000100800 */
[----:B0-----:R-:W-:-:S03]  /*01c0*/  LOP3.LUT R29, R29, 0x3f, RZ, 0xc0, !PT ;  /* 0x0000003f1d1d7812 */ /* 0x001fc600078ec0ff */
[----:B------:R1:W-:Y:S04]  /*01d0*/  STL [R1+0x84], RZ ;  /* 0x000084ff01007387 */ /* 0x0003e80000100800 */
[----:B------:R1:W-:Y:S04]  /*01e0*/  STL [R1+0x88], RZ ;  /* 0x000088ff01007387 */ /* 0x0003e80000100800 */
[----:B------:R1:W-:Y:S01]  /*01f0*/  STL [R1+0x8c], RZ ;  /* 0x00008cff01007387 */ /* 0x0003e20000100800 */
[----:B---3--:R-:W0:Y:S01]  /*0200*/  MUFU.RCP R2, R2 ;  /* 0x0000000200027308 */ /* 0x008e220000001000 */
[----:B--2---:R-:W-:-:S02]  /*0210*/  IABS R8, R3 ;  /* 0x0000000300087213 */ /* 0x004fc40000000000 */
[----:B------:R1:W-:Y:S04]  /*0220*/  STL [R1+0x70], RZ ;  /* 0x000070ff01007387 */ /* 0x0003e80000100800 */
[----:B------:R1:W-:Y:S04]  /*0230*/  STL [R1+0x74], RZ ;  /* 0x000074ff01007387 */ /* 0x0003e80000100800 */
[----:B------:R1:W-:Y:S04]  /*0240*/  STL [R1+0x78], RZ ;  /* 0x000078ff01007387 */ /* 0x0003e80000100800 */
[----:B------:R1:W-:Y:S01]  /*0250*/  STL [R1+0x7c], RZ ;  /* 0x00007cff01007387 */ /* 0x0003e20000100800 */
[----:B0-----:R-:W-:-:S03]  /*0260*/  IADD3 R4, R2, 0xffffffe, RZ ;  /* 0x0ffffffe02047810 */ /* 0x001fc60007ffe0ff */
[----:B------:R1:W-:Y:S01]  /*0270*/  STL [R1+0x60], RZ ;  /* 0x000060ff01007387 */ /* 0x0003e20000100800 */
[----:B------:R0:W2:Y:S03]  /*0280*/  F2I.FTZ.U32.TRUNC.NTZ R5, R4 ;  /* 0x0000000400057305 */ /* 0x0000a6000021f000 */
[----:B------:R1:W-:Y:S04]  /*0290*/  STL [R1+0x64], RZ ;  /* 0x000064ff01007387 */ /* 0x0003e80000100800 */
[----:B------:R1:W-:Y:S01]  /*02a0*/  STL [R1+0x68], RZ ;  /* 0x000068ff01007387 */ /* 0x0003e20000100800 */
[----:B0-----:R-:W-:-:S03]  /*02b0*/  IMAD.MOV.U32 R4, RZ, RZ, RZ ;  /* 0x000000ffff047224 */ /* 0x001fc600078e00ff */
[----:B------:R1:W-:Y:S04]  /*02c0*/  STL [R1+0x6c], RZ ;  /* 0x00006cff01007387 */ /* 0x0003e80000100800 */
[----:B------:R1:W-:Y:S01]  /*02d0*/  STL [R1+0x50], RZ ;  /* 0x000050ff01007387 */ /* 0x0003e20000100800 */
[----:B--2---:R-:W-:-:S03]  /*02e0*/  IMAD.MOV R6, RZ, RZ, -R5 ;  /* 0x000000ffff067224 */ /* 0x004fc600078e0a05 */
[----:B------:R1:W-:Y:S01]  /*02f0*/  STL [R1+0x54], RZ ;  /* 0x000054ff01007387 */ /* 0x0003e20000100800 */
[----:B------:R-:W-:Y:S02]  /*0300*/  IMAD R9, R6, R7, RZ ;  /* 0x0000000706097224 */ /* 0x000fe400078e02ff */
[----:B------:R-:W-:Y:S01]  /*0310*/  IMAD.MOV.U32 R6, RZ, RZ, R8 ;  /* 0x000000ffff067224 */ /* 0x000fe200078e0008 */
[----:B------:R1:W-:Y:S01]  /*0320*/  STL [R1+0x58], RZ ;  /* 0x000058ff01007387 */ /* 0x0003e20000100800 */
[----:B------:R-:W-:-:S03]  /*0330*/  IMAD.HI.U32 R5, R5, R9, R4 ;  /* 0x0000000905057227 */ /* 0x000fc600078e0004 */
[----:B------:R1:W-:Y:S01]  /*0340*/  STL [R1+0x5c], RZ ;  /* 0x00005cff01007387 */ /* 0x0003e20000100800 */
[----:B------:R-:W-:Y:S02]  /*0350*/  IMAD.MOV R9, RZ, RZ, -R10 ;  /* 0x000000ffff097224 */ /* 0x000fe400078e0a0a */
[----:B------:R-:W-:Y:S01]  /*0360*/  IMAD.HI.U32 R2, R5, R6, RZ ;  /* 0x0000000605027227 */ /* 0x000fe200078e00ff */
[----:B------:R1:W-:Y:S03]  /*0370*/  STL [R1+0x40], RZ ;  /* 0x000040ff01007387 */ /* 0x0003e60000100800 */
[----:B------:R-:W-:Y:S01]  /*0380*/  IMAD R4, R2, R9, R6 ;  /* 0x0000000902047224 */ /* 0x000fe200078e0206 */
[----:B------:R1:W-:Y:S04]  /*0390*/  STL [R1+0x44], RZ ;  /* 0x000044ff01007387 */ /* 0x0003e80000100800 */
[----:B------:R-:W-:Y:S01]  /*03a0*/  ISETP.GT.U32.AND P1, PT, R7, R4, PT ;  /* 0x000000040700720c */ /* 0x000fe20003f24070 */
[----:B------:R1:W-:Y:S04]  /*03b0*/  STL [R1+0x48], RZ ;  /* 0x000048ff01007387 */ /* 0x0003e80000100800 */
[----:B------:R1:W-:Y:S04]  /*03c0*/  STL [R1+0x4c], RZ ;  /* 0x00004cff01007387 */ /* 0x0003e80000100800 */
[----:B------:R1:W-:Y:S04]  /*03d0*/  STL [R1+0x30], RZ ;  /* 0x000030ff01007387 */ /* 0x0003e80000100800 */
[----:B------:R-:W-:Y:S01]  /*03e0*/  @!P1 IMAD.IADD R4, R4, 0x1, -R7 ;  /* 0x0000000104049824 */ /* 0x000fe200078e0a07 */
[----:B------:R-:W-:Y:S01]  /*03f0*/  @!P1 IADD3 R2, R2, 0x1, RZ ;  /* 0x0000000102029810 */ /* 0x000fe20007ffe0ff */
[----:B------:R1:W-:Y:S01]  /*0400*/  STL [R1+0x34], RZ ;  /* 0x000034ff01007387 */ /* 0x0003e20000100800 */
[----:B------:R-:W-:-:S02]  /*0410*/  ISETP.NE.AND P1, PT, R0, RZ, PT ;  /* 0x000000ff0000720c */ /* 0x000fc40003f25270 */
[----:B------:R-:W-:Y:S01]  /*0420*/  ISETP.GE.U32.AND P0, PT, R4, R7, PT ;  /* 0x000000070400720c */ /* 0x000fe20003f06070 */
[----:B------:R1:W-:Y:S01]  /*0430*/  STL [R1+0x38], RZ ;  /* 0x000038ff01007387 */ /* 0x0003e20000100800 */
[----:B------:R-:W-:-:S03]  /*0440*/  LOP3.LUT R4, R3, R0, RZ, 0x3c, !PT ;  /* 0x0000000003047212 */ /* 0x000fc600078e3cff */
[----:B------:R1:W-:Y:S01]  /*0450*/  STL [R1+0x3c], RZ ;  /* 0x00003cff01007387 */ /* 0x0003e20000100800 */
[----:B------:R-:W-:Y:S01]  /*0460*/  ISETP.GE.AND P2, PT, R4, RZ, PT ;  /* 0x000000ff0400720c */ /* 0x000fe20003f46270 */
[----:B------:R-:W-:Y:S02]  /*0470*/  IMAD.MOV.U32 R4, RZ, RZ, c[0x0][0x178] ;  /* 0x00005e00ff047624 */ /* 0x000fe400078e00ff */
[----:B------:R1:W-:Y:S03]  /*0480*/  STL [R1+0x20], RZ ;  /* 0x000020ff01007387 */ /* 0x0003e60000100800 */
[----:B------:R-:W-:Y:S01]  /*0490*/  IADD3 R4, R4, 0x3f, RZ ;  /* 0x0000003f04047810 */ /* 0x000fe20007ffe0ff */
[----:B------:R1:W-:Y:S01]  /*04a0*/  STL [R1+0x24], RZ ;  /* 0x000024ff01007387 */ /* 0x0003e20000100800 */
[----:B------:R-:W-:Y:S02]  /*04b0*/  @P0 IADD3 R2, R2, 0x1, RZ ;  /* 0x0000000102020810 */ /* 0x000fe40007ffe0ff */
[----:B------:R-:W-:Y:S01]  /*04c0*/  SHF.R.S32.HI R5, RZ, 0x1f, R4 ;  /* 0x0000001fff057819 */ /* 0x000fe20000011404 */
[----:B------:R1:W-:Y:S02]  /*04d0*/  STL [R1+0x28], RZ ;  /* 0x000028ff01007387 */ /* 0x0003e40000100800 */
[----:B------:R-:W-:Y:S01]  /*04e0*/  @!P2 IMAD.MOV R2, RZ, RZ, -R2 ;  /* 0x000000ffff02a224 */ /* 0x000fe200078e0a02 */
[----:B------:R-:W-:Y:S01]  /*04f0*/  LEA.HI R5, R5, R4, RZ, 0x6 ;  /* 0x0000000405057211 */ /* 0x000fe200078f30ff */
[----:B------:R1:W-:Y:S01]  /*0500*/  STL [R1+0x2c], RZ ;  /* 0x00002cff01007387 */ /* 0x0003e20000100800 */
[----:B------:R-:W-:-:S03]  /*0510*/  @!P1 LOP3.LUT R2, RZ, R0, RZ, 0x33, !PT ;  /* 0x00000000ff029212 */ /* 0x000fc600078e33ff */
[----:B------:R1:W-:Y:S01]  /*0520*/  STL [R1+0x10], RZ ;  /* 0x000010ff01007387 */ /* 0x0003e20000100800 */
[----:B------:R-:W-:Y:S01]  /*0530*/  LEA.HI.SX32 R5, R5, -R2, 0x1a ;  /* 0x8000000205057211 */ /* 0x000fe200078fd2ff */
[----:B------:R-:W-:Y:S02]  /*0540*/  IMAD.MOV R7, RZ, RZ, -R2 ;  /* 0x000000ffff077224 */ /* 0x000fe400078e0a02 */
[----:B------:R1:W-:Y:S01]  /*0550*/  STL [R1+0x14], RZ ;  /* 0x000014ff01007387 */ /* 0x0003e20000100800 */
[----:B------:R-:W-:Y:S01]  /*0560*/  IMNMX R10, R5, 0x1, PT ;  /* 0x00000001050a7817 */ /* 0x000fe20003800200 */
[----:B------:R-:W-:Y:S02]  /*0570*/  IMAD R9, R0, R7, R3 ;  /* 0x0000000700097224 */ /* 0x000fe400078e0203 */
[----:B------:R1:W-:Y:S01]  /*0580*/  STL [R1+0x18], RZ ;  /* 0x000018ff01007387 */ /* 0x0003e20000100800 */
[-C--:B------:R-:W-:Y:S02]  /*0590*/  IABS R8, R10.reuse ;  /* 0x0000000a00087213 */ /* 0x080fe40000000000 */
[----:B------:R-:W-:Y:S01]  /*05a0*/  IABS R0, R10 ;  /* 0x0000000a00007213 */ /* 0x000fe20000000000 */
[----:B------:R1:W-:Y:S01]  /*05b0*/  STL [R1+0x1c], RZ ;  /* 0x00001cff01007387 */ /* 0x0003e20000100800 */
[----:B------:R-:W0:Y:S01]  /*05c0*/  I2F.RP R6, R8 ;  /* 0x0000000800067306 */ /* 0x000e220000209400 */
[----:B------:R-:W-:-:S02]  /*05d0*/  IABS R7, R9 ;  /* 0x0000000900077213 */ /* 0x000fc40000000000 */
[----:B------:R1:W-:Y:S04]  /*05e0*/  STL [R1], RZ ;  /* 0x000000ff01007387 */ /* 0x0003e80000100800 */
[----:B------:R1:W-:Y:S04]  /*05f0*/  STL [R1+0x4], RZ ;  /* 0x000004ff01007387 */ /* 0x0003e80000100800 */
[----:B------:R1:W-:Y:S04]  /*0600*/  STL [R1+0x8], RZ ;  /* 0x000008ff01007387 */ /* 0x0003e80000100800 */
[----:B------:R1:W-:Y:S01]  /*0610*/  STL [R1+0xc], RZ ;  /* 0x00000cff01007387 */ /* 0x0003e20000100800 */
[----:B0-----:R-:W0:Y:S03]  /*0620*/  MUFU.RCP R6, R6 ;  /* 0x0000000600067308 */ /* 0x001e260000001000 */
        /* <DEDUP_REMOVED lines=14> */
[----:B------:R-:W-:-:S03]  /*0710*/  IMAD.MOV.U32 R3, RZ, RZ, R11 ;  /* 0x000000ffff037224 */ /* 0x000fc600078e000b */
[----:B------:R1:W-:Y:S01]  /*0720*/  STL [R1+0x118], RZ ;  /* 0x000118ff01007387 */ /* 0x0003e20000100800 */
[----:B------:R-:W-:-:S03]  /*0730*/  IMAD R3, R3, R8, RZ ;  /* 0x0000000803037224 */ /* 0x000fc600078e02ff */
[----:B------:R1:W-:Y:S01]  /*0740*/  STL [R1+0x11c], RZ ;  /* 0x00011cff01007387 */ /* 0x0003e20000100800 */
[----:B------:R-:W-:-:S03]  /*0750*/  IMAD.HI.U32 R5, R5, R3, R4 ;  /* 0x0000000305057227 */ /* 0x000fc600078e0004 */
[----:B------:R1:W-:Y:S01]  /*0760*/  STL [R1+0x100], RZ ;  /* 0x000100ff01007387 */ /* 0x0003e20000100800 */
[----:B------:R-:W-:Y:S02]  /*0770*/  IMAD.MOV R3, RZ, RZ, -R0 ;  /* 0x000000ffff037224 */ /* 0x000fe400078e0a00 */
[----:B------:R-:W-:Y:S01]  /*0780*/  IMAD.HI.U32 R0, R5, R7, RZ ;  /* 0x0000000705007227 */ /* 0x000fe200078e00ff */
[----:B------:R1:W-:Y:S03]  /*0790*/  STL [R1+0x104], RZ ;  /* 0x000104ff01007387 */ /* 0x0003e60000100800 */
[----:B------:R-:W-:Y:S01]  /*07a0*/  IMAD R3, R0, R3, R7 ;  /* 0x0000000300037224 */ /* 0x000fe200078e0207 */
[----:B------:R1:W-:Y:S01]  /*07b0*/  STL [R1+0x108], RZ ;  /* 0x000108ff01007387 */ /* 0x0003e20000100800 */
[----:B------:R-:W-:Y:S01]  /*07c0*/  IMAD.MOV.U32 R5, RZ, RZ, RZ ;  /* 0x000000ffff057224 */ /* 0x000fe200078e00ff */
[----:B------:R-:W-:-:S02]  /*07d0*/  CS2R R6, SRZ ;  /* 0x0000000000067805 */ /* 0x000fc4000001ff00 */
[----:B------:R-:W-:Y:S01]  /*07e0*/  ISETP.GT.U32.AND P1, PT, R8, R3, PT ;  /* 0x000000030800720c */ /* 0x000fe20003f24070 */
[----:B------:R1:W-:Y:S04]  /*07f0*/  STL [R1+0x10c], RZ ;  /* 0x00010cff01007387 */ /* 0x0003e80000100800 */
[----:B------:R1:W-:Y:S04]  /*0800*/  STL [R1+0xf0], RZ ;  /* 0x0000f0ff01007387 */ /* 0x0003e80000100800 */
[----:B------:R1:W-:Y:S04]  /*0810*/  STL [R1+0xf4], RZ ;  /* 0x0000f4ff01007387 */ /* 0x0003e80000100800 */
[----:B------:R-:W-:Y:S01]  /*0820*/  @!P1 IMAD.IADD R3, R3, 0x1, -R8 ;  /* 0x0000000103039824 */ /* 0x000fe200078e0a08 */
[----:B------:R1:W-:Y:S01]  /*0830*/  STL [R1+0xf8], RZ ;  /* 0x0000f8ff01007387 */ /* 0x0003e20000100800 */
[----:B------:R-:W-:-:S02]  /*0840*/  @!P1 IADD3 R0, R0, 0x1, RZ ;  /* 0x0000000100009810 */ /* 0x000fc40007ffe0ff */
[----:B------:R-:W-:Y:S01]  /*0850*/  ISETP.NE.AND P1, PT, R10, RZ, PT ;  /* 0x000000ff0a00720c */ /* 0x000fe20003f25270 */
[----:B------:R1:W-:Y:S01]  /*0860*/  STL [R1+0xfc], RZ ;  /* 0x0000fcff01007387 */ /* 0x0003e20000100800 */
[----:B------:R-:W-:Y:S02]  /*0870*/  ISETP.GE.U32.AND P0, PT, R3, R8, PT ;  /* 0x000000080300720c */ /* 0x000fe40003f06070 */
[----:B------:R-:W-:Y:S01]  /*0880*/  LOP3.LUT R3, R9, R10, RZ, 0x3c, !PT ;  /* 0x0000000a09037212 */ /* 0x000fe200078e3cff */
[----:B------:R1:W-:Y:S03]  /*0890*/  STL [R1+0xd0], RZ ;  /* 0x0000d0ff01007387 */ /* 0x0003e60000100800 */
[----:B------:R-:W-:Y:S01]  /*08a0*/  ISETP.GE.AND P2, PT, R3, RZ, PT ;  /* 0x000000ff0300720c */ /* 0x000fe20003f46270 */
[----:B------:R1:W-:Y:S04]  /*08b0*/  STL [R1+0xd4], RZ ;  /* 0x0000d4ff01007387 */ /* 0x0003e80000100800 */
[----:B------:R1:W-:Y:S02]  /*08c0*/  STL [R1+0xd8], RZ ;  /* 0x0000d8ff01007387 */ /* 0x0003e40000100800 */
[----:B------:R-:W-:-:S02]  /*08d0*/  @P0 IADD3 R0, R0, 0x1, RZ ;  /* 0x0000000100000810 */ /* 0x000fc40007ffe0ff */
[----:B------:R1:W-:Y:S01]  /*08e0*/  STL [R1+0xdc], RZ ;  /* 0x0000dcff01007387 */ /* 0x0003e20000100800 */
[----:B------:R-:W-:-:S03]  /*08f0*/  ISETP.GE.AND P0, PT, R28, 0x20, PT ;  /* 0x000000201c00780c */ /* 0x000fc60003f06270 */
[----:B------:R1:W-:Y:S01]  /*0900*/  STL [R1+0xc0], RZ ;  /* 0x0000c0ff01007387 */ /* 0x0003e20000100800 */
[----:B------:R-:W-:Y:S01]  /*0910*/  @!P2 IMAD.MOV R0, RZ, RZ, -R0 ;  /* 0x000000ffff00a224 */ /* 0x000fe200078e0a00 */
[----:B------:R-:W-:Y:S02]  /*0920*/  @!P1 LOP3.LUT R0, RZ, R10, RZ, 0x33, !PT ;  /* 0x0000000aff009212 */ /* 0x000fe400078e33ff */
[----:B------:R1:W-:Y:S03]  /*0930*/  STL [R1+0xc4], RZ ;  /* 0x0000c4ff01007387 */ /* 0x0003e60000100800 */
[----:B------:R-:W-:Y:S01]  /*0940*/  IMAD.MOV R3, RZ, RZ, -R0 ;  /* 0x000000ffff037224 */ /* 0x000fe200078e0a00 */
[----:B------:R1:W-:Y:S01]  /*0950*/  STL [R1+0xc8], RZ ;  /* 0x0000c8ff01007387 */ /* 0x0003e20000100800 */
[----:B------:R-:W-:Y:S02]  /*0960*/  IMAD.SHL.U32 R0, R0, 0x200, RZ ;  /* 0x0000020000007824 */ /* 0x000fe400078e00ff */
[----:B------:R-:W-:Y:S01]  /*0970*/  IMAD R3, R10, R3, R9 ;  /* 0x000000030a037224 */ /* 0x000fe200078e0209 */
[----:B------:R1:W-:Y:S01]  /*0980*/  STL [R1+0xcc], RZ ;  /* 0x0000ccff01007387 */ /* 0x0003e20000100800 */
[----:B------:R-:W-:Y:S01]  /*0990*/  CS2R R8, SRZ ;  /* 0x0000000000087805 */ /* 0x000fe2000001ff00 */
[----:B------:R-:W-:Y:S01]  /*09a0*/  CS2R R10, SRZ ;  /* 0x00000000000a7805 */ /* 0x000fe2000001ff00 */
[----:B------:R-:W-:Y:S01]  /*09b0*/  IMAD.IADD R2, R2, 0x1, R3 ;  /* 0x0000000102027824 */ /* 0x000fe200078e0203 */
[----:B------:R1:W-:Y:S03]  /*09c0*/  STL [R1+0xb0], RZ ;  /* 0x0000b0ff01007387 */ /* 0x0003e60000100800 */
[----:B------:R-:W-:Y:S01]  /*09d0*/  IMAD R29, R2, 0x40, R29 ;  /* 0x00000040021d7824 */ /* 0x000fe200078e021d */
[----:B------:R1:W-:Y:S04]  /*09e0*/  STL [R1+0xb4], RZ ;  /* 0x0000b4ff01007387 */ /* 0x0003e80000100800 */
        /* <DEDUP_REMOVED lines=34> */
[----:B------:R1:W-:Y:S04]  /*0c10*/  STL [R1+0x930], R29 ;  /* 0x0009301d01007387 */ /* 0x0003e80000100800 */
[----:B------:R1:W-:Y:S01]  /*0c20*/  STL [R1+0xe0], R0 ;  /* 0x0000e00001007387 */ /* 0x0003e20000100800 */
[----:B------:R-:W-:Y:S05]  /*0c30*/  @!P0 BRA `(.L_x_0) ;  /* 0x0002150000008947 */ /* 0x000fea0003800000 */
[----:B------:R-:W-:Y:S01]  /*0c40*/  IABS R22, c[0x0][0x17c] ;  /* 0x00005f0000167a13 */ /* 0x000fe20000000000 */
[----:B------:R-:W-:Y:S01]  /*0c50*/  IMAD.MOV.U32 R26, RZ, RZ, R0 ;  /* 0x000000ffff1a7224 */ /* 0x000fe200078e0000 */
[----:B-1----:R-:W-:Y:S01]  /*0c60*/  IABS R0, c[0x0][0x178] ;  /* 0x00005e0000007a13 */ /* 0x002fe20000000000 */
[----:B------:R-:W0:Y:S01]  /*0c70*/  S2R R27, SR_TID.X ;  /* 0x00000000001b7919 */ /* 0x000e220000002100 */
[----:B------:R-:W1:Y:S08]  /*0c80*/  I2F.RP R6, R22 ;  /* 0x0000001600067306 */ /* 0x000e700000209400 */
[----:B------:R-:W2:Y:S08]  /*0c90*/  I2F.RP R7, R0 ;  /* 0x0000000000077306 */ /* 0x000eb00000209400 */
[----:B-1----:R-:W1:Y:S01]  /*0ca0*/  MUFU.RCP R6, R6 ;  /* 0x0000000600067308 */ /* 0x002e620000001000 */
[----:B0-----:R-:W-:-:S07]  /*0cb0*/  LOP3.LUT R27, R27, 0x60, RZ, 0xc0, !PT ;  /* 0x000000601b1b7812 */ /* 0x001fce00078ec0ff */
[----:B--2---:R-:W0:Y:S01]  /*0cc0*/  MUFU.RCP R7, R7 ;  /* 0x0000000700077308 */ /* 0x004e220000001000 */
[----:B------:R-:W-:-:S04]  /*0cd0*/  LEA.HI R24, R27, R26, RZ, 0x1b ;  /* 0x0000001a1b187211 */ /* 0x000fc800078fd8ff */
[----:B------:R-:W-:Y:S02]  /*0ce0*/  IABS R23, R24 ;  /* 0x0000001800177213 */ /* 0x000fe40000000000 */
[----:B-1----:R-:W-:Y:S02]  /*0cf0*/  IADD3 R2, R6, 0xffffffe, RZ ;  /* 0x0ffffffe06027810 */ /* 0x002fe40007ffe0ff */
[C---:B------:R-:W-:Y:S02]  /*0d00*/  IADD3 R6, R24.reuse, 0x1fc, RZ ;  /* 0x000001fc18067810 */ /* 0x040fe40007ffe0ff */
[----:B------:R1:W2:Y:S01]  /*0d10*/  F2I.FTZ.U32.TRUNC.NTZ R3, R2 ;  /* 0x0000000200037305 */ /* 0x0002a2000021f000 */
[C---:B------:R-:W-:Y:S02]  /*0d20*/  IADD3 R8, R24.reuse, 0x1f8, RZ ;  /* 0x000001f818087810 */ /* 0x040fe40007ffe0ff */
[----:B0-----:R-:W-:Y:S02]  /*0d30*/  IADD3 R4, R7, 0xffffffe, RZ ;  /* 0x0ffffffe07047810 */ /* 0x001fe40007ffe0ff */
[----:B------:R-:W-:-:S02]  /*0d40*/  IADD3 R10, R24, 0x1f4, RZ ;  /* 0x000001f4180a7810 */ /* 0x000fc40007ffe0ff */
[----:B------:R-:W-:Y:S01]  /*0d50*/  ISETP.GE.AND P4, PT, R8, RZ, PT ;  /* 0x000000ff0800720c */ /* 0x000fe20003f86270 */
[----:B------:R0:W3:Y:S01]  /*0d60*/  F2I.FTZ.U32.TRUNC.NTZ R5, R4 ;  /* 0x0000000400057305 */ /* 0x0000e2000021f000 */
[----:B-1----:R-:W-:Y:S01]  /*0d70*/  IMAD.MOV.U32 R2, RZ, RZ, RZ ;  /* 0x000000ffff027224 */ /* 0x002fe200078e00ff */
[C---:B------:R-:W-:Y:S02]  /*0d80*/  IADD3 R15, R24.reuse, 0x1e0, RZ ;  /* 0x000001e0180f7810 */ /* 0x040fe40007ffe0ff */
[----:B------:R-:W-:Y:S01]  /*0d90*/  IADD3 R12, R24, 0x1dc, RZ ;  /* 0x000001dc180c7810 */ /* 0x000fe20007ffe0ff */
[----:B--2---:R-:W-:-:S03]  /*0da0*/  IMAD.MOV R9, RZ, RZ, -R3 ;  /* 0x000000ffff097224 */ /* 0x004fc600078e0a03 */
[----:B------:R-:W-:Y:S01]  /*0db0*/  IABS R14, R12 ;  /* 0x0000000c000e7213 */ /* 0x000fe20000000000 */
[----:B0-----:R-:W-:Y:S02]  /*0dc0*/  IMAD.MOV.U32 R4, RZ, RZ, RZ ;  /* 0x000000ffff047224 */ /* 0x001fe400078e00ff */
[----:B------:R-:W-:Y:S02]  /*0dd0*/  IMAD R9, R9, R22, RZ ;  /* 0x0000001609097224 */ /* 0x000fe400078e02ff */
[----:B---3--:R-:W-:Y:S02]  /*0de0*/  IMAD.MOV R11, RZ, RZ, -R5 ;  /* 0x000000ffff0b7224 */ /* 0x008fe400078e0a05 */
[----:B------:R-:W-:Y:S01]  /*0df0*/  IMAD.HI.U32 R3, R3, R9, R2 ;  /* 0x0000000903037227 */ /* 0x000fe200078e0002 */
[----:B------:R-:W-:Y:S02]  /*0e00*/  IABS R2, R29 ;  /* 0x0000001d00027213 */ /* 0x000fe40000000000 */
[----:B------:R-:W-:Y:S01]  /*0e10*/  IABS R9, R6 ;  /* 0x0000000600097213 */ /* 0x000fe20000000000 */
[----:B------:R-:W-:-:S02]  /*0e20*/  IMAD R7, R11, R0, RZ ;  /* 0x000000000b077224 */ /* 0x000fc400078e02ff */
[----:B------:R-:W-:-:S04]  /*0e30*/  IMAD.HI.U32 R17, R3, R14, RZ ;  /* 0x0000000e03117227 */ /* 0x000fc800078e00ff */
[----:B------:R-:W-:Y:S01]  /*0e40*/  IMAD.HI.U32 R4, R5, R7, R4 ;  /* 0x0000000705047227 */ /* 0x000fe200078e0004 */
[----:B------:R-:W-:-:S03]  /*0e50*/  IABS R7, R8 ;  /* 0x0000000800077213 */ /* 0x000fc60000000000 */
[----:B------:R-:W-:Y:S02]  /*0e60*/  IMAD.MOV.U32 R5, RZ, RZ, R2 ;  /* 0x000000ffff057224 */ /* 0x000fe400078e0002 */
[----:B------:R-:W-:-:S04]  /*0e70*/  IMAD.HI.U32 R2, R3, R23, RZ ;  /* 0x0000001703027227 */ /* 0x000fc800078e00ff */
[----:B------:R-:W-:-:S04]  /*0e80*/  IMAD.HI.U32 R4, R4, R5, RZ ;  /* 0x0000000504047227 */ /* 0x000fc800078e00ff */
[----:B------:R-:W-:Y:S02]  /*0e90*/  IMAD.MOV R2, RZ, RZ, -R2 ;  /* 0x000000ffff027224 */ /* 0x000fe400078e0a02 */
[----:B------:R-:W-:Y:S02]  /*0ea0*/  IMAD.MOV R4, RZ, RZ, -R4 ;  /* 0x000000ffff047224 */ /* 0x000fe400078e0a04 */
[----:B------:R-:W-:Y:S02]  /*0eb0*/  IMAD R23, R22, R2, R23 ;  /* 0x0000000216177224 */ /* 0x000fe400078e0217 */
[----:B------:R-:W-:-:S03]  /*0ec0*/  IMAD.HI.U32 R2, R3, R9, RZ ;  /* 0x0000000903027227 */ /* 0x000fc600078e00ff */
[----:B------:R-:W-:Y:S01]  /*0ed0*/  ISETP.GT.U32.AND P0, PT, R22, R23, PT ;  /* 0x000000171600720c */ /* 0x000fe20003f04070 */
[C---:B------:R-:W-:Y:S01]  /*0ee0*/  IMAD R11, R0.reuse, R4, R5 ;  /* 0x00000004000b7224 */ /* 0x040fe200078e0205 */
[----:B------:R-:W-:Y:S01]  /*0ef0*/  SHF.R.S32.HI R5, RZ, 0x1f, R28 ;  /* 0x0000001fff057819 */ /* 0x000fe2000001141c */
[----:B------:R-:W-:Y:S02]  /*0f00*/  IMAD.MOV R4, RZ, RZ, -R2 ;  /* 0x000000ffff047224 */ /* 0x000fe400078e0a02 */
[----:B------:R-:W-:Y:S01]  /*0f10*/  IMAD.HI.U32 R2, R3, R7, RZ ;  /* 0x0000000703027227 */ /* 0x000fe200078e00ff */
[----:B------:R-:W-:Y:S02]  /*0f20*/  ISETP.GT.U32.AND P2, PT, R0, R11, PT ;  /* 0x0000000b0000720c */ /* 0x000fe40003f44070 */
[----:B------:R-:W-:Y:S01]  /*0f30*/  LEA.HI R5, R5, R28, RZ, 0x5 ;  /* 0x0000001c05057211 */ /* 0x000fe200078f28ff */
[----:B------:R-:W-:Y:S01]  /*0f40*/  IMAD R9, R22, R4, R9 ;  /* 0x0000000416097224 */ /* 0x000fe200078e0209 */
[----:B------:R-:W-:Y:S01]  /*0f50*/  IABS R4, R10 ;  /* 0x0000000a00047213 */ /* 0x000fe20000000000 */
[----:B------:R-:W-:-:S02]  /*0f60*/  IMAD.MOV R2, RZ, RZ, -R2 ;  /* 0x000000ffff027224 */ /* 0x000fc400078e0a02 */
[----:B------:R0:W-:Y:S01]  /*0f70*/  STL [R1+0x5a8], R5 ;  /* 0x0005a80501007387 */ /* 0x0001e20000100800 */
[C---:B------:R-:W-:Y:S01]  /*0f80*/  ISETP.GT.U32.AND P1, PT, R22.reuse, R9, PT ;  /* 0x000000091600720c */ /* 0x040fe20003f24070 */
[----:B------:R-:W-:Y:S02]  /*0f90*/  IMAD R7, R22, R2, R7 ;  /* 0x0000000216077224 */ /* 0x000fe400078e0207 */
[----:B------:R-:W-:-:S03]  /*0fa0*/  IMAD.HI.U32 R2, R3, R4, RZ ;  /* 0x0000000403027227 */ /* 0x000fc600078e00ff */
[----:B------:R-:W-:Y:S01]  /*0fb0*/  ISETP.GT.U32.AND P6, PT, R22, R7, PT ;  /* 0x000000071600720c */ /* 0x000fe20003fc4070 */
[----:B------:R-:W-:Y:S01]  /*0fc0*/  @!P2 IMAD.IADD R11, R11, 0x1, -R0 ;  /* 0x000000010b0ba824 */ /* 0x000fe200078e0a00 */
[----:B------:R-:W-:Y:S01]  /*0fd0*/  ISETP.GE.AND P2, PT, R6, RZ, PT ;  /* 0x000000ff0600720c */ /* 0x000fe20003f46270 */
[----:B0-----:R-:W-:Y:S01]  /*0fe0*/  IMAD.MOV R5, RZ, RZ, -R2 ;  /* 0x000000ffff057224 */ /* 0x001fe200078e0a02 */
[----:B------:R-:W-:Y:S01]  /*0ff0*/  IADD3 R2, R24, 0x1ec, RZ ;  /* 0x000001ec18027810 */ /* 0x000fe20007ffe0ff */
[--C-:B------:R-:W-:Y:S01]  /*1000*/  @!P0 IMAD.IADD R23, R23, 0x1, -R22.reuse ;  /* 0x0000000117178824 */ /* 0x100fe200078e0a16 */
[----:B------:R-:W-:Y:S01]  /*1010*/  ISETP.GT.U32.AND P0, PT, R0, R11, PT ;  /* 0x0000000b0000720c */ /* 0x000fe20003f04070 */
[----:B------:R-:W-:Y:S01]  /*1020*/  @!P1 IMAD.IADD R9, R9, 0x1, -R22 ;  /* 0x0000000109099824 */ /* 0x000fe200078e0a16 */
[----:B------:R-:W-:Y:S01]  /*1030*/  ISETP.GE.AND P1, PT, R24, RZ, PT ;  /* 0x000000ff1800720c */ /* 0x000fe20003f26270 */
[C---:B------:R-:W-:Y:S01]  /*1040*/  IMAD R5, R22.reuse, R5, R4 ;  /* 0x0000000516057224 */ /* 0x040fe200078e0204 */
[C---:B------:R-:W-:Y:S01]  /*1050*/  ISETP.GT.U32.AND P5, PT, R22.reuse, R23, PT ;  /* 0x000000171600720c */ /* 0x040fe20003fa4070 */
[----:B------:R-:W-:Y:S01]  /*1060*/  IMAD.MOV R17, RZ, RZ, -R17 ;  /* 0x000000ffff117224 */ /* 0x000fe200078e0a11 */
[----:B------:R-:W-:Y:S01]  /*1070*/  ISETP.GT.U32.AND P3, PT, R22, R9, PT ;  /* 0x000000091600720c */ /* 0x000fe20003f64070 */
[----:B------:R-:W-:Y:S01]  /*1080*/  @!P6 IMAD.IADD R7, R7, 0x1, -R22 ;  /* 0x000000010707e824 */ /* 0x000fe200078e0a16 */
[----:B------:R-:W-:Y:S01]  /*1090*/  IADD3 R4, R24, 0x1e8, RZ ;  /* 0x000001e818047810 */ /* 0x000fe20007ffe0ff */
[----:B------:R-:W-:Y:S01]  /*10a0*/  IMAD R14, R22, R17, R14 ;  /* 0x00000011160e7224 */ /* 0x000fe200078e020e */
[----:B------:R-:W-:-:S02]  /*10b0*/  IADD3 R6, R24, 0x1e4, RZ ;  /* 0x000001e418067810 */ /* 0x000fc40007ffe0ff */
[----:B------:R-:W-:Y:S01]  /*10c0*/  ISETP.GT.U32.AND P6, PT, R22, R7, PT ;  /* 0x000000071600720c */ /* 0x000fe20003fc4070 */
[----:B------:R-:W-:Y:S01]  /*10d0*/  @!P0 IMAD.IADD R11, R11, 0x1, -R0 ;  /* 0x000000010b0b8824 */ /* 0x000fe200078e0a00 */
[----:B------:R-:W-:-:S03]  /*10e0*/  IADD3 R0, R24, 0x1f0, RZ ;  /* 0x000001f018007810 */ /* 0x000fc60007ffe0ff */
[--C-:B------:R-:W-:Y:S01]  /*10f0*/  @!P5 IMAD.IADD R23, R23, 0x1, -R22.reuse ;  /* 0x000000011717d824 */ /* 0x100fe200078e0a16 */
[----:B------:R-:W-:Y:S01]  /*1100*/  IABS R16, R0 ;  /* 0x0000000000107213 */ /* 0x000fe20000000000 */
[--C-:B------:R-:W-:Y:S01]  /*1110*/  @!P3 IMAD.IADD R9, R9, 0x1, -R22.reuse ;  /* 0x000000010909b824 */ /* 0x100fe200078e0a16 */
[----:B------:R-:W-:Y:S01]  /*1120*/  ISETP.GT.U32.AND P3, PT, R22, R5, PT ;  /* 0x000000051600720c */ /* 0x000fe20003f64070 */
[----:B------:R-:W-:Y:S01]  /*1130*/  @!P1 IMAD.MOV R23, RZ, RZ, -R23 ;  /* 0x000000ffff179224 */ /* 0x000fe200078e0a17 */
[----:B------:R-:W-:Y:S01]  /*1140*/  ISETP.GE.AND P1, PT, R2, RZ, PT ;  /* 0x000000ff0200720c */ /* 0x000fe20003f26270 */
[----:B------:R-:W-:Y:S01]  /*1150*/  IMAD.MOV.U32 R8, RZ, RZ, R9 ;  /* 0x000000ffff087224 */ /* 0x000fe200078e0009 */
[----:B------:R-:W-:Y:S01]  /*1160*/  IABS R9, R2 ;  /* 0x0000000200097213 */ /* 0x000fe20000000000 */
[----:B------:R-:W-:Y:S01]  /*1170*/  @!P6 IMAD.IADD R7, R7, 0x1, -R22 ;  /* 0x000000010707e824 */ /* 0x000fe200078e0a16 */
[----:B------:R-:W-:Y:S01]  /*1180*/  ISETP.GE.AND P0, PT, R0, RZ, PT ;  /* 0x000000ff0000720c */ /* 0x000fe20003f06270 */
[----:B------:R-:W-:Y:S01]  /*1190*/  @!P2 IMAD.MOV R8, RZ, RZ, -R8 ;  /* 0x000000ffff08a224 */ /* 0x000fe200078e0a08 */
[----:B------:R-:W-:Y:S01]  /*11a0*/  IABS R0, R4 ;  /* 0x0000000400007213 */ /* 0x000fe20000000000 */
[----:B------:R-:W-:Y:S01]  /*11b0*/  IMAD.HI.U32 R2, R3, R16, RZ ;  /* 0x0000001003027227 */ /* 0x000fe200078e00ff */
[----:B------:R0:W-:Y:S01]  /*11c0*/  STL [R1+0x6c], R11 ;  /* 0x00006c0b01007387 */ /* 0x0001e20000100800 */
[----:B------:R-:W-:-:S02]  /*11d0*/  ISETP.GE.AND P5, PT, R10, RZ, PT ;  /* 0x000000ff0a00720c */ /* 0x000fc40003fa6270 */
[----:B------:R-:W-:Y:S01]  /*11e0*/  @!P3 IMAD.IADD R5, R5, 0x1, -R22 ;  /* 0x000000010505b824 */ /* 0x000fe200078e0a16 */
[----:B------:R1:W-:Y:S01]  /*11f0*/  STL [R1+0x1d0], R8 ;  /* 0x0001d00801007387 */ /* 0x0003e20000100800 */
[----:B------:R-:W-:Y:S01]  /*1200*/  ISETP.GE.AND P2, PT, R4, RZ, PT ;  /* 0x000000ff0400720c */ /* 0x000fe20003f46270 */
[C---:B------:R-:W-:Y:S01]  /*1210*/  IMAD.HI.U32 R4, R3.reuse, R0, RZ ;  /* 0x0000000003047227 */ /* 0x040fe200078e00ff */
[----:B------:R-:W-:Y:S02]  /*1220*/  ISETP.GE.AND P6, PT, R6, RZ, PT ;  /* 0x000000ff0600720c */ /* 0x000fe40003fc6270 */
[----:B------:R-:W-:Y:S01]  /*1230*/  ISETP.GT.U32.AND P3, PT, R22, R5, PT ;  /* 0x000000051600720c */ /* 0x000fe20003f64070 */
[----:B0-----:R-:W-:Y:S01]  /*1240*/  IMAD.MOV R11, RZ, RZ, -R2 ;  /* 0x000000ffff0b7224 */ /* 0x001fe200078e0a02 */
[----:B------:R-:W-:Y:S01]  /*1250*/  IABS R6, R6 ;  /* 0x0000000600067213 */ /* 0x000fe20000000000 */
[----:B------:R-:W-:-:S04]  /*1260*/  IMAD.HI.U32 R2, R3, R9, RZ ;  /* 0x0000000903027227 */ /* 0x000fc800078e00ff */
[----:B-1----:R-:W-:Y:S02]  /*1270*/  IMAD.MOV.U32 R8, RZ, RZ, R7 ;  /* 0x000000ffff087224 */ /* 0x002fe400078e0007 */
[C---:B------:R-:W-:Y:S02]  /*1280*/  IMAD R16, R22.reuse, R11, R16 ;  /* 0x0000000b16107224 */ /* 0x040fe400078e0210 */
[----:B------:R-:W-:Y:S02]  /*1290*/  @!P4 IMAD.MOV R8, RZ, RZ, -R8 ;  /* 0x000000ffff08c224 */ /* 0x000fe400078e0a08 */
[----:B------:R-:W-:Y:S01]  /*12a0*/  IMAD.MOV R7, RZ, RZ, -R2 ;  /* 0x000000ffff077224 */ /* 0x000fe200078e0a02 */
[C---:B------:R-:W-:Y:S01]  /*12b0*/  ISETP.GT.U32.AND P4, PT, R22.reuse, R16, PT ;  /* 0x000000101600720c */ /* 0x040fe20003f84070 */
[----:B------:R-:W-:Y:S01]  /*12c0*/  IMAD.MOV R11, RZ, RZ, -R4 ;  /* 0x000000ffff0b7224 */ /* 0x000fe200078e0a04 */
[----:B------:R0:W-:Y:S01]  /*12d0*/  STL [R1+0x1cc], R8 ;  /* 0x0001cc0801007387 */ /* 0x0001e20000100800 */
[----:B------:R-:W-:Y:S01]  /*12e0*/  @!P3 IMAD.IADD R5, R5, 0x1, -R22 ;  /* 0x000000010505b824 */ /* 0x000fe200078e0a16 */
[----:B------:R-:W-:Y:S01]  /*12f0*/  IABS R4, R15 ;  /* 0x0000000f00047213 */ /* 0x000fe20000000000 */
[----:B------:R-:W-:-:S02]  /*1300*/  IMAD R9, R22, R7, R9 ;  /* 0x0000000716097224 */ /* 0x000fc400078e0209 */
[----:B------:R-:W-:Y:S01]  /*1310*/  IMAD R7, R22, R11, R0 ;  /* 0x0000000b16077224 */ /* 0x000fe200078e0200 */
[----:B------:R-:W-:Y:S01]  /*1320*/  IADD3 R0, R24, 0x1d0, RZ ;  /* 0x000001d018007810 */ /* 0x000fe20007ffe0ff */
[----:B------:R-:W-:Y:S01]  /*1330*/  IMAD.HI.U32 R2, R3, R6, RZ ;  /* 0x0000000603027227 */ /* 0x000fe200078e00ff */
[----:B------:R-:W-:-:S03]  /*1340*/  ISETP.GT.U32.AND P3, PT, R22, R9, PT ;  /* 0x000000091600720c */ /* 0x000fc60003f64070 */
[----:B0-----:R-:W-:Y:S01]  /*1350*/  IMAD.MOV.U32 R8, RZ, RZ, R5 ;  /* 0x000000ffff087224 */ /* 0x001fe200078e0005 */
[----:B------:R-:W-:Y:S01]  /*1360*/  IADD3 R5, R24, 0x1d8, RZ ;  /* 0x000001d818057810 */ /* 0x000fe20007ffe0ff */
[----:B------:R-:W-:Y:S02]  /*1370*/  @!P4 IMAD.IADD R16, R16, 0x1, -R22 ;  /* 0x000000011010c824 */ /* 0x000fe400078e0a16 */
[----:B------:R-:W-:Y:S01]  /*1380*/  @!P5 IMAD.MOV R8, RZ, RZ, -R8 ;  /* 0x000000ffff08d224 */ /* 0x000fe200078e0a08 */
[C---:B------:R-:W-:Y:S01]  /*1390*/  ISETP.GT.U32.AND P5, PT, R22.reuse, R7, PT ;  /* 0x000000071600720c */ /* 0x040fe20003fa4070 */
[----:B------:R-:W-:Y:S01]  /*13a0*/  IMAD.MOV R13, RZ, RZ, -R2 ;  /* 0x000000ffff0d7224 */ /* 0x000fe200078e0a02 */
[----:B------:R-:W-:Y:S01]  /*13b0*/  ISETP.GT.U32.AND P4, PT, R22, R16, PT ;  /* 0x000000101600720c */ /* 0x000fe20003f84070 */
[----:B------:R-:W-:Y:S01]  /*13c0*/  IMAD.HI.U32 R19, R3, R4, RZ ;  /* 0x0000000403137227 */ /* 0x000fe200078e00ff */
[----:B------:R-:W-:Y:S01]  /*13d0*/  IADD3 R2, R24, 0x1d4, RZ ;  /* 0x000001d418027810 */ /* 0x000fe20007ffe0ff */
[----:B------:R0:W-:Y:S01]  /*13e0*/  STL [R1+0x1c8], R8 ;  /* 0x0001c80801007387 */ /* 0x0001e20000100800 */
[----:B------:R-:W-:Y:S01]  /*13f0*/  IABS R11, R5 ;  /* 0x00000005000b7213 */ /* 0x000fe20000000000 */
[----:B------:R-:W-:-:S02]  /*1400*/  @!P3 IMAD.IADD R9, R9, 0x1, -R22 ;  /* 0x000000010909b824 */ /* 0x000fc400078e0a16 */
[C---:B------:R-:W-:Y:S01]  /*1410*/  IMAD R6, R22.reuse, R13, R6 ;  /* 0x0000000d16067224 */ /* 0x040fe200078e0206 */
[----:B------:R-:W-:Y:S01]  /*1420*/  IABS R13, R2 ;  /* 0x00000002000d7213 */ /* 0x000fe20000000000 */
[----:B------:R-:W-:Y:S01]  /*1430*/  IMAD.MOV R19, RZ, RZ, -R19 ;  /* 0x000000ffff137224 */ /* 0x000fe200078e0a13 */
[----:B------:R-:W-:Y:S01]  /*1440*/  ISETP.GT.U32.AND P3, PT, R22, R9, PT ;  /* 0x000000091600720c */ /* 0x000fe20003f64070 */
[--C-:B------:R-:W-:Y:S02]  /*1450*/  @!P5 IMAD.IADD R7, R7, 0x1, -R22.reuse ;  /* 0x000000010707d824 */ /* 0x100fe400078e0a16 */
[----:B------:R-:W-:Y:S01]  /*1460*/  @!P4 IMAD.IADD R16, R16, 0x1, -R22 ;  /* 0x000000011010c824 */ /* 0x000fe200078e0a16 */
[C---:B------:R-:W-:Y:S01]  /*1470*/  ISETP.GT.U32.AND P4, PT, R22.reuse, R6, PT ;  /* 0x000000061600720c */ /* 0x040fe20003f84070 */
[C---:B------:R-:W-:Y:S01]  /*1480*/  IMAD R4, R22.reuse, R19, R4 ;  /* 0x0000001316047224 */ /* 0x040fe200078e0204 */
[----:B------:R-:W-:Y:S01]  /*1490*/  ISETP.GT.U32.AND P5, PT, R22, R7, PT ;  /* 0x000000071600720c */ /* 0x000fe20003fa4070 */
[----:B------:R-:W-:-:S02]  /*14a0*/  IMAD.MOV.U32 R18, RZ, RZ, R16 ;  /* 0x000000ffff127224 */ /* 0x000fc400078e0010 */
[----:B0-----:R-:W-:-:S04]  /*14b0*/  IMAD.HI.U32 R8, R3, R13, RZ ;  /* 0x0000000d03087227 */ /* 0x001fc800078e00ff */
[----:B------:R-:W-:Y:S01]  /*14c0*/  @!P3 IMAD.IADD R9, R9, 0x1, -R22 ;  /* 0x000000010909b824 */ /* 0x000fe200078e0a16 */
[----:B------:R-:W-:Y:S01]  /*14d0*/  ISETP.GT.U32.AND P3, PT, R22, R4, PT ;  /* 0x000000041600720c */ /* 0x000fe20003f64070 */
[----:B------:R-:W-:Y:S02]  /*14e0*/  @!P0 IMAD.MOV R18, RZ, RZ, -R18 ;  /* 0x000000ffff128224 */ /* 0x000fe400078e0a12 */
[--C-:B------:R-:W-:Y:S01]  /*14f0*/  @!P4 IMAD.IADD R6, R6, 0x1, -R22.reuse ;  /* 0x000000010606c824 */ /* 0x100fe200078e0a16 */
[----:B------:R-:W-:Y:S01]  /*1500*/  ISETP.GE.AND P4, PT, R15, RZ, PT ;  /* 0x000000ff0f00720c */ /* 0x000fe20003f86270 */
[----:B------:R-:W-:Y:S01]  /*1510*/  @!P5 IMAD.IADD R7, R7, 0x1, -R22 ;  /* 0x000000010707d824 */ /* 0x000fe200078e0a16 */
[C---:B------:R-:W-:Y:S01]  /*1520*/  ISETP.GT.U32.AND P5, PT, R22.reuse, R14, PT ;  /* 0x0000000e1600720c */ /* 0x040fe20003fa4070 */
[----:B------:R-:W-:Y:S01]  /*1530*/  IMAD.HI.U32 R10, R3, R11, RZ ;  /* 0x0000000b030a7227 */ /* 0x000fe200078e00ff */
[----:B------:R-:W-:Y:S01]  /*1540*/  IABS R15, R0 ;  /* 0x00000000000f7213 */ /* 0x000fe20000000000 */
[----:B------:R-:W-:Y:S01]  /*1550*/  STL [R1+0x1c4], R18 ;  /* 0x0001c41201007387 */ /* 0x000fe20000100800 */
[----:B------:R-:W-:Y:S01]  /*1560*/  ISETP.GT.U32.AND P0, PT, R22, R6, PT ;  /* 0x000000061600720c */ /* 0x000fe20003f04070 */
[----:B------:R-:W-:-:S02]  /*1570*/  IMAD.MOV R8, RZ, RZ, -R8 ;  /* 0x000000ffff087224 */ /* 0x000fc400078e0a08 */
[----:B------:R-:W-:Y:S01]  /*1580*/  @!P3 IMAD.IADD R4, R4, 0x1, -R22 ;  /* 0x000000010404b824 */ /* 0x000fe200078e0a16 */
[----:B------:R-:W-:Y:S01]  /*1590*/  ISETP.GE.AND P3, PT, R12, RZ, PT ;  /* 0x000000ff0c00720c */ /* 0x000fe20003f66270 */
[----:B------:R-:W-:Y:S02]  /*15a0*/  IMAD.MOV.U32 R12, RZ, RZ, R15 ;  /* 0x000000ffff0c7224 */ /* 0x000fe400078e000f */
[----:B------:R-:W-:Y:S02]  /*15b0*/  IMAD.MOV R10, RZ, RZ, -R10 ;  /* 0x000000ffff0a7224 */ /* 0x000fe400078e0a0a */
[----:B------:R-:W-:Y:S02]  /*15c0*/  @!P5 IMAD.IADD R14, R14, 0x1, -R22 ;  /* 0x000000010e0ed824 */ /* 0x000fe400078e0a16 */
[C---:B------:R-:W-:Y:S02]  /*15d0*/  IMAD R13, R22.reuse, R8, R13 ;  /* 0x00000008160d7224 */ /* 0x040fe400078e020d */
[----:B------:R-:W-:Y:S01]  /*15e0*/  IMAD.HI.U32 R8, R3, R12, RZ ;  /* 0x0000000c03087227 */ /* 0x000fe200078e00ff */
[----:B------:R-:W-:-:S03]  /*15f0*/  ISETP.GT.U32.AND P5, PT, R22, R14, PT ;  /* 0x0000000e1600720c */ /* 0x000fc60003fa4070 */
[C---:B------:R-:W-:Y:S02]  /*1600*/  IMAD R11, R22.reuse, R10, R11 ;  /* 0x0000000a160b7224 */ /* 0x040fe400078e020b */
[----:B------:R-:W-:Y:S02]  /*1610*/  IMAD.MOV.U32 R10, RZ, RZ, R7 ;  /* 0x000000ffff0a7224 */ /* 0x000fe400078e0007 */
[----:B------:R-:W-:Y:S01]  /*1620*/  @!P1 IMAD.MOV R9, RZ, RZ, -R9 ;  /* 0x000000ffff099224 */ /* 0x000fe200078e0a09 */
[----:B------:R-:W-:Y:S01]  /*1630*/  ISETP.GT.U32.AND P1, PT, R22, R4, PT ;  /* 0x000000041600720c */ /* 0x000fe20003f24070 */
[----:B------:R-:W-:Y:S01]  /*1640*/  IMAD.MOV R7, RZ, RZ, -R8 ;  /* 0x000000ffff077224 */ /* 0x000fe200078e0a08 */
[----:B------:R-:W-:Y:S01]  /*1650*/  IADD3 R8, R24, 0x1cc, RZ ;  /* 0x000001cc18087810 */ /* 0x000fe20007ffe0ff */
[----:B------:R-:W-:Y:S01]  /*1660*/  @!P0 IMAD.IADD R6, R6, 0x1, -R22 ;  /* 0x0000000106068824 */ /* 0x000fe200078e0a16 */
[----:B------:R0:W-:Y:S01]  /*1670*/  STL [R1+0x1c0], R9 ;  /* 0x0001c00901007387 */ /* 0x0001e20000100800 */
[C---:B------:R-:W-:Y:S01]  /*1680*/  IMAD R12, R22.reuse, R7, R12 ;  /* 0x00000007160c7224 */ /* 0x040fe200078e020c */
[----:B------:R-:W-:Y:S01]  /*1690*/  ISETP.GT.U32.AND P0, PT, R22, R11, PT ;  /* 0x0000000b1600720c */ /* 0x000fe20003f04070 */
[----:B------:R-:W-:-:S02]  /*16a0*/  @!P5 IMAD.IADD R14, R14, 0x1, -R22 ;  /* 0x000000010e0ed824 */ /* 0x000fc400078e0a16 */
[----:B------:R-:W-:Y:S01]  /*16b0*/  @!P2 IMAD.MOV R10, RZ, RZ, -R10 ;  /* 0x000000ffff0aa224 */ /* 0x000fe200078e0a0a */
[----:B------:R-:W-:Y:S01]  /*16c0*/  ISETP.GT.U32.AND P5, PT, R22, R12, PT ;  /* 0x0000000c1600720c */ /* 0x000fe20003fa4070 */
[----:B------:R-:W-:Y:S01]  /*16d0*/  @!P3 IMAD.MOV R14, RZ, RZ, -R14 ;  /* 0x000000ffff0eb224 */ /* 0x000fe200078e0a0e */
[----:B------:R-:W-:Y:S01]  /*16e0*/  ISETP.GE.AND P2, PT, R5, RZ, PT ;  /* 0x000000ff0500720c */ /* 0x000fe20003f46270 */
[----:B------:R-:W-:Y:S01]  /*16f0*/  @!P1 IMAD.IADD R4, R4, 0x1, -R22 ;  /* 0x0000000104049824 */ /* 0x000fe200078e0a16 */
[----:B------:R-:W-:Y:S01]  /*1700*/  STL [R1+0x1bc], R10 ;  /* 0x0001bc0a01007387 */ /* 0x000fe20000100800 */
[----:B0-----:R-:W-:Y:S01]  /*1710*/  IMAD.MOV.U32 R9, RZ, RZ, R6 ;  /* 0x000000ffff097224 */ /* 0x001fe200078e0006 */
[----:B------:R-:W-:Y:S02]  /*1720*/  IADD3 R5, R24, 0x1c8, RZ ;  /* 0x000001c818057810 */ /* 0x000fe40007ffe0ff */
[----:B------:R-:W-:Y:S01]  /*1730*/  IABS R6, R8 ;  /* 0x0000000800067213 */ /* 0x000fe20000000000 */
[----:B------:R-:W-:Y:S01]  /*1740*/  @!P6 IMAD.MOV R9, RZ, RZ, -R9 ;  /* 0x000000ffff09e224 */ /* 0x000fe200078e0a09 */
[----:B------:R-:W-:Y:S01]  /*1750*/  ISETP.GT.U32.AND P6, PT, R22, R13, PT ;  /* 0x0000000d1600720c */ /* 0x000fe20003fc4070 */
[--C-:B------:R-:W-:Y:S01]  /*1760*/  @!P0 IMAD.IADD R11, R11, 0x1, -R22.reuse ;  /* 0x000000010b0b8824 */ /* 0x100fe200078e0a16 */
[----:B------:R-:W-:Y:S01]  /*1770*/  ISETP.GE.AND P1, PT, R2, RZ, PT ;  /* 0x000000ff0200720c */ /* 0x000fe20003f26270 */
[----:B------:R-:W-:Y:S01]  /*1780*/  @!P5 IMAD.IADD R12, R12, 0x1, -R22 ;  /* 0x000000010c0cd824 */ /* 0x000fe200078e0a16 */
[----:B------:R0:W-:Y:S01]  /*1790*/  STL [R1+0x1b8], R9 ;  /* 0x0001b80901007387 */ /* 0x0001e20000100800 */
[----:B------:R-:W-:Y:S01]  /*17a0*/  IABS R2, R5 ;  /* 0x0000000500027213 */ /* 0x000fe20000000000 */
[----:B------:R-:W-:Y:S01]  /*17b0*/  IMAD.HI.U32 R7, R3, R6, RZ ;  /* 0x0000000603077227 */ /* 0x000fe200078e00ff */
[----:B------:R-:W-:-:S02]  /*17c0*/  ISETP.GE.AND P0, PT, R0, RZ, PT ;  /* 0x000000ff0000720c */ /* 0x000fc40003f06270 */
[----:B------:R-:W-:Y:S01]  /*17d0*/  IADD3 R0, R24, 0x1c4, RZ ;  /* 0x000001c418007810 */ /* 0x000fe20007ffe0ff */
[----:B------:R-:W-:-:S03]  /*17e0*/  IMAD.MOV R7, RZ, RZ, -R7 ;  /* 0x000000ffff077224 */ /* 0x000fc600078e0a07 */
[----:B------:R-:W-:Y:S01]  /*17f0*/  @!P6 IMAD.IADD R13, R13, 0x1, -R22 ;  /* 0x000000010d0de824 */ /* 0x000fe200078e0a16 */
[----:B------:R-:W-:Y:S01]  /*1800*/  ISETP.GT.U32.AND P6, PT, R22, R11, PT ;  /* 0x0000000b1600720c */ /* 0x000fe20003fc4070 */
[----:B0-----:R-:W-:Y:S01]  /*1810*/  IMAD.MOV.U32 R9, RZ, RZ, R4 ;  /* 0x000000ffff097224 */ /* 0x001fe200078e0004 */
[----:B------:R-:W-:Y:S01]  /*1820*/  IADD3 R4, R24, 0x1c0, RZ ;  /* 0x000001c018047810 */ /* 0x000fe20007ffe0ff */
[C---:B------:R-:W-:Y:S01]  /*1830*/  IMAD R6, R22.reuse, R7, R6 ;  /* 0x0000000716067224 */ /* 0x040fe200078e0206 */
[C---:B------:R-:W-:Y:S01]  /*1840*/  ISETP.GT.U32.AND P5, PT, R22.reuse, R13, PT ;  /* 0x0000000d1600720c */ /* 0x040fe20003fa4070 */
[----:B------:R-:W-:Y:S01]  /*1850*/  @!P4 IMAD.MOV R9, RZ, RZ, -R9 ;  /* 0x000000ffff09c224 */ /* 0x000fe200078e0a09 */
[----:B------:R-:W-:Y:S02]  /*1860*/  ISETP.GT.U32.AND P4, PT, R22, R12, PT ;  /* 0x0000000c1600720c */ /* 0x000fe40003f84070 */
[----:B------:R-:W-:Y:S02]  /*1870*/  IABS R7, R0 ;  /* 0x0000000000077213 */ /* 0x000fe40000000000 */
[----:B------:R0:W-:Y:S01]  /*1880*/  STL [R1+0x1b4], R9 ;  /* 0x0001b40901007387 */ /* 0x0001e20000100800 */
[----:B------:R-:W-:-:S02]  /*1890*/  IABS R17, R4 ;  /* 0x0000000400117213 */ /* 0x000fc40000000000 */
[--C-:B------:R-:W-:Y:S01]  /*18a0*/  @!P6 IMAD.IADD R11, R11, 0x1, -R22.reuse ;  /* 0x000000010b0be824 */ /* 0x100fe200078e0a16 */
[----:B------:R-:W-:Y:S01]  /*18b0*/  ISETP.GT.U32.AND P6, PT, R22, R6, PT ;  /* 0x000000061600720c */ /* 0x000fe20003fc4070 */
[C---:B------:R-:W-:Y:S01]  /*18c0*/  IMAD.HI.U32 R10, R3.reuse, R7, RZ ;  /* 0x00000007030a7227 */ /* 0x040fe200078e00ff */
[----:B------:R1:W-:Y:S03]  /*18d0*/  STL [R1+0x1b0], R14 ;  /* 0x0001b00e01007387 */ /* 0x0003e60000100800 */
[----:B------:R-:W-:Y:S02]  /*18e0*/  @!P4 IMAD.IADD R12, R12, 0x1, -R22 ;  /* 0x000000010c0cc824 */ /* 0x000fe400078e0a16 */
[----:B0-----:R-:W-:-:S04]  /*18f0*/  IMAD.HI.U32 R9, R3, R2, RZ ;  /* 0x0000000203097227 */ /* 0x001fc800078e00ff */
[----:B------:R-:W-:Y:S02]  /*1900*/  IMAD.MOV R9, RZ, RZ, -R9 ;  /* 0x000000ffff097224 */ /* 0x000fe400078e0a09 */
[----:B------:R-:W-:Y:S01]  /*1910*/  @!P6 IMAD.IADD R6, R6, 0x1, -R22 ;  /* 0x000000010606e824 */ /* 0x000fe200078e0a16 */
[----:B------:R-:W-:Y:S01]  /*1920*/  ISETP.GE.AND P6, PT, R5, RZ, PT ;  /* 0x000000ff0500720c */ /* 0x000fe20003fc6270 */
[----:B------:R-:W-:Y:S01]  /*1930*/  IMAD R2, R22, R9, R2 ;  /* 0x0000000916027224 */ /* 0x000fe200078e0202 */
[----:B------:R-:W-:Y:S01]  /*1940*/  IADD3 R5, R24, 0x1b8, RZ ;  /* 0x000001b818057810 */ /* 0x000fe20007ffe0ff */
[----:B------:R-:W-:Y:S02]  /*1950*/  IMAD.MOV.U32 R15, RZ, RZ, R11 ;  /* 0x000000ffff0f7224 */ /* 0x000fe400078e000b */
[----:B------:R-:W-:Y:S01]  /*1960*/  @!P5 IMAD.IADD R13, R13, 0x1, -R22 ;  /* 0x000000010d0dd824 */ /* 0x000fe200078e0a16 */
[----:B------:R-:W-:Y:S01]  /*1970*/  ISETP.GT.U32.AND P4, PT, R22, R2, PT ;  /* 0x000000021600720c */ /* 0x000fe20003f84070 */
[----:B------:R-:W-:Y:S01]  /*1980*/  IMAD.HI.U32 R9, R3, R17, RZ ;  /* 0x0000001103097227 */ /* 0x000fe200078e00ff */
[----:B------:R-:W-:-:S02]  /*1990*/  ISETP.GE.AND P5, PT, R8, RZ, PT ;  /* 0x000000ff0800720c */ /* 0x000fc40003fa6270 */
[----:B------:R-:W-:Y:S01]  /*19a0*/  IADD3 R8, R24, 0x1bc, RZ ;  /* 0x000001bc18087810 */ /* 0x000fe20007ffe0ff */
[----:B------:R-:W-:Y:S02]  /*19b0*/  IMAD.MOV R10, RZ, RZ, -R10 ;  /* 0x000000ffff0a7224 */ /* 0x000fe400078e0a0a */
[----:B------:R-:W-:Y:S02]  /*19c0*/  @!P2 IMAD.MOV R15, RZ, RZ, -R15 ;  /* 0x000000ffff0fa224 */ /* 0x000fe400078e0a0f */
[----:B------:R-:W-:Y:S02]  /*19d0*/  IMAD.MOV R9, RZ, RZ, -R9 ;  /* 0x000000ffff097224 */ /* 0x000fe400078e0a09 */
[----:B------:R-:W-:Y:S01]  /*19e0*/  IMAD R7, R22, R10, R7 ;  /* 0x0000000a16077224 */ /* 0x000fe200078e0207 */
[----:B------:R-:W-:Y:S01]  /*19f0*/  IABS R10, R8 ;  /* 0x00000008000a7213 */ /* 0x000fe20000000000 */
[----:B------:R-:W-:Y:S01]  /*1a00*/  @!P4 IMAD.IADD R2, R2, 0x1, -R22 ;  /* 0x000000010202c824 */ /* 0x000fe200078e0a16 */
[C---:B------:R-:W-:Y:S01]  /*1a10*/  ISETP.GT.U32.AND P4, PT, R22.reuse, R6, PT ;  /* 0x000000061600720c */ /* 0x040fe20003f84070 */
[C---:B------:R-:W-:Y:S01]  /*1a20*/  IMAD R17, R22.reuse, R9, R17 ;  /* 0x0000000916117224 */ /* 0x040fe200078e0211 */
[----:B------:R-:W-:Y:S01]  /*1a30*/  IABS R9, R5 ;  /* 0x0000000500097213 */ /* 0x000fe20000000000 */
[----:B-1----:R-:W-:Y:S01]  /*1a40*/  IMAD.MOV.U32 R14, RZ, RZ, R12 ;  /* 0x000000ffff0e7224 */ /* 0x002fe200078e000c */
[C---:B------:R-:W-:Y:S01]  /*1a50*/  ISETP.GT.U32.AND P2, PT, R22.reuse, R2, PT ;  /* 0x000000021600720c */ /* 0x040fe20003f44070 */
[C---:B------:R-:W-:Y:S01]  /*1a60*/  IMAD.HI.U32 R11, R3.reuse, R10, RZ ;  /* 0x0000000a030b7227 */ /* 0x040fe200078e00ff */
[C---:B------:R-:W-:Y:S01]  /*1a70*/  ISETP.GT.U32.AND P3, PT, R22.reuse, R7, PT ;  /* 0x000000071600720c */ /* 0x040fe20003f64070 */
[----:B------:R-:W-:Y:S02]  /*1a80*/  STL [R1+0x1ac], R15 ;  /* 0x0001ac0f01007387 */ /* 0x000fe40000100800 */
[----:B------:R-:W-:Y:S01]  /*1a90*/  @!P1 IMAD.MOV R13, RZ, RZ, -R13 ;  /* 0x000000ffff0d9224 */ /* 0x000fe200078e0a0d */
[----:B------:R-:W-:Y:S01]  /*1aa0*/  ISETP.GT.U32.AND P1, PT, R22, R17, PT ;  /* 0x000000111600720c */ /* 0x000fe20003f24070 */
[----:B------:R-:W-:Y:S01]  /*1ab0*/  @!P0 IMAD.MOV R14, RZ, RZ, -R14 ;  /* 0x000000ffff0e8224 */ /* 0x000fe200078e0a0e */
[----:B------:R-:W-:Y:S01]  /*1ac0*/  ISETP.GE.AND P0, PT, R0, RZ, PT ;  /* 0x000000ff0000720c */ /* 0x000fe20003f06270 */
[----:B------:R-:W-:Y:S01]  /*1ad0*/  IMAD.HI.U32 R12, R3, R9, RZ ;  /* 0x00000009030c7227 */ /* 0x000fe200078e00ff */
[----:B------:R-:W-:Y:S01]  /*1ae0*/  STL [R1+0x1a8], R13 ;  /* 0x0001a80d01007387 */ /* 0x000fe20000100800 */
[----:B------:R-:W-:-:S02]  /*1af0*/  IADD3 R0, R24, 0x1b4, RZ ;  /* 0x000001b418007810 */ /* 0x000fc40007ffe0ff */
[--C-:B------:R-:W-:Y:S01]  /*1b00*/  @!P4 IMAD.IADD R6, R6, 0x1, -R22.reuse ;  /* 0x000000010606c824 */ /* 0x100fe200078e0a16 */
[----:B------:R0:W-:Y:S01]  /*1b10*/  STL [R1+0x1a4], R14 ;  /* 0x0001a40e01007387 */ /* 0x0001e20000100800 */
[----:B------:R-:W-:Y:S01]  /*1b20*/  IMAD.MOV R11, RZ, RZ, -R11 ;  /* 0x000000ffff0b7224 */ /* 0x000fe200078e0a0b */
[----:B------:R-:W-:Y:S01]  /*1b30*/  ISETP.GE.AND P4, PT, R4, RZ, PT ;  /* 0x000000ff0400720c */ /* 0x000fe20003f86270 */
[----:B------:R-:W-:Y:S01]  /*1b40*/  @!P2 IMAD.IADD R2, R2, 0x1, -R22 ;  /* 0x000000010202a824 */ /* 0x000fe200078e0a16 */
[----:B------:R-:W-:Y:S01]  /*1b50*/  ISETP.GE.AND P2, PT, R8, RZ, PT ;  /* 0x000000ff0800720c */ /* 0x000fe20003f46270 */
[----:B------:R-:W-:Y:S01]  /*1b60*/  IMAD.MOV R12, RZ, RZ, -R12 ;  /* 0x000000ffff0c7224 */ /* 0x000fe200078e0a0c */
[----:B------:R-:W-:Y:S01]  /*1b70*/  IADD3 R4, R24, 0x1b0, RZ ;  /* 0x000001b018047810 */ /* 0x000fe20007ffe0ff */
[----:B------:R-:W-:Y:S01]  /*1b80*/  IMAD R8, R22, R11, R10 ;  /* 0x0000000b16087224 */ /* 0x000fe200078e020a */
[----:B------:R-:W-:Y:S01]  /*1b90*/  IABS R10, R0 ;  /* 0x00000000000a7213 */ /* 0x000fe20000000000 */
[----:B------:R-:W-:-:S02]  /*1ba0*/  @!P3 IMAD.IADD R7, R7, 0x1, -R22 ;  /* 0x000000010707b824 */ /* 0x000fc400078e0a16 */
[----:B0-----:R-:W-:Y:S01]  /*1bb0*/  IMAD.MOV.U32 R14, RZ, RZ, R6 ;  /* 0x000000ffff0e7224 */ /* 0x001fe200078e0006 */
[----:B------:R-:W-:Y:S01]  /*1bc0*/  IADD3 R6, R24, 0x1ac, RZ ;  /* 0x000001ac18067810 */ /* 0x000fe20007ffe0ff */
[C---:B------:R-:W-:Y:S01]  /*1bd0*/  IMAD R9, R22.reuse, R12, R9 ;  /* 0x0000000c16097224 */ /* 0x040fe200078e0209 */
[C---:B------:R-:W-:Y:S01]  /*1be0*/  ISETP.GT.U32.AND P3, PT, R22.reuse, R7, PT ;  /* 0x000000071600720c */ /* 0x040fe20003f64070 */
[----:B------:R-:W-:Y:S01]  /*1bf0*/  IMAD.MOV.U32 R13, RZ, RZ, R2 ;  /* 0x000000ffff0d7224 */ /* 0x000fe200078e0002 */
[----:B------:R-:W-:Y:S01]  /*1c00*/  IABS R2, R4 ;  /* 0x0000000400027213 */ /* 0x000fe20000000000 */
[----:B------:R-:W-:Y:S01]  /*1c10*/  @!P5 IMAD.MOV R14, RZ, RZ, -R14 ;  /* 0x000000ffff0ed224 */ /* 0x000fe200078e0a0e */
[C---:B------:R-:W-:Y:S01]  /*1c20*/  ISETP.GT.U32.AND P5, PT, R22.reuse, R8, PT ;  /* 0x000000081600720c */ /* 0x040fe20003fa4070 */
[----:B------:R-:W-:Y:S01]  /*1c30*/  @!P1 IMAD.IADD R17, R17, 0x1, -R22 ;  /* 0x0000000111119824 */ /* 0x000fe200078e0a16 */
[----:B------:R-:W-:Y:S01]  /*1c40*/  IABS R11, R6 ;  /* 0x00000006000b7213 */ /* 0x000fe20000000000 */
[----:B------:R-:W-:Y:S01]  /*1c50*/  @!P6 IMAD.MOV R13, RZ, RZ, -R13 ;  /* 0x000000ffff0de224 */ /* 0x000fe200078e0a0d */
[C---:B------:R-:W-:Y:S01]  /*1c60*/  ISETP.GT.U32.AND P6, PT, R22.reuse, R9, PT ;  /* 0x000000091600720c */ /* 0x040fe20003fc4070 */
[----:B------:R0:W-:Y:S01]  /*1c70*/  STL [R1+0x1a0], R14 ;  /* 0x0001a00e01007387 */ /* 0x0001e20000100800 */
[----:B------:R-:W-:-:S03]  /*1c80*/  ISETP.GT.U32.AND P1, PT, R22, R17, PT ;  /* 0x000000111600720c */ /* 0x000fc60003f24070 */
[--C-:B------:R-:W-:Y:S01]  /*1c90*/  @!P3 IMAD.IADD R7, R7, 0x1, -R22.reuse ;  /* 0x000000010707b824 */ /* 0x100fe200078e0a16 */
[----:B------:R-:W-:Y:S01]  /*1ca0*/  ISETP.GE.AND P3, PT, R5, RZ, PT ;  /* 0x000000ff0500720c */ /* 0x000fe20003f66270 */
[----:B------:R-:W-:Y:S01]  /*1cb0*/  IMAD.HI.U32 R5, R3, R10, RZ ;  /* 0x0000000a03057227 */ /* 0x000fe200078e00ff */
[----:B------:R1:W-:Y:S03]  /*1cc0*/  STL [R1+0x19c], R13 ;  /* 0x00019c0d01007387 */ /* 0x0003e60000100800 */
[--C-:B------:R-:W-:Y:S02]  /*1cd0*/  @!P5 IMAD.IADD R8, R8, 0x1, -R22.reuse ;  /* 0x000000010808d824 */ /* 0x100fe400078e0a16 */
[--C-:B------:R-:W-:Y:S02]  /*1ce0*/  @!P6 IMAD.IADD R9, R9, 0x1, -R22.reuse ;  /* 0x000000010909e824 */ /* 0x100fe400078e0a16 */
[----:B------:R-:W-:Y:S01]  /*1cf0*/  @!P1 IMAD.IADD R17, R17, 0x1, -R22 ;  /* 0x0000000111119824 */ /* 0x000fe200078e0a16 */
[----:B------:R-:W-:Y:S01]  /*1d00*/  ISETP.GT.U32.AND P5, PT, R22, R8, PT ;  /* 0x000000081600720c */ /* 0x000fe20003fa4070 */
[----:B------:R-:W-:Y:S01]  /*1d10*/  IMAD.MOV R5, RZ, RZ, -R5 ;  /* 0x000000ffff057224 */ /* 0x000fe200078e0a05 */
[----:B------:R-:W-:Y:S01]  /*1d20*/  ISETP.GE.AND P1, PT, R0, RZ, PT ;  /* 0x000000ff0000720c */ /* 0x000fe20003f26270 */
[----:B------:R-:W-:Y:S01]  /*1d30*/  IMAD.HI.U32 R0, R3, R2, RZ ;  /* 0x0000000203007227 */ /* 0x000fe200078e00ff */
[----:B------:R-:W-:-:S03]  /*1d40*/  ISETP.GT.U32.AND P6, PT, R22, R9, PT ;  /* 0x000000091600720c */ /* 0x000fc60003fc4070 */
[----:B------:R-:W-:Y:S02]  /*1d50*/  IMAD.MOV R0, RZ, RZ, -R0 ;  /* 0x000000ffff007224 */ /* 0x000fe400078e0a00 */
[----:B------:R-:W-:Y:S01]  /*1d60*/  IMAD R10, R22, R5, R10 ;  /* 0x00000005160a7224 */ /* 0x000fe200078e020a */
[----:B------:R-:W-:Y:S01]  /*1d70*/  IADD3 R5, R24, 0x1a8, RZ ;  /* 0x000001a818057810 */ /* 0x000fe20007ffe0ff */
[----:B------:R-:W-:Y:S02]  /*1d80*/  IMAD R2, R22, R0, R2 ;  /* 0x0000000016027224 */ /* 0x000fe400078e0202 */
[--C-:B------:R-:W-:Y:S01]  /*1d90*/  @!P5 IMAD.IADD R8, R8, 0x1, -R22.reuse ;  /* 0x000000010808d824 */ /* 0x100fe200078e0a16 */
[C---:B------:R-:W-:Y:S01]  /*1da0*/  ISETP.GT.U32.AND P5, PT, R22.reuse, R10, PT ;  /* 0x0000000a1600720c */ /* 0x040fe20003fa4070 */
[----:B------:R-:W-:Y:S01]  /*1db0*/  IMAD.MOV.U32 R12, RZ, RZ, R7 ;  /* 0x000000ffff0c7224 */ /* 0x000fe200078e0007 */
[----:B0-----:R-:W-:Y:S01]  /*1dc0*/  IABS R14, R5 ;  /* 0x00000005000e7213 */ /* 0x001fe20000000000 */
[----:B------:R-:W-:Y:S01]  /*1dd0*/  @!P6 IMAD.IADD R9, R9, 0x1, -R22 ;  /* 0x000000010909e824 */ /* 0x000fe200078e0a16 */
[----:B------:R-:W-:Y:S01]  /*1de0*/  ISETP.GT.U32.AND P6, PT, R22, R2, PT ;  /* 0x000000021600720c */ /* 0x000fe20003fc4070 */
[----:B------:R-:W-:Y:S01]  /*1df0*/  IMAD.HI.U32 R0, R3, R11, RZ ;  /* 0x0000000b03007227 */ /* 0x000fe200078e00ff */
[----:B------:R-:W-:-:S03]  /*1e00*/  IADD3 R7, R24, 0x1a4, RZ ;  /* 0x000001a418077810 */ /* 0x000fc60007ffe0ff */
[----:B------:R-:W-:Y:S01]  /*1e10*/  IMAD.HI.U32 R16, R3, R14, RZ ;  /* 0x0000000e03107227 */ /* 0x000fe200078e00ff */
[----:B------:R-:W-:-:S03]  /*1e20*/  IABS R15, R7 ;  /* 0x00000007000f7213 */ /* 0x000fc60000000000 */
[----:B------:R-:W-:Y:S02]  /*1e30*/  @!P5 IMAD.IADD R10, R10, 0x1, -R22 ;  /* 0x000000010a0ad824 */ /* 0x000fe400078e0a16 */
[----:B------:R-:W-:Y:S01]  /*1e40*/  @!P0 IMAD.MOV R12, RZ, RZ, -R12 ;  /* 0x000000ffff0c8224 */ /* 0x000fe200078e0a0c */
[----:B------:R-:W-:Y:S01]  /*1e50*/  ISETP.GE.AND P0, PT, R4, RZ, PT ;  /* 0x000000ff0400720c */ /* 0x000fe20003f06270 */
[----:B------:R-:W-:Y:S01]  /*1e60*/  @!P6 IMAD.IADD R2, R2, 0x1, -R22 ;  /* 0x000000010202e824 */ /* 0x000fe200078e0a16 */
[----:B------:R-:W-:Y:S01]  /*1e70*/  ISETP.GT.U32.AND P6, PT, R22, R10, PT ;  /* 0x0000000a1600720c */ /* 0x000fe20003fc4070 */
[----:B------:R-:W-:Y:S01]  /*1e80*/  IMAD.MOV R0, RZ, RZ, -R0 ;  /* 0x000000ffff007224 */ /* 0x000fe200078e0a00 */
[----:B------:R-:W-:Y:S01]  /*1e90*/  IADD3 R4, R24, 0x1a0, RZ ;  /* 0x000001a018047810 */ /* 0x000fe20007ffe0ff */
[----:B------:R-:W-:Y:S01]  /*1ea0*/  IMAD.MOV R16, RZ, RZ, -R16 ;  /* 0x000000ffff107224 */ /* 0x000fe200078e0a10 */
[----:B------:R0:W-:Y:S01]  /*1eb0*/  STL [R1+0x198], R12 ;  /* 0x0001980c01007387 */ /* 0x0001e20000100800 */
[----:B------:R-:W-:Y:S01]  /*1ec0*/  @!P4 IMAD.MOV R17, RZ, RZ, -R17 ;  /* 0x000000ffff11c224 */ /* 0x000fe200078e0a11 */
[----:B------:R-:W-:Y:S01]  /*1ed0*/  ISETP.GE.AND P4, PT, R6, RZ, PT ;  /* 0x000000ff0600720c */ /* 0x000fe20003f86270 */
[----:B------:R-:W-:Y:S01]  /*1ee0*/  IMAD R11, R22, R0, R11 ;  /* 0x00000000160b7224 */ /* 0x000fe200078e020b */
[----:B------:R-:W-:Y:S01]  /*1ef0*/  IADD3 R0, R24, 0x19c, RZ ;  /* 0x0000019c18007810 */ /* 0x000fe20007ffe0ff */
[C---:B------:R-:W-:Y:S01]  /*1f00*/  IMAD R14, R22.reuse, R16, R14 ;  /* 0x00000010160e7224 */ /* 0x040fe200078e020e */
[----:B------:R2:W-:Y:S01]  /*1f10*/  STL [R1+0x194], R17 ;  /* 0x0001941101007387 */ /* 0x0005e20000100800 */
[----:B-1----:R-:W-:Y:S01]  /*1f20*/  IMAD.HI.U32 R13, R3, R15, RZ ;  /* 0x0000000f030d7227 */ /* 0x002fe200078e00ff */
[----:B------:R-:W-:-:S02]  /*1f30*/  ISETP.GT.U32.AND P5, PT, R22, R11, PT ;  /* 0x0000000b1600720c */ /* 0x000fc40003fa4070 */
[----:B0-----:R-:W-:Y:S01]  /*1f40*/  IABS R12, R4 ;  /* 0x00000004000c7213 */ /* 0x001fe20000000000 */
[----:B------:R-:W-:Y:S01]  /*1f50*/  @!P6 IMAD.IADD R10, R10, 0x1, -R22 ;  /* 0x000000010a0ae824 */ /* 0x000fe200078e0a16 */
[----:B------:R-:W-:Y:S01]  /*1f60*/  ISETP.GT.U32.AND P6, PT, R22, R14, PT ;  /* 0x0000000e1600720c */ /* 0x000fe20003fc4070 */
[----:B------:R-:W-:Y:S01]  /*1f70*/  IMAD.MOV R13, RZ, RZ, -R13 ;  /* 0x000000ffff0d7224 */ /* 0x000fe200078e0a0d */
[----:B------:R-:W-:Y:S01]  /*1f80*/  IABS R6, R0 ;  /* 0x0000000000067213 */ /* 0x000fe20000000000 */
[----:B------:R-:W-:Y:S02]  /*1f90*/  IMAD.MOV.U32 R16, RZ, RZ, R9 ;  /* 0x000000ffff107224 */ /* 0x000fe400078e0009 */
[----:B--2---:R-:W-:Y:S02]  /*1fa0*/  IMAD.MOV.U32 R17, RZ, RZ, R8 ;  /* 0x000000ffff117224 */ /* 0x004fe400078e0008 */
[----:B------:R-:W-:-:S04]  /*1fb0*/  IMAD.HI.U32 R8, R3, R12, RZ ;  /* 0x0000000c03087227 */ /* 0x000fc800078e00ff */
[----:B------:R-:W-:Y:S02]  /*1fc0*/  IMAD.MOV R8, RZ, RZ, -R8 ;  /* 0x000000ffff087224 */ /* 0x000fe400078e0a08 */
[C---:B------:R-:W-:Y:S02]  /*1fd0*/  IMAD R15, R22.reuse, R13, R15 ;  /* 0x0000000d160f7224 */ /* 0x040fe400078e020f */
[----:B------:R-:W-:Y:S01]  /*1fe0*/  @!P2 IMAD.MOV R17, RZ, RZ, -R17 ;  /* 0x000000ffff11a224 */ /* 0x000fe200078e0a11 */
[C---:B------:R-:W-:Y:S01]  /*1ff0*/  ISETP.GT.U32.AND P2, PT, R22.reuse, R2, PT ;  /* 0x000000021600720c */ /* 0x040fe20003f44070 */
[----:B------:R-:W-:Y:S02]  /*2000*/  IMAD.MOV.U32 R13, RZ, RZ, R10 ;  /* 0x000000ffff0d7224 */ /* 0x000fe400078e000a */
[----:B------:R-:W-:Y:S01]  /*2010*/  IMAD R12, R22, R8, R12 ;  /* 0x00000008160c7224 */ /* 0x000fe200078e020c */
[----:B------:R-:W-:Y:S01]  /*2020*/  STL [R1+0x190], R17 ;  /* 0x0001901101007387 */ /* 0x000fe20000100800 */
[--C-:B------:R-:W-:Y:S01]  /*2030*/  @!P5 IMAD.IADD R11, R11, 0x1, -R22.reuse ;  /* 0x000000010b0bd824 */ /* 0x100fe200078e0a16 */
[----:B------:R-:W-:Y:S01]  /*2040*/  IADD3 R8, R24, 0x190, RZ ;  /* 0x0000019018087810 */ /* 0x000fe20007ffe0ff */
[----:B------:R-:W-:Y:S01]  /*2050*/  @!P1 IMAD.MOV R13, RZ, RZ, -R13 ;  /* 0x000000ffff0d9224 */ /* 0x000fe200078e0a0d */
[----:B------:R-:W-:Y:S01]  /*2060*/  ISETP.GT.U32.AND P1, PT, R22, R15, PT ;  /* 0x0000000f1600720c */ /* 0x000fe20003f24070 */
[----:B------:R-:W-:Y:S01]  /*2070*/  @!P6 IMAD.IADD R14, R14, 0x1, -R22 ;  /* 0x000000010e0ee824 */ /* 0x000fe200078e0a16 */
[C---:B------:R-:W-:Y:S01]  /*2080*/  ISETP.GT.U32.AND P6, PT, R22.reuse, R12, PT ;  /* 0x0000000c1600720c */ /* 0x040fe20003fc4070 */
[----:B------:R-:W-:Y:S01]  /*2090*/  @!P3 IMAD.MOV R16, RZ, RZ, -R16 ;  /* 0x000000ffff10b224 */ /* 0x000fe200078e0a10 */
[----:B------:R-:W-:Y:S01]  /*20a0*/  ISETP.GT.U32.AND P5, PT, R22, R11, PT ;  /* 0x0000000b1600720c */ /* 0x000fe20003fa4070 */
[----:B------:R-:W-:Y:S01]  /*20b0*/  @!P2 IMAD.IADD R2, R2, 0x1, -R22 ;  /* 0x000000010202a824 */ /* 0x000fe200078e0a16 */
[----:B------:R-:W-:Y:S01]  /*20c0*/  ISETP.GE.AND P3, PT, R5, RZ, PT ;  /* 0x000000ff0500720c */ /* 0x000fe20003f66270 */
[----:B------:R-:W-:Y:S01]  /*20d0*/  IMAD.HI.U32 R9, R3, R6, RZ ;  /* 0x0000000603097227 */ /* 0x000fe200078e00ff */
[----:B------:R-:W-:Y:S01]  /*20e0*/  STL [R1+0x18c], R16 ;  /* 0x00018c1001007387 */ /* 0x000fe20000100800 */
[----:B------:R-:W-:-:S02]  /*20f0*/  IADD3 R5, R24, 0x194, RZ ;  /* 0x0000019418057810 */ /* 0x000fc40007ffe0ff */
[----:B------:R-:W-:Y:S01]  /*2100*/  IMAD.MOV.U32 R10, RZ, RZ, R2 ;  /* 0x000000ffff0a7224 */ /* 0x000fe200078e0002 */
[----:B------:R0:W-:Y:S01]  /*2110*/  STL [R1+0x188], R13 ;  /* 0x0001880d01007387 */ /* 0x0001e20000100800 */
[--C-:B------:R-:W-:Y:S01]  /*2120*/  @!P1 IMAD.IADD R15, R15, 0x1, -R22.reuse ;  /* 0x000000010f0f9824 */ /* 0x100fe200078e0a16 */
[----:B------:R-:W-:Y:S01]  /*2130*/  ISETP.GT.U32.AND P1, PT, R22, R14, PT ;  /* 0x0000000e1600720c */ /* 0x000fe20003f24070 */
[--C-:B------:R-:W-:Y:S01]  /*2140*/  @!P6 IMAD.IADD R12, R12, 0x1, -R22.reuse ;  /* 0x000000010c0ce824 */ /* 0x100fe200078e0a16 */
[----:B------:R-:W-:Y:S01]  /*2150*/  ISETP.GE.AND P2, PT, R7, RZ, PT ;  /* 0x000000ff0700720c */ /* 0x000fe20003f46270 */
[----:B------:R-:W-:Y:S01]  /*2160*/  @!P5 IMAD.IADD R11, R11, 0x1, -R22 ;  /* 0x000000010b0bd824 */ /* 0x000fe200078e0a16 */
[----:B------:R-:W-:Y:S01]  /*2170*/  ISETP.GE.AND P5, PT, R4, RZ, PT ;  /* 0x000000ff0400720c */ /* 0x000fe20003fa6270 */
[----:B------:R-:W-:Y:S01]  /*2180*/  IMAD.MOV R9, RZ, RZ, -R9 ;  /* 0x000000ffff097224 */ /* 0x000fe200078e0a09 */
[----:B------:R-:W-:Y:S01]  /*2190*/  ISETP.GT.U32.AND P6, PT, R22, R12, PT ;  /* 0x0000000c1600720c */ /* 0x000fe20003fc4070 */
[----:B------:R-:W-:Y:S01]  /*21a0*/  @!P0 IMAD.MOV R10, RZ, RZ, -R10 ;  /* 0x000000ffff0a8224 */ /* 0x000fe200078e0a0a */
[----:B0-----:R-:W-:Y:S01]  /*21b0*/  IADD3 R13, R24, 0x198, RZ ;  /* 0x00000198180d7810 */ /* 0x001fe20007ffe0ff */
[C---:B------:R-:W-:Y:S01]  /*21c0*/  IMAD R6, R22.reuse, R9, R6 ;  /* 0x0000000916067224 */ /* 0x040fe200078e0206 */
[----:B------:R-:W-:Y:S01]  /*21d0*/  ISETP.GT.U32.AND P0, PT, R22, R15, PT ;  /* 0x0000000f1600720c */ /* 0x000fe20003f04070 */
[----:B------:R-:W-:Y:S01]  /*21e0*/  IMAD.MOV.U32 R19, RZ, RZ, R11 ;  /* 0x000000ffff137224 */ /* 0x000fe200078e000b */
[----:B------:R-:W-:Y:S01]  /*21f0*/  IABS R2, R13 ;  /* 0x0000000d00027213 */ /* 0x000fe20000000000 */
[----:B------:R-:W-:Y:S01]  /*2200*/  @!P1 IMAD.IADD R14, R14, 0x1, -R22 ;  /* 0x000000010e0e9824 */ /* 0x000fe200078e0a16 */
[----:B------:R-:W-:Y:S01]  /*2210*/  ISETP.GT.U32.AND P1, PT, R22, R6, PT ;  /* 0x000000061600720c */ /* 0x000fe20003f24070 */
[----:B------:R0:W-:Y:S01]  /*2220*/  STL [R1+0x184], R10 ;  /* 0x0001840a01007387 */ /* 0x0001e20000100800 */
[----:B------:R-:W-:Y:S01]  /*2230*/  IABS R16, R5 ;  /* 0x0000000500107213 */ /* 0x000fe20000000000 */
[----:B------:R-:W-:Y:S01]  /*2240*/  IMAD.HI.U32 R4, R3, R2, RZ ;  /* 0x0000000203047227 */ /* 0x000fe200078e00ff */
[----:B------:R-:W-:-:S03]  /*2250*/  IADD3 R9, R24, 0x18c, RZ ;  /* 0x0000018c18097810 */ /* 0x000fc60007ffe0ff */
[----:B------:R-:W-:Y:S01]  /*2260*/  IMAD.MOV R4, RZ, RZ, -R4 ;  /* 0x000000ffff047224 */ /* 0x000fe200078e0a04 */
[----:B------:R-:W-:Y:S01]  /*2270*/  IABS R7, R9 ;  /* 0x0000000900077213 */ /* 0x000fe20000000000 */
[----:B------:R-:W-:Y:S02]  /*2280*/  @!P6 IMAD.IADD R12, R12, 0x1, -R22 ;  /* 0x000000010c0ce824 */ /* 0x000fe400078e0a16 */
[----:B------:R-:W-:Y:S01]  /*2290*/  IMAD R2, R22, R4, R2 ;  /* 0x0000000416027224 */ /* 0x000fe200078e0202 */
[----:B0-----:R-:W-:Y:S01]  /*22a0*/  IABS R10, R8 ;  /* 0x00000008000a7213 */ /* 0x001fe20000000000 */
[----:B------:R-:W-:-:S03]  /*22b0*/  IMAD.HI.U32 R17, R3, R16, RZ ;  /* 0x0000001003117227 */ /* 0x000fc600078e00ff */
[----:B------:R-:W-:Y:S01]  /*22c0*/  ISETP.GT.U32.AND P6, PT, R22, R2, PT ;  /* 0x000000021600720c */ /* 0x000fe20003fc4070 */
[--C-:B------:R-:W-:Y:S01]  /*22d0*/  @!P0 IMAD.IADD R15, R15, 0x1, -R22.reuse ;  /* 0x000000010f0f8824 */ /* 0x100fe200078e0a16 */
[----:B------:R-:W-:Y:S01]  /*22e0*/  ISETP.GE.AND P0, PT, R0, RZ, PT ;  /* 0x000000ff0000720c */ /* 0x000fe20003f06270 */
[----:B------:R-:W-:Y:S01]  /*22f0*/  @!P1 IMAD.IADD R6, R6, 0x1, -R22 ;  /* 0x0000000106069824 */ /* 0x000fe200078e0a16 */
[----:B------:R-:W-:Y:S01]  /*2300*/  ISETP.GE.AND P1, PT, R13, RZ, PT ;  /* 0x000000ff0d00720c */ /* 0x000fe20003f26270 */
[----:B------:R-:W-:-:S04]  /*2310*/  IMAD.HI.U32 R0, R3, R10, RZ ;  /* 0x0000000a03007227 */ /* 0x000fc800078e00ff */
[----:B------:R-:W-:Y:S02]  /*2320*/  IMAD.MOV R17, RZ, RZ, -R17 ;  /* 0x000000ffff117224 */ /* 0x000fe400078e0a11 */
[----:B------:R-:W-:-:S04]  /*2330*/  IMAD.HI.U32 R4, R3, R7, RZ ;  /* 0x0000000703047227 */ /* 0x000fc800078e00ff */
[----:B------:R-:W-:Y:S01]  /*2340*/  @!P6 IMAD.IADD R2, R2, 0x1, -R22 ;  /* 0x000000010202e824 */ /* 0x000fe200078e0a16 */
[C---:B------:R-:W-:Y:S01]  /*2350*/  ISETP.GT.U32.AND P6, PT, R22.reuse, R6, PT ;  /* 0x000000061600720c */ /* 0x040fe20003fc4070 */
[----:B------:R-:W-:Y:S02]  /*2360*/  IMAD.MOV R0, RZ, RZ, -R0 ;  /* 0x000000ffff007224 */ /* 0x000fe400078e0a00 */
[C---:B------:R-:W-:Y:S02]  /*2370*/  IMAD R13, R22.reuse, R17, R16 ;  /* 0x00000011160d7224 */ /* 0x040fe400078e0210 */
[----:B------:R-:W-:Y:S02]  /*2380*/  IMAD.MOV.U32 R18, RZ, RZ, R14 ;  /* 0x000000ffff127224 */ /* 0x000fe400078e000e */
[----:B------:R-:W-:Y:S02]  /*2390*/  IMAD.MOV R4, RZ, RZ, -R4 ;  /* 0x000000ffff047224 */ /* 0x000fe400078e0a04 */
[----:B------:R-:W-:Y:S01]  /*23a0*/  IMAD R10, R22, R0, R10 ;  /* 0x00000000160a7224 */ /* 0x000fe200078e020a */
[----:B------:R-:W-:Y:S01]  /*23b0*/  IADD3 R0, R24, 0x188, RZ ;  /* 0x0000018818007810 */ /* 0x000fe20007ffe0ff */
[----:B------:R-:W-:Y:S01]  /*23c0*/  @!P4 IMAD.MOV R19, RZ, RZ, -R19 ;  /* 0x000000ffff13c224 */ /* 0x000fe200078e0a13 */
[C---:B------:R-:W-:Y:S01]  /*23d0*/  ISETP.GT.U32.AND P4, PT, R22.reuse, R13, PT ;  /* 0x0000000d1600720c */ /* 0x040fe20003f84070 */
[----:B------:R-:W-:Y:S01]  /*23e0*/  @!P3 IMAD.MOV R18, RZ, RZ, -R18 ;  /* 0x000000ffff12b224 */ /* 0x000fe200078e0a12 */
[C---:B------:R-:W-:Y:S01]  /*23f0*/  ISETP.GT.U32.AND P3, PT, R22.reuse, R2, PT ;  /* 0x000000021600720c */ /* 0x040fe20003f64070 */
[C---:B------:R-:W-:Y:S01]  /*2400*/  IMAD R7, R22.reuse, R4, R7 ;  /* 0x0000000416077224 */ /* 0x040fe200078e0207 */
[----:B------:R-:W-:Y:S01]  /*2410*/  IABS R11, R0 ;  /* 0x00000000000b7213 */ /* 0x000fe20000000000 */
[----:B------:R-:W-:Y:S01]  /*2420*/  @!P2 IMAD.MOV R15, RZ, RZ, -R15 ;  /* 0x000000ffff0fa224 */ /* 0x000fe200078e0a0f */
[----:B------:R-:W-:Y:S01]  /*2430*/  ISETP.GT.U32.AND P2, PT, R22, R10, PT ;  /* 0x0000000a1600720c */ /* 0x000fe20003f44070 */
[----:B------:R-:W-:Y:S01]  /*2440*/  @!P6 IMAD.IADD R6, R6, 0x1, -R22 ;  /* 0x000000010606e824 */ /* 0x000fe200078e0a16 */
[----:B------:R-:W-:Y:S01]  /*2450*/  ISETP.GT.U32.AND P6, PT, R22, R7, PT ;  /* 0x000000071600720c */ /* 0x000fe20003fc4070 */
[----:B------:R-:W-:Y:S01]  /*2460*/  IMAD.MOV.U32 R16, RZ, RZ, R12 ;  /* 0x000000ffff107224 */ /* 0x000fe200078e000c */
[----:B------:R-:W-:Y:S01]  /*2470*/  STL [R1+0x180], R19 ;  /* 0x0001801301007387 */ /* 0x000fe20000100800 */
[----:B------:R-:W-:Y:S01]  /*2480*/  IMAD.HI.U32 R12, R3, R11, RZ ;  /* 0x0000000b030c7227 */ /* 0x000fe200078e00ff */
[----:B------:R-:W-:-:S02]  /*2490*/  IADD3 R4, R24, 0x184, RZ ;  /* 0x0000018418047810 */ /* 0x000fc40007ffe0ff */
[----:B------:R-:W-:Y:S01]  /*24a0*/  STL [R1+0x17c], R18 ;  /* 0x00017c1201007387 */ /* 0x000fe20000100800 */
[----:B------:R-:W-:Y:S01]  /*24b0*/  IMAD.MOV R12, RZ, RZ, -R12 ;  /* 0x000000ffff0c7224 */ /* 0x000fe200078e0a0c */
[----:B------:R-:W-:Y:S01]  /*24c0*/  IABS R14, R4 ;  /* 0x00000004000e7213 */ /* 0x000fe20000000000 */
[--C-:B------:R-:W-:Y:S01]  /*24d0*/  @!P3 IMAD.IADD R2, R2, 0x1, -R22.reuse ;  /* 0x000000010202b824 */ /* 0x100fe200078e0a16 */
[----:B------:R-:W-:Y:S01]  /*24e0*/  ISETP.GE.AND P3, PT, R8, RZ, PT ;  /* 0x000000ff0800720c */ /* 0x000fe20003f66270 */
[--C-:B------:R-:W-:Y:S01]  /*24f0*/  @!P4 IMAD.IADD R13, R13, 0x1, -R22.reuse ;  /* 0x000000010d0dc824 */ /* 0x100fe200078e0a16 */
[----:B------:R0:W-:Y:S01]  /*2500*/  STL [R1+0x178], R15 ;  /* 0x0001780f01007387 */ /* 0x0001e20000100800 */
[----:B------:R-:W-:Y:S01]  /*2510*/  IMAD R8, R22, R12, R11 ;  /* 0x0000000c16087224 */ /* 0x000fe200078e020b */
[----:B------:R-:W-:Y:S01]  /*2520*/  ISETP.GE.AND P4, PT, R9, RZ, PT ;  /* 0x000000ff0900720c */ /* 0x000fe20003f86270 */
[----:B------:R-:W-:Y:S01]  /*2530*/  @!P2 IMAD.IADD R10, R10, 0x1, -R22 ;  /* 0x000000010a0aa824 */ /* 0x000fe200078e0a16 */
[----:B------:R-:W-:Y:S01]  /*2540*/  ISETP.GT.U32.AND P2, PT, R22, R13, PT ;  /* 0x0000000d1600720c */ /* 0x000fe20003f44070 */
[----:B------:R-:W-:Y:S01]  /*2550*/  IMAD.MOV.U32 R12, RZ, RZ, R2 ;  /* 0x000000ffff0c7224 */ /* 0x000fe200078e0002 */
[----:B------:R-:W-:Y:S01]  /*2560*/  IADD3 R11, R24, 0x180, RZ ;  /* 0x00000180180b7810 */ /* 0x000fe20007ffe0ff */
[----:B------:R-:W-:Y:S01]  /*2570*/  @!P6 IMAD.IADD R7, R7, 0x1, -R22 ;  /* 0x000000010707e824 */ /* 0x000fe200078e0a16 */
[C---:B------:R-:W-:Y:S01]  /*2580*/  ISETP.GT.U32.AND P6, PT, R22.reuse, R10, PT ;  /* 0x0000000a1600720c */ /* 0x040fe20003fc4070 */
[----:B------:R-:W-:Y:S01]  /*2590*/  @!P1 IMAD.MOV R12, RZ, RZ, -R12 ;  /* 0x000000ffff0c9224 */ /* 0x000fe200078e0a0c */
[C---:B------:R-:W-:Y:S01]  /*25a0*/  ISETP.GT.U32.AND P1, PT, R22.reuse, R8, PT ;  /* 0x000000081600720c */ /* 0x040fe20003f24070 */
[----:B0-----:R-:W-:Y:S01]  /*25b0*/  IMAD.MOV.U32 R15, RZ, RZ, R6 ;  /* 0x000000ffff0f7224 */ /* 0x001fe200078e0006 */
[----:B------:R-:W-:Y:S01]  /*25c0*/  IABS R2, R11 ;  /* 0x0000000b00027213 */ /* 0x000fe20000000000 */
[----:B------:R-:W-:Y:S01]  /*25d0*/  @!P5 IMAD.MOV R16, RZ, RZ, -R16 ;  /* 0x000000ffff10d224 */ /* 0x000fe200078e0a10 */
[----:B------:R-:W-:Y:S01]  /*25e0*/  ISETP.GE.AND P5, PT, R5, RZ, PT ;  /* 0x000000ff0500720c */ /* 0x000fe20003fa6270 */
[----:B------:R-:W-:Y:S01]  /*25f0*/  @!P0 IMAD.MOV R15, RZ, RZ, -R15 ;  /* 0x000000ffff0f8224 */ /* 0x000fe200078e0a0f */
[----:B------:R-:W-:Y:S01]  /*2600*/  ISETP.GT.U32.AND P0, PT, R22, R7, PT ;  /* 0x000000071600720c */ /* 0x000fe20003f04070 */
[----:B------:R-:W-:Y:S01]  /*2610*/  IMAD.MOV.U32 R5, RZ, RZ, R14 ;  /* 0x000000ffff057224 */ /* 0x000fe200078e000e */
[----:B------:R-:W-:Y:S01]  /*2620*/  IADD3 R6, R24, 0x17c, RZ ;  /* 0x0000017c18067810 */ /* 0x000fe20007ffe0ff */
[----:B------:R-:W-:Y:S01]  /*2630*/  @!P2 IMAD.IADD R13, R13, 0x1, -R22 ;  /* 0x000000010d0da824 */ /* 0x000fe200078e0a16 */
[----:B------:R-:W-:Y:S01]  /*2640*/  STL [R1+0x174], R16 ;  /* 0x0001741001007387 */ /* 0x000fe20000100800 */
[----:B------:R-:W-:Y:S01]  /*2650*/  IMAD.HI.U32 R9, R3, R5, RZ ;  /* 0x0000000503097227 */ /* 0x000fe200078e00ff */
[----:B------:R-:W-:-:S02]  /*2660*/  ISETP.GE.AND P2, PT, R0, RZ, PT ;  /* 0x000000ff0000720c */ /* 0x000fc40003f46270 */
[----:B------:R-:W-:Y:S01]  /*2670*/  STL [R1+0x170], R15 ;  /* 0x0001700f01007387 */ /* 0x000fe20000100800 */
[--C-:B------:R-:W-:Y:S01]  /*2680*/  @!P1 IMAD.IADD R8, R8, 0x1, -R22.reuse ;  /* 0x0000000108089824 */ /* 0x100fe200078e0a16 */
[----:B------:R-:W-:Y:S01]  /*2690*/  ISETP.GE.AND P1, PT, R11, RZ, PT ;  /* 0x000000ff0b00720c */ /* 0x000fe20003f26270 */
[----:B------:R-:W-:Y:S01]  /*26a0*/  IMAD.MOV.U32 R14, RZ, RZ, R13 ;  /* 0x000000ffff0e7224 */ /* 0x000fe200078e000d */
[----:B------:R0:W-:Y:S01]  /*26b0*/  STL [R1+0x16c], R12 ;  /* 0x00016c0c01007387 */ /* 0x0001e20000100800 */
[----:B------:R-:W-:Y:S01]  /*26c0*/  IMAD.MOV R9, RZ, RZ, -R9 ;  /* 0x000000ffff097224 */ /* 0x000fe200078e0a09 */
[----:B------:R-:W-:Y:S01]  /*26d0*/  IABS R0, R6 ;  /* 0x0000000600007213 */ /* 0x000fe20000000000 */
[----:B------:R-:W-:Y:S01]  /*26e0*/  @!P0 IMAD.IADD R7, R7, 0x1, -R22 ;  /* 0x0000000107078824 */ /* 0x000fe200078e0a16 */
[----:B------:R-:W-:Y:S01]  /*26f0*/  ISETP.GE.AND P0, PT, R4, RZ, PT ;  /* 0x000000ff0400720c */ /* 0x000fe20003f06270 */
[----:B------:R-:W-:Y:S01]  /*2700*/  @!P5 IMAD.MOV R14, RZ, RZ, -R14 ;  /* 0x000000ffff0ed224 */ /* 0x000fe200078e0a0e */
[----:B------:R-:W-:Y:S01]  /*2710*/  IADD3 R4, R24, 0x178, RZ ;  /* 0x0000017818047810 */ /* 0x000fe20007ffe0ff */
[C---:B------:R-:W-:Y:S01]  /*2720*/  IMAD R5, R22.reuse, R9, R5 ;  /* 0x0000000916057224 */ /* 0x040fe200078e0205 */
[----:B------:R-:W-:Y:S01]  /*2730*/  ISETP.GT.U32.AND P5, PT, R22, R8, PT ;  /* 0x000000081600720c */ /* 0x000fe20003fa4070 */
[----:B------:R-:W-:Y:S01]  /*2740*/  @!P6 IMAD.IADD R10, R10, 0x1, -R22 ;  /* 0x000000010a0ae824 */ /* 0x000fe200078e0a16 */
[----:B------:R-:W-:Y:S01]  /*2750*/  IABS R11, R4 ;  /* 0x00000004000b7213 */ /* 0x000fe20000000000 */
[----:B------:R-:W-:Y:S01]  /*2760*/  IMAD.MOV.U32 R13, RZ, RZ, R7 ;  /* 0x000000ffff0d7224 */ /* 0x000fe200078e0007 */
[----:B------:R-:W-:Y:S01]  /*2770*/  ISETP.GT.U32.AND P6, PT, R22, R5, PT ;  /* 0x000000051600720c */ /* 0x000fe20003fc4070 */
[----:B0-----:R-:W-:Y:S01]  /*2780*/  IMAD.HI.U32 R12, R3, R2, RZ ;  /* 0x00000002030c7227 */ /* 0x001fe200078e00ff */
[----:B------:R-:W-:Y:S01]  /*2790*/  STL [R1+0x168], R14 ;  /* 0x0001680e01007387 */ /* 0x000fe20000100800 */
[----:B------:R-:W-:-:S02]  /*27a0*/  IADD3 R15, R24, 0x168, RZ ;  /* 0x00000168180f7810 */ /* 0x000fc40007ffe0ff */
[----:B------:R-:W-:-:S04]  /*27b0*/  IMAD.HI.U32 R7, R3, R11, RZ ;  /* 0x0000000b03077227 */ /* 0x000fc800078e00ff */
[----:B------:R-:W-:Y:S02]  /*27c0*/  @!P3 IMAD.MOV R10, RZ, RZ, -R10 ;  /* 0x000000ffff0ab224 */ /* 0x000fe400078e0a0a */
[----:B------:R-:W-:Y:S01]  /*27d0*/  @!P4 IMAD.MOV R13, RZ, RZ, -R13 ;  /* 0x000000ffff0dc224 */ /* 0x000fe200078e0a0d */
[----:B------:R-:W-:Y:S01]  /*27e0*/  ISETP.GE.AND P4, PT, R6, RZ, PT ;  /* 0x000000ff0600720c */ /* 0x000fe20003f86270 */
[----:B------:R-:W-:Y:S01]  /*27f0*/  IMAD.MOV R12, RZ, RZ, -R12 ;  /* 0x000000ffff0c7224 */ /* 0x000fe200078e0a0c */
[----:B------:R0:W-:Y:S01]  /*2800*/  STL [R1+0x164], R10 ;  /* 0x0001640a01007387 */ /* 0x0001e20000100800 */
[----:B------:R-:W-:Y:S01]  /*2810*/  IMAD.MOV R6, RZ, RZ, -R7 ;  /* 0x000000ffff067224 */ /* 0x000fe200078e0a07 */
[----:B------:R-:W-:Y:S01]  /*2820*/  IADD3 R7, R24, 0x170, RZ ;  /* 0x0000017018077810 */ /* 0x000fe20007ffe0ff */
[----:B------:R-:W-:Y:S01]  /*2830*/  @!P5 IMAD.IADD R8, R8, 0x1, -R22 ;  /* 0x000000010808d824 */ /* 0x000fe200078e0a16 */
[----:B------:R1:W-:Y:S01]  /*2840*/  STL [R1+0x160], R13 ;  /* 0x0001600d01007387 */ /* 0x0003e20000100800 */
[----:B------:R-:W-:Y:S01]  /*2850*/  IMAD.HI.U32 R9, R3, R0, RZ ;  /* 0x0000000003097227 */ /* 0x000fe200078e00ff */
[----:B------:R-:W-:-:S03]  /*2860*/  IABS R18, R7 ;  /* 0x0000000700127213 */ /* 0x000fc60000000000 */
[C---:B------:R-:W-:Y:S02]  /*2870*/  IMAD R2, R22.reuse, R12, R2 ;  /* 0x0000000c16027224 */ /* 0x040fe400078e0202 */
[----:B------:R-:W-:Y:S01]  /*2880*/  IMAD R11, R22, R6, R11 ;  /* 0x00000006160b7224 */ /* 0x000fe200078e020b */
[----:B------:R-:W-:Y:S01]  /*2890*/  IADD3 R6, R24, 0x16c, RZ ;  /* 0x0000016c18067810 */ /* 0x000fe20007ffe0ff */
[----:B0-----:R-:W-:Y:S01]  /*28a0*/  IMAD.MOV.U32 R10, RZ, RZ, R8 ;  /* 0x000000ffff0a7224 */ /* 0x001fe200078e0008 */
[----:B------:R-:W-:Y:S01]  /*28b0*/  ISETP.GT.U32.AND P3, PT, R22, R2, PT ;  /* 0x000000021600720c */ /* 0x000fe20003f64070 */
[----:B------:R-:W-:Y:S01]  /*28c0*/  IMAD.MOV R9, RZ, RZ, -R9 ;  /* 0x000000ffff097224 */ /* 0x000fe200078e0a09 */
[----:B------:R-:W-:Y:S01]  /*28d0*/  IABS R16, R6 ;  /* 0x0000000600107213 */ /* 0x000fe20000000000 */
[----:B------:R-:W-:Y:S01]  /*28e0*/  @!P6 IMAD.IADD R5, R5, 0x1, -R22 ;  /* 0x000000010505e824 */ /* 0x000fe200078e0a16 */
[----:B-1----:R-:W-:Y:S01]  /*28f0*/  IADD3 R13, R24, 0x14c, RZ ;  /* 0x0000014c180d7810 */ /* 0x002fe20007ffe0ff */
[----:B------:R-:W-:Y:S01]  /*2900*/  @!P2 IMAD.MOV R10, RZ, RZ, -R10 ;  /* 0x000000ffff0aa224 */ /* 0x000fe200078e0a0a */
[C---:B------:R-:W-:Y:S01]  /*2910*/  ISETP.GT.U32.AND P2, PT, R22.reuse, R11, PT ;  /* 0x0000000b1600720c */ /* 0x040fe20003f44070 */
[C---:B------:R-:W-:Y:S01]  /*2920*/  IMAD R0, R22.reuse, R9, R0 ;  /* 0x0000000916007224 */ /* 0x040fe200078e0200 */
[----:B------:R-:W-:-:S02]  /*2930*/  ISETP.GT.U32.AND P6, PT, R22, R5, PT ;  /* 0x000000051600720c */ /* 0x000fc40003fc4070 */
[----:B------:R0:W-:Y:S02]  /*2940*/  STL [R1+0x15c], R10 ;  /* 0x00015c0a01007387 */ /* 0x0001e40000100800 */
[----:B------:R-:W-:Y:S01]  /*2950*/  ISETP.GT.U32.AND P5, PT, R22, R0, PT ;  /* 0x000000001600720c */ /* 0x000fe20003fa4070 */
[----:B------:R-:W-:-:S05]  /*2960*/  @!P3 IMAD.IADD R2, R2, 0x1, -R22 ;  /* 0x000000010202b824 */ /* 0x000fca00078e0a16 */
[----:B------:R-:W-:Y:S01]  /*2970*/  ISETP.GT.U32.AND P3, PT, R22, R2, PT ;  /* 0x000000021600720c */ /* 0x000fe20003f64070 */
[--C-:B------:R-:W-:Y:S02]  /*2980*/  @!P2 IMAD.IADD R11, R11, 0x1, -R22.reuse ;  /* 0x000000010b0ba824 */ /* 0x100fe400078e0a16 */
[--C-:B------:R-:W-:Y:S01]  /*2990*/  @!P6 IMAD.IADD R5, R5, 0x1, -R22.reuse ;  /* 0x000000010505e824 */ /* 0x100fe200078e0a16 */
[----:B------:R-:W-:Y:S02]  /*29a0*/  ISETP.GE.AND P6, PT, R4, RZ, PT ;  /* 0x000000ff0400720c */ /* 0x000fe40003fc6270 */
[----:B------:R-:W-:Y:S01]  /*29b0*/  ISETP.GT.U32.AND P2, PT, R22, R11, PT ;  /* 0x0000000b1600720c */ /* 0x000fe20003f44070 */
[----:B------:R-:W-:Y:S01]  /*29c0*/  @!P5 IMAD.IADD R0, R0, 0x1, -R22 ;  /* 0x000000010000d824 */ /* 0x000fe200078e0a16 */
[----:B------:R-:W-:Y:S01]  /*29d0*/  IADD3 R4, R24, 0x174, RZ ;  /* 0x0000017418047810 */ /* 0x000fe20007ffe0ff */
[----:B------:R-:W-:Y:S02]  /*29e0*/  IMAD.MOV.U32 R9, RZ, RZ, R5 ;  /* 0x000000ffff097224 */ /* 0x000fe400078e0005 */
[----:B------:R-:W-:Y:S01]  /*29f0*/  IMAD.HI.U32 R5, R3, R18, RZ ;  /* 0x0000001203057227 */ /* 0x000fe200078e00ff */
[----:B------:R-:W-:-:S02]  /*2a00*/  ISETP.GT.U32.AND P5, PT, R22, R0, PT ;  /* 0x000000001600720c */ /* 0x000fc40003fa4070 */
[----:B------:R-:W-:Y:S01]  /*2a10*/  IABS R17, R4 ;  /* 0x0000000400117213 */ /* 0x000fe20000000000 */
[----:B------:R-:W-:Y:S02]  /*2a20*/  IMAD.MOV R5, RZ, RZ, -R5 ;  /* 0x000000ffff057224 */ /* 0x000fe400078e0a05 */
[----:B------:R-:W-:Y:S01]  /*2a30*/  @!P3 IMAD.IADD R2, R2, 0x1, -R22 ;  /* 0x000000010202b824 */ /* 0x000fe200078e0a16 */
[----:B------:R-:W-:Y:S01]  /*2a40*/  ISETP.GE.AND P3, PT, R7, RZ, PT ;  /* 0x000000ff0700720c */ /* 0x000fe20003f66270 */
[----:B------:R-:W-:Y:S01]  /*2a50*/  IMAD R18, R22, R5, R18 ;  /* 0x0000000516127224 */ /* 0x000fe200078e0212 */
[----:B------:R-:W-:Y:S01]  /*2a60*/  IADD3 R5, R24, 0x160, RZ ;  /* 0x0000016018057810 */ /* 0x000fe20007ffe0ff */
[----:B------:R-:W-:-:S04]  /*2a70*/  IMAD.HI.U32 R8, R3, R17, RZ ;  /* 0x0000001103087227 */ /* 0x000fc800078e00ff */
[----:B------:R-:W-:Y:S01]  /*2a80*/  @!P2 IMAD.IADD R11, R11, 0x1, -R22 ;  /* 0x000000010b0ba824 */ /* 0x000fe200078e0a16 */
[----:B------:R-:W-:Y:S01]  /*2a90*/  ISETP.GT.U32.AND P2, PT, R22, R18, PT ;  /* 0x000000121600720c */ /* 0x000fe20003f44070 */
[----:B------:R-:W-:Y:S02]  /*2aa0*/  IMAD.MOV R7, RZ, RZ, -R8 ;  /* 0x000000ffff077224 */ /* 0x000fe400078e0a08 */
[----:B------:R-:W-:Y:S01]  /*2ab0*/  @!P0 IMAD.MOV R9, RZ, RZ, -R9 ;  /* 0x000000ffff098224 */ /* 0x000fe200078e0a09 */
[----:B------:R-:W-:Y:S01]  /*2ac0*/  ISETP.GE.AND P0, PT, R4, RZ, PT ;  /* 0x000000ff0400720c */ /* 0x000fe20003f06270 */
[----:B------:R-:W-:Y:S01]  /*2ad0*/  @!P5 IMAD.IADD R0, R0, 0x1, -R22 ;  /* 0x000000010000d824 */ /* 0x000fe200078e0a16 */
[----:B------:R-:W-:Y:S01]  /*2ae0*/  ISETP.GE.AND P5, PT, R6, RZ, PT ;  /* 0x000000ff0600720c */ /* 0x000fe20003fa6270 */
[----:B------:R-:W-:Y:S01]  /*2af0*/  IMAD R17, R22, R7, R17 ;  /* 0x0000000716117224 */ /* 0x000fe200078e0211 */
[----:B------:R1:W-:Y:S01]  /*2b00*/  STL [R1+0x158], R9 ;  /* 0x0001580901007387 */ /* 0x0003e20000100800 */
[----:B0-----:R-:W-:Y:S01]  /*2b10*/  IMAD.MOV.U32 R10, RZ, RZ, R2 ;  /* 0x000000ffff0a7224 */ /* 0x001fe200078e0002 */
[----:B------:R-:W-:Y:S01]  /*2b20*/  IADD3 R7, R24, 0x164, RZ ;  /* 0x0000016418077810 */ /* 0x000fe20007ffe0ff */
[----:B------:R-:W-:-:S03]  /*2b30*/  IMAD.HI.U32 R4, R3, R16, RZ ;  /* 0x0000001003047227 */ /* 0x000fc600078e00ff */
[----:B------:R-:W-:Y:S01]  /*2b40*/  IABS R14, R7 ;  /* 0x00000007000e7213 */ /* 0x000fe20000000000 */
[----:B------:R-:W-:Y:S01]  /*2b50*/  @!P1 IMAD.MOV R10, RZ, RZ, -R10 ;  /* 0x000000ffff0a9224 */ /* 0x000fe200078e0a0a */
[----:B------:R-:W-:Y:S01]  /*2b60*/  ISETP.GT.U32.AND P1, PT, R22, R17, PT ;  /* 0x000000111600720c */ /* 0x000fe20003f24070 */
[----:B------:R-:W-:Y:S02]  /*2b70*/  IMAD.MOV R4, RZ, RZ, -R4 ;  /* 0x000000ffff047224 */ /* 0x000fe400078e0a04 */
[----:B-1----:R-:W-:Y:S01]  /*2b80*/  IMAD.MOV.U32 R9, RZ, RZ, R0 ;  /* 0x000000ffff097224 */ /* 0x002fe200078e0000 */
[----:B------:R0:W-:Y:S01]  /*2b90*/  STL [R1+0x154], R10 ;  /* 0x0001540a01007387 */ /* 0x0001e20000100800 */
[----:B------:R-:W-:Y:S02]  /*2ba0*/  @!P2 IMAD.IADD R18, R18, 0x1, -R22 ;  /* 0x000000011212a824 */ /* 0x000fe400078e0a16 */
[----:B------:R-:W-:Y:S01]  /*2bb0*/  @!P4 IMAD.MOV R9, RZ, RZ, -R9 ;  /* 0x000000ffff09c224 */ /* 0x000fe200078e0a09 */
[----:B------:R-:W-:Y:S01]  /*2bc0*/  ISETP.GE.AND P4, PT, R15, RZ, PT ;  /* 0x000000ff0f00720c */ /* 0x000fe20003f86270 */
[C---:B------:R-:W-:Y:S01]  /*2bd0*/  IMAD R16, R22.reuse, R4, R16 ;  /* 0x0000000416107224 */ /* 0x040fe200078e0210 */
[----:B------:R-:W-:Y:S01]  /*2be0*/  IABS R15, R15 ;  /* 0x0000000f000f7213 */ /* 0x000fe20000000000 */
[----:B------:R-:W-:Y:S01]  /*2bf0*/  IMAD.MOV.U32 R12, RZ, RZ, R11 ;  /* 0x000000ffff0c7224 */ /* 0x000fe200078e000b */
[----:B------:R-:W-:Y:S01]  /*2c00*/  ISETP.GT.U32.AND P2, PT, R22, R18, PT ;  /* 0x000000121600720c */ /* 0x000fe20003f44070 */
[----:B------:R-:W-:Y:S01]  /*2c10*/  @!P1 IMAD.IADD R17, R17, 0x1, -R22 ;  /* 0x0000000111119824 */ /* 0x000fe200078e0a16 */
[----:B------:R-:W-:Y:S01]  /*2c20*/  IADD3 R4, R24, 0x15c, RZ ;  /* 0x0000015c18047810 */ /* 0x000fe20007ffe0ff */
[----:B------:R-:W-:Y:S01]  /*2c30*/  IMAD.HI.U32 R8, R3, R15, RZ ;  /* 0x0000000f03087227 */ /* 0x000fe200078e00ff */
[----:B------:R1:W-:Y:S01]  /*2c40*/  STL [R1+0x150], R9 ;  /* 0x0001500901007387 */ /* 0x0003e20000100800 */
[----:B0-----:R-:W-:-:S02]  /*2c50*/  IABS R10, R5 ;  /* 0x00000005000a7213 */ /* 0x001fc40000000000 */
[----:B------:R-:W-:Y:S01]  /*2c60*/  @!P6 IMAD.MOV R12, RZ, RZ, -R12 ;  /* 0x000000ffff0ce224 */ /* 0x000fe200078e0a0c */
[C---:B------:R-:W-:Y:S01]  /*2c70*/  ISETP.GT.U32.AND P6, PT, R22.reuse, R16, PT ;  /* 0x000000101600720c */ /* 0x040fe20003fc4070 */
[----:B------:R-:W-:Y:S01]  /*2c80*/  IMAD.HI.U32 R6, R3, R14, RZ ;  /* 0x0000000e03067227 */ /* 0x000fe200078e00ff */
[----:B------:R-:W-:Y:S02]  /*2c90*/  ISETP.GT.U32.AND P1, PT, R22, R17, PT ;  /* 0x000000111600720c */ /* 0x000fe40003f24070 */
[----:B------:R-:W-:Y:S01]  /*2ca0*/  IADD3 R11, R24, 0x154, RZ ;  /* 0x00000154180b7810 */ /* 0x000fe20007ffe0ff */
[----:B------:R-:W-:Y:S01]  /*2cb0*/  IMAD.MOV R8, RZ, RZ, -R8 ;  /* 0x000000ffff087224 */ /* 0x000fe200078e0a08 */
[----:B-1----:R-:W-:Y:S01]  /*2cc0*/  IABS R9, R4 ;  /* 0x0000000400097213 */ /* 0x002fe20000000000 */
[----:B------:R-:W-:Y:S01]  /*2cd0*/  IMAD.MOV R6, RZ, RZ, -R6 ;  /* 0x000000ffff067224 */ /* 0x000fe200078e0a06 */
[----:B------:R0:W-:Y:S01]  /*2ce0*/  STL [R1+0x14c], R12 ;  /* 0x00014c0c01007387 */ /* 0x0001e20000100800 */
[----:B------:R-:W-:-:S02]  /*2cf0*/  IMAD R15, R22, R8, R15 ;  /* 0x00000008160f7224 */ /* 0x000fc400078e020f */
[----:B------:R-:W-:Y:S02]  /*2d00*/  IMAD R14, R22, R6, R14 ;  /* 0x00000006160e7224 */ /* 0x000fe400078e020e */
[----:B------:R-:W-:Y:S01]  /*2d10*/  @!P2 IMAD.IADD R18, R18, 0x1, -R22 ;  /* 0x000000011212a824 */ /* 0x000fe200078e0a16 */
[----:B------:R-:W-:Y:S01]  /*2d20*/  ISETP.GT.U32.AND P2, PT, R22, R15, PT ;  /* 0x0000000f1600720c */ /* 0x000fe20003f44070 */
[----:B------:R-:W-:Y:S01]  /*2d30*/  IMAD.HI.U32 R0, R3, R9, RZ ;  /* 0x0000000903007227 */ /* 0x000fe200078e00ff */
[----:B0-----:R-:W-:-:S03]  /*2d40*/  IADD3 R12, R24, 0x150, RZ ;  /* 0x00000150180c7810 */ /* 0x001fc60007ffe0ff */
[----:B------:R-:W-:Y:S01]  /*2d50*/  @!P6 IMAD.IADD R16, R16, 0x1, -R22 ;  /* 0x000000011010e824 */ /* 0x000fe200078e0a16 */
[C---:B------:R-:W-:Y:S01]  /*2d60*/  ISETP.GT.U32.AND P6, PT, R22.reuse, R14, PT ;  /* 0x0000000e1600720c */ /* 0x040fe20003fc4070 */
[----:B------:R-:W-:Y:S01]  /*2d70*/  IMAD.MOV R0, RZ, RZ, -R0 ;  /* 0x000000ffff007224 */ /* 0x000fe200078e0a00 */
[----:B------:R-:W-:Y:S01]  /*2d80*/  IABS R6, R12 ;  /* 0x0000000c00067213 */ /* 0x000fe20000000000 */
[--C-:B------:R-:W-:Y:S01]  /*2d90*/  @!P1 IMAD.IADD R17, R17, 0x1, -R22.reuse ;  /* 0x0000000111119824 */ /* 0x100fe200078e0a16 */
[----:B------:R-:W-:Y:S01]  /*2da0*/  ISETP.GE.AND P1, PT, R7, RZ, PT ;  /* 0x000000ff0700720c */ /* 0x000fe20003f26270 */
[----:B------:R-:W-:Y:S01]  /*2db0*/  IMAD R9, R22, R0, R9 ;  /* 0x0000000016097224 */ /* 0x000fe200078e0209 */
[----:B------:R-:W-:Y:S01]  /*2dc0*/  IADD3 R0, R24, 0x158, RZ ;  /* 0x0000015818007810 */ /* 0x000fe20007ffe0ff */
[----:B------:R-:W-:Y:S01]  /*2dd0*/  @!P2 IMAD.IADD R15, R15, 0x1, -R22 ;  /* 0x000000010f0fa824 */ /* 0x000fe200078e0a16 */
[----:B------:R-:W-:Y:S01]  /*2de0*/  IABS R7, R11 ;  /* 0x0000000b00077213 */ /* 0x000fe20000000000 */
[----:B------:R-:W-:Y:S01]  /*2df0*/  IMAD.MOV.U32 R20, RZ, RZ, R17 ;  /* 0x000000ffff147224 */ /* 0x000fe200078e0011 */
[----:B------:R-:W-:Y:S01]  /*2e00*/  IABS R8, R0 ;  /* 0x0000000000087213 */ /* 0x000fe20000000000 */
[----:B------:R-:W-:Y:S01]  /*2e10*/  IMAD.HI.U32 R2, R3, R10, RZ ;  /* 0x0000000a03027227 */ /* 0x000fe200078e00ff */
[----:B------:R-:W-:-:S03]  /*2e20*/  ISETP.GT.U32.AND P2, PT, R22, R16, PT ;  /* 0x000000101600720c */ /* 0x000fc60003f44070 */
[----:B------:R-:W-:Y:S02]  /*2e30*/  @!P6 IMAD.IADD R14, R14, 0x1, -R22 ;  /* 0x000000010e0ee824 */ /* 0x000fe400078e0a16 */
[----:B------:R-:W-:Y:S01]  /*2e40*/  @!P0 IMAD.MOV R20, RZ, RZ, -R20 ;  /* 0x000000ffff148224 */ /* 0x000fe200078e0a14 */
[C---:B------:R-:W-:Y:S01]  /*2e50*/  ISETP.GT.U32.AND P0, PT, R22.reuse, R15, PT ;  /* 0x0000000f1600720c */ /* 0x040fe20003f04070 */
[C---:B------:R-:W-:Y:S01]  /*2e60*/  IMAD.HI.U32 R17, R3.reuse, R8, RZ ;  /* 0x0000000803117227 */ /* 0x040fe200078e00ff */
[----:B------:R-:W-:Y:S02]  /*2e70*/  ISETP.GT.U32.AND P6, PT, R22, R14, PT ;  /* 0x0000000e1600720c */ /* 0x000fe40003fc4070 */
[----:B------:R0:W-:Y:S01]  /*2e80*/  STL [R1+0x148], R20 ;  /* 0x0001481401007387 */ /* 0x0001e20000100800 */
[----:B------:R-:W-:Y:S02]  /*2e90*/  IMAD.MOV R2, RZ, RZ, -R2 ;  /* 0x000000ffff027224 */ /* 0x000fe400078e0a02 */
[----:B------:R-:W-:-:S04]  /*2ea0*/  IMAD.HI.U32 R19, R3, R7, RZ ;  /* 0x0000000703137227 */ /* 0x000fc800078e00ff */
[----:B------:R-:W-:Y:S02]  /*2eb0*/  IMAD.MOV R17, RZ, RZ, -R17 ;  /* 0x000000ffff117224 */ /* 0x000fe400078e0a11 */
[C---:B------:R-:W-:Y:S01]  /*2ec0*/  IMAD R10, R22.reuse, R2, R10 ;  /* 0x00000002160a7224 */ /* 0x040fe200078e020a */
[----:B------:R-:W-:Y:S01]  /*2ed0*/  IABS R2, R13 ;  /* 0x0000000d00027213 */ /* 0x000fe20000000000 */
[----:B------:R-:W-:Y:S02]  /*2ee0*/  IMAD.MOV R19, RZ, RZ, -R19 ;  /* 0x000000ffff137224 */ /* 0x000fe400078e0a13 */
[C---:B------:R-:W-:Y:S02]  /*2ef0*/  IMAD R8, R22.reuse, R17, R8 ;  /* 0x0000001116087224 */ /* 0x040fe400078e0208 */
[----:B------:R-:W-:Y:S01]  /*2f00*/  @!P3 IMAD.MOV R18, RZ, RZ, -R18 ;  /* 0x000000ffff12b224 */ /* 0x000fe200078e0a12 */
[----:B------:R-:W-:Y:S01]  /*2f10*/  ISETP.GT.U32.AND P3, PT, R22, R10, PT ;  /* 0x0000000a1600720c */ /* 0x000fe20003f64070 */
[--C-:B------:R-:W-:Y:S01]  /*2f20*/  @!P2 IMAD.IADD R16, R16, 0x1, -R22.reuse ;  /* 0x000000011010a824 */ /* 0x100fe200078e0a16 */
[C---:B------:R-:W-:Y:S01]  /*2f30*/  ISETP.GT.U32.AND P2, PT, R22.reuse, R9, PT ;  /* 0x000000091600720c */ /* 0x040fe20003f44070 */
[C---:B------:R-:W-:Y:S01]  /*2f40*/  IMAD R7, R22.reuse, R19, R7 ;  /* 0x0000001316077224 */ /* 0x040fe200078e0207 */
[----:B------:R1:W-:Y:S01]  /*2f50*/  STL [R1+0x144], R18 ;  /* 0x0001441201007387 */ /* 0x0003e20000100800 */
[--C-:B------:R-:W-:Y:S01]  /*2f60*/  @!P0 IMAD.IADD R15, R15, 0x1, -R22.reuse ;  /* 0x000000010f0f8824 */ /* 0x100fe200078e0a16 */
[----:B------:R-:W-:Y:S01]  /*2f70*/  ISETP.GT.U32.AND P0, PT, R22, R8, PT ;  /* 0x000000081600720c */ /* 0x000fe20003f04070 */
[----:B------:R-:W-:Y:S01]  /*2f80*/  @!P6 IMAD.IADD R14, R14, 0x1, -R22 ;  /* 0x000000010e0ee824 */ /* 0x000fe200078e0a16 */
[----:B------:R-:W-:Y:S01]  /*2f90*/  ISETP.GT.U32.AND P6, PT, R22, R7, PT ;  /* 0x000000071600720c */ /* 0x000fe20003fc4070 */
[----:B------:R-:W-:-:S02]  /*2fa0*/  IMAD.MOV.U32 R21, RZ, RZ, R16 ;  /* 0x000000ffff157224 */ /* 0x000fc400078e0010 */
[----:B------:R-:W-:-:S04]  /*2fb0*/  IMAD.HI.U32 R17, R3, R6, RZ ;  /* 0x0000000603117227 */ /* 0x000fc800078e00ff */
[--C-:B------:R-:W-:Y:S01]  /*2fc0*/  @!P3 IMAD.IADD R10, R10, 0x1, -R22.reuse ;  /* 0x000000010a0ab824 */ /* 0x100fe200078e0a16 */
[----:B------:R-:W-:Y:S01]  /*2fd0*/  ISETP.GE.AND P3, PT, R5, RZ, PT ;  /* 0x000000ff0500720c */ /* 0x000fe20003f66270 */
[--C-:B------:R-:W-:Y:S01]  /*2fe0*/  @!P2 IMAD.IADD R9, R9, 0x1, -R22.reuse ;  /* 0x000000010909a824 */ /* 0x100fe200078e0a16 */
[----:B------:R-:W-:Y:S01]  /*2ff0*/  ISETP.GE.AND P2, PT, R4, RZ, PT ;  /* 0x000000ff0400720c */ /* 0x000fe20003f46270 */
[--C-:B------:R-:W-:Y:S01]  /*3000*/  @!P0 IMAD.IADD R8, R8, 0x1, -R22.reuse ;  /* 0x0000000108088824 */ /* 0x100fe200078e0a16 */
[----:B------:R-:W-:Y:S01]  /*3010*/  ISETP.GT.U32.AND P0, PT, R22, R10, PT ;  /* 0x0000000a1600720c */ /* 0x000fe20003f04070 */
[----:B0-----:R-:W-:Y:S01]  /*3020*/  IMAD.MOV.U32 R20, RZ, RZ, R15 ;  /* 0x000000ffff147224 */ /* 0x001fe200078e000f */
[----:B------:R-:W-:Y:S01]  /*3030*/  IADD3 R5, R24, 0x144, RZ ;  /* 0x0000014418057810 */ /* 0x000fe20007ffe0ff */
[----:B------:R-:W-:Y:S01]  /*3040*/  @!P6 IMAD.IADD R7, R7, 0x1, -R22 ;  /* 0x000000010707e824 */ /* 0x000fe200078e0a16 */
[C---:B------:R-:W-:Y:S01]  /*3050*/  ISETP.GT.U32.AND P6, PT, R22.reuse, R8, PT ;  /* 0x000000081600720c */ /* 0x040fe20003fc4070 */
[----:B------:R-:W-:Y:S01]  /*3060*/  @!P5 IMAD.MOV R21, RZ, RZ, -R21 ;  /* 0x000000ffff15d224 */ /* 0x000fe200078e0a15 */
[C---:B------:R-:W-:Y:S01]  /*3070*/  ISETP.GT.U32.AND P5, PT, R22.reuse, R9, PT ;  /* 0x000000091600720c */ /* 0x040fe20003fa4070 */
[----:B------:R-:W-:Y:S01]  /*3080*/  IMAD.MOV R17, RZ, RZ, -R17 ;  /* 0x000000ffff117224 */ /* 0x000fe200078e0a11 */
[----:B------:R-:W-:Y:S01]  /*3090*/  IABS R15, R5 ;  /* 0x00000005000f7213 */ /* 0x000fe20000000000 */
[----:B-1----:R-:W-:Y:S01]  /*30a0*/  IMAD.HI.U32 R18, R3, R2, RZ ;  /* 0x0000000203127227 */ /* 0x002fe200078e00ff */
[----:B------:R-:W-:Y:S03]  /*30b0*/  STL [R1+0x140], R21 ;  /* 0x0001401501007387 */ /* 0x000fe60000100800 */
[----:B------:R-:W-:Y:S01]  /*30c0*/  @!P4 IMAD.MOV R20, RZ, RZ, -R20 ;  /* 0x000000ffff14c224 */ /* 0x000fe200078e0a14 */
[C---:B------:R-:W-:Y:S01]  /*30d0*/  ISETP.GT.U32.AND P4, PT, R22.reuse, R7, PT ;  /* 0x000000071600720c */ /* 0x040fe20003f84070 */
[----:B------:R-:W-:Y:S01]  /*30e0*/  IMAD R4, R22, R17, R6 ;  /* 0x0000001116047224 */ /* 0x000fe200078e0206 */
[----:B------:R-:W-:Y:S01]  /*30f0*/  IADD3 R6, R24, 0x148, RZ ;  /* 0x0000014818067810 */ /* 0x000fe20007ffe0ff */
[----:B------:R-:W-:Y:S01]  /*3100*/  IMAD.MOV R18, RZ, RZ, -R18 ;  /* 0x000000ffff127224 */ /* 0x000fe200078e0a12 */
[----:B------:R-:W-:Y:S01]  /*3110*/  STL [R1+0x13c], R20 ;  /* 0x00013c1401007387 */ /* 0x000fe20000100800 */
[----:B------:R-:W-:Y:S01]  /*3120*/  IMAD.MOV.U32 R16, RZ, RZ, R14 ;  /* 0x000000ffff107224 */ /* 0x000fe200078e000e */
[----:B------:R-:W-:Y:S01]  /*3130*/  IABS R14, R6 ;  /* 0x00000006000e7213 */ /* 0x000fe20000000000 */
[----:B------:R-:W-:-:S02]  /*3140*/  IMAD R2, R22, R18, R2 ;  /* 0x0000001216027224 */ /* 0x000fc400078e0202 */
[----:B------:R-:W-:Y:S01]  /*3150*/  @!P1 IMAD.MOV R16, RZ, RZ, -R16 ;  /* 0x000000ffff109224 */ /* 0x000fe200078e0a10 */
[----:B------:R-:W-:Y:S01]  /*3160*/  ISETP.GT.U32.AND P1, PT, R22, R4, PT ;  /* 0x000000041600720c */ /* 0x000fe20003f24070 */
[--C-:B------:R-:W-:Y:S01]  /*3170*/  @!P0 IMAD.IADD R10, R10, 0x1, -R22.reuse ;  /* 0x000000010a0a8824 */ /* 0x100fe200078e0a16 */
[----:B------:R-:W-:Y:S01]  /*3180*/  ISETP.GE.AND P0, PT, R0, RZ, PT ;  /* 0x000000ff0000720c */ /* 0x000fe20003f06270 */
[--C-:B------:R-:W-:Y:S01]  /*3190*/  @!P5 IMAD.IADD R9, R9, 0x1, -R22.reuse ;  /* 0x000000010909d824 */ /* 0x100fe200078e0a16 */
[----:B------:R-:W-:Y:S01]  /*31a0*/  ISETP.GT.U32.AND P5, PT, R22, R2, PT ;  /* 0x000000021600720c */ /* 0x000fe20003fa4070 */
[----:B------:R-:W-:Y:S01]  /*31b0*/  @!P6 IMAD.IADD R8, R8, 0x1, -R22 ;  /* 0x000000010808e824 */ /* 0x000fe200078e0a16 */
[----:B------:R-:W-:Y:S01]  /*31c0*/  ISETP.GE.AND P6, PT, R11, RZ, PT ;  /* 0x000000ff0b00720c */ /* 0x000fe20003fc6270 */
[----:B------:R-:W-:Y:S01]  /*31d0*/  IMAD.MOV.U32 R0, RZ, RZ, R15 ;  /* 0x000000ffff007224 */ /* 0x000fe200078e000f */
[----:B------:R0:W-:Y:S01]  /*31e0*/  STL [R1+0x138], R16 ;  /* 0x0001381001007387 */ /* 0x0001e20000100800 */
[----:B------:R-:W-:-:S04]  /*31f0*/  IMAD.HI.U32 R11, R3, R14, RZ ;  /* 0x0000000e030b7227 */ /* 0x000fc800078e00ff */
[----:B------:R-:W-:Y:S01]  /*3200*/  @!P4 IMAD.IADD R7, R7, 0x1, -R22 ;  /* 0x000000010707c824 */ /* 0x000fe200078e0a16 */
[----:B------:R-:W-:Y:S01]  /*3210*/  ISETP.GE.AND P4, PT, R12, RZ, PT ;  /* 0x000000ff0c00720c */ /* 0x000fe20003f86270 */
[----:B------:R-:W-:-:S04]  /*3220*/  IMAD.HI.U32 R12, R3, R0, RZ ;  /* 0x00000000030c7227 */ /* 0x000fc800078e00ff */
[----:B0-----:R-:W-:Y:S02]  /*3230*/  IMAD.MOV.U32 R16, RZ, RZ, R9 ;  /* 0x000000ffff107224 */ /* 0x001fe400078e0009 */
[----:B------:R-:W-:Y:S02]  /*3240*/  IMAD.MOV R11, RZ, RZ, -R11 ;  /* 0x000000ffff0b7224 */ /* 0x000fe400078e0a0b */
[----:B------:R-:W-:Y:S01]  /*3250*/  @!P2 IMAD.MOV R16, RZ, RZ, -R16 ;  /* 0x000000ffff10a224 */ /* 0x000fe200078e0a10 */
[----:B------:R-:W-:Y:S01]  /*3260*/  ISETP.GE.AND P2, PT, R6, RZ, PT ;  /* 0x000000ff0600720c */ /* 0x000fe20003f46270 */
[----:B------:R-:W-:Y:S02]  /*3270*/  IMAD.MOV.U32 R17, RZ, RZ, R10 ;  /* 0x000000ffff117224 */ /* 0x000fe400078e000a */
[----:B------:R-:W-:Y:S02]  /*3280*/  IMAD.MOV R10, RZ, RZ, -R12 ;  /* 0x000000ffff0a7224 */ /* 0x000fe400078e0a0c */
[----:B------:R-:W-:Y:S01]  /*3290*/  IMAD R6, R22, R11, R14 ;  /* 0x0000000b16067224 */ /* 0x000fe200078e020e */
[----:B------:R-:W-:Y:S01]  /*32a0*/  IADD3 R11, R24, 0x138, RZ ;  /* 0x00000138180b7810 */ /* 0x000fe20007ffe0ff */
[----:B------:R-:W-:Y:S01]  /*32b0*/  @!P1 IMAD.IADD R4, R4, 0x1, -R22 ;  /* 0x0000000104049824 */ /* 0x000fe200078e0a16 */
[----:B------:R-:W-:Y:S01]  /*32c0*/  ISETP.GE.AND P1, PT, R13, RZ, PT ;  /* 0x000000ff0d00720c */ /* 0x000fe20003f26270 */
[----:B------:R-:W-:-:S02]  /*32d0*/  IMAD R0, R22, R10, R0 ;  /* 0x0000000a16007224 */ /* 0x000fc400078e0200 */
[----:B------:R-:W-:Y:S01]  /*32e0*/  IMAD.MOV.U32 R9, RZ, RZ, R7 ;  /* 0x000000ffff097224 */ /* 0x000fe200078e0007 */
[----:B------:R-:W-:Y:S01]  /*32f0*/  IADD3 R7, R24, 0x13c, RZ ;  /* 0x0000013c18077810 */ /* 0x000fe20007ffe0ff */
[----:B------:R-:W-:Y:S01]  /*3300*/  @!P0 IMAD.MOV R8, RZ, RZ, -R8 ;  /* 0x000000ffff088224 */ /* 0x000fe200078e0a08 */
[----:B------:R-:W-:Y:S01]  /*3310*/  ISETP.GT.U32.AND P0, PT, R22, R6, PT ;  /* 0x000000061600720c */ /* 0x000fe20003f04070 */
[--C-:B------:R-:W-:Y:S02]  /*3320*/  @!P5 IMAD.IADD R2, R2, 0x1, -R22.reuse ;  /* 0x000000010202d824 */ /* 0x100fe400078e0a16 */
[----:B------:R-:W-:Y:S01]  /*3330*/  @!P3 IMAD.MOV R17, RZ, RZ, -R17 ;  /* 0x000000ffff11b224 */ /* 0x000fe200078e0a11 */
[C---:B------:R-:W-:Y:S01]  /*3340*/  ISETP.GT.U32.AND P3, PT, R22.reuse, R4, PT ;  /* 0x000000041600720c */ /* 0x040fe20003f64070 */
[----:B------:R-:W-:Y:S01]  /*3350*/  @!P6 IMAD.MOV R9, RZ, RZ, -R9 ;  /* 0x000000ffff09e224 */ /* 0x000fe200078e0a09 */
[C---:B------:R-:W-:Y:S02]  /*3360*/  ISETP.GT.U32.AND P6, PT, R22.reuse, R0, PT ;  /* 0x000000001600720c */ /* 0x040fe40003fc4070 */
[----:B------:R-:W-:Y:S01]  /*3370*/  ISETP.GT.U32.AND P5, PT, R22, R2, PT ;  /* 0x000000021600720c */ /* 0x000fe20003fa4070 */
[----:B------:R-:W-:Y:S04]  /*3380*/  STL [R1+0x134], R17 ;  /* 0x0001341101007387 */ /* 0x000fe80000100800 */
[----:B------:R0:W-:Y:S01]  /*3390*/  STL [R1+0x130], R16 ;  /* 0x0001301001007387 */ /* 0x0001e20000100800 */
[----:B------:R-:W-:Y:S01]  /*33a0*/  @!P0 IMAD.IADD R6, R6, 0x1, -R22 ;  /* 0x0000000106068824 */ /* 0x000fe200078e0a16 */
[----:B------:R-:W-:-:S02]  /*33b0*/  ISETP.GE.AND P0, PT, R7, RZ, PT ;  /* 0x000000ff0700720c */ /* 0x000fc40003f06270 */
[----:B------:R1:W-:Y:S01]  /*33c0*/  STL [R1+0x12c], R8 ;  /* 0x00012c0801007387 */ /* 0x0003e20000100800 */
[--C-:B------:R-:W-:Y:S01]  /*33d0*/  @!P3 IMAD.IADD R4, R4, 0x1, -R22.reuse ;  /* 0x000000010404b824 */ /* 0x100fe200078e0a16 */
[----:B------:R-:W-:Y:S01]  /*33e0*/  ISETP.GE.AND P3, PT, R5, RZ, PT ;  /* 0x000000ff0500720c */ /* 0x000fe20003f66270 */
[--C-:B------:R-:W-:Y:S01]  /*33f0*/  @!P6 IMAD.IADD R0, R0, 0x1, -R22.reuse ;  /* 0x000000010000e824 */ /* 0x100fe200078e0a16 */
[----:B------:R-:W-:Y:S01]  /*3400*/  IABS R5, R7 ;  /* 0x0000000700057213 */ /* 0x000fe20000000000 */
[----:B------:R-:W-:Y:S01]  /*3410*/  @!P5 IMAD.IADD R2, R2, 0x1, -R22 ;  /* 0x000000010202d824 */ /* 0x000fe200078e0a16 */
[----:B------:R-:W-:Y:S01]  /*3420*/  ISETP.GT.U32.AND P6, PT, R22, R6, PT ;  /* 0x000000061600720c */ /* 0x000fe20003fc4070 */
[----:B------:R2:W-:Y:S01]  /*3430*/  STL [R1+0x128], R9 ;  /* 0x0001280901007387 */ /* 0x0005e20000100800 */
[C---:B0-----:R-:W-:Y:S02]  /*3440*/  IADD3 R16, R24.reuse, 0x128, RZ ;  /* 0x0000012818107810 */ /* 0x041fe40007ffe0ff */
[----:B-1----:R-:W-:-:S04]  /*3450*/  IADD3 R8, R24, 0x140, RZ ;  /* 0x0000014018087810 */ /* 0x002fc80007ffe0ff */
[----:B------:R-:W-:Y:S02]  /*3460*/  IABS R10, R8 ;  /* 0x00000008000a7213 */ /* 0x000fe40000000000 */
[----:B------:R-:W-:Y:S01]  /*3470*/  ISETP.GE.AND P5, PT, R8, RZ, PT ;  /* 0x000000ff0800720c */ /* 0x000fe20003fa6270 */
[----:B------:R-:W-:Y:S02]  /*3480*/  IMAD.MOV.U32 R8, RZ, RZ, R2 ;  /* 0x000000ffff087224 */ /* 0x000fe400078e0002 */
[----:B------:R-:W-:-:S04]  /*3490*/  IMAD.HI.U32 R7, R3, R10, RZ ;  /* 0x0000000a03077227 */ /* 0x000fc800078e00ff */
[----:B------:R-:W-:Y:S01]  /*34a0*/  IMAD.MOV R2, RZ, RZ, -R7 ;  /* 0x000000ffff027224 */ /* 0x000fe200078e0a07 */
[----:B------:R-:W-:Y:S01]  /*34b0*/  IADD3 R7, R24, 0x134, RZ ;  /* 0x0000013418077810 */ /* 0x000fe20007ffe0ff */
[----:B--2---:R-:W-:Y:S02]  /*34c0*/  IMAD.MOV.U32 R9, RZ, RZ, R4 ;  /* 0x000000ffff097224 */ /* 0x004fe400078e0004 */
[----:B------:R-:W-:Y:S01]  /*34d0*/  IMAD R10, R22, R2, R10 ;  /* 0x00000002160a7224 */ /* 0x000fe200078e020a */
[----:B------:R-:W-:Y:S01]  /*34e0*/  IADD3 R2, R24, 0x12c, RZ ;  /* 0x0000012c18027810 */ /* 0x000fe20007ffe0ff */
[----:B------:R-:W-:-:S04]  /*34f0*/  IMAD.HI.U32 R4, R3, R5, RZ ;  /* 0x0000000503047227 */ /* 0x000fc800078e00ff */
[----:B------:R-:W-:Y:S01]  /*3500*/  @!P6 IMAD.IADD R6, R6, 0x1, -R22 ;  /* 0x000000010606e824 */ /* 0x000fe200078e0a16 */
[C---:B------:R-:W-:Y:S01]  /*3510*/  ISETP.GT.U32.AND P6, PT, R22.reuse, R10, PT ;  /* 0x0000000a1600720c */ /* 0x040fe20003fc4070 */
[----:B------:R-:W-:Y:S01]  /*3520*/  @!P4 IMAD.MOV R9, RZ, RZ, -R9 ;  /* 0x000000ffff09c224 */ /* 0x000fe200078e0a09 */
[C---:B------:R-:W-:Y:S01]  /*3530*/  ISETP.GT.U32.AND P4, PT, R22.reuse, R0, PT ;  /* 0x000000001600720c */ /* 0x040fe20003f84070 */
[----:B------:R-:W-:Y:S02]  /*3540*/  IMAD.MOV R4, RZ, RZ, -R4 ;  /* 0x000000ffff047224 */ /* 0x000fe400078e0a04 */
[----:B------:R-:W-:Y:S01]  /*3550*/  IMAD.MOV.U32 R12, RZ, RZ, R6 ;  /* 0x000000ffff0c7224 */ /* 0x000fe200078e0006 */
[----:B------:R0:W-:Y:S01]  /*3560*/  STL [R1+0x124], R9 ;  /* 0x0001240901007387 */ /* 0x0001e20000100800 */
[----:B------:R-:W-:Y:S02]  /*3570*/  IMAD R4, R22, R4, R5 ;  /* 0x0000000416047224 */ /* 0x000fe400078e0205 */
[----:B------:R-:W-:-:S02]  /*3580*/  @!P2 IMAD.MOV R12, RZ, RZ, -R12 ;  /* 0x000000ffff0ca224 */ /* 0x000fc400078e0a0c */
[----:B------:R-:W-:Y:S01]  /*3590*/  @!P1 IMAD.MOV R8, RZ, RZ, -R8 ;  /* 0x000000ffff089224 */ /* 0x000fe200078e0a08 */
[----:B------:R-:W-:Y:S01]  /*35a0*/  ISETP.GT.U32.AND P2, PT, R22, R4, PT ;  /* 0x000000041600720c */ /* 0x000fe20003f44070 */
[--C-:B------:R-:W-:Y:S01]  /*35b0*/  @!P6 IMAD.IADD R10, R10, 0x1, -R22.reuse ;  /* 0x000000010a0ae824 */ /* 0x100fe200078e0a16 */
[----:B------:R-:W-:Y:S01]  /*35c0*/  ISETP.GE.AND P1, PT, R11, RZ, PT ;  /* 0x000000ff0b00720c */ /* 0x000fe20003f26270 */
[----:B------:R-:W-:Y:S01]  /*35d0*/  @!P4 IMAD.IADD R0, R0, 0x1, -R22 ;  /* 0x000000010000c824 */ /* 0x000fe200078e0a16 */
[----:B------:R-:W-:Y:S01]  /*35e0*/  IABS R11, R11 ;  /* 0x0000000b000b7213 */ /* 0x000fe20000000000 */
[----:B------:R1:W-:Y:S01]  /*35f0*/  STL [R1+0x120], R8 ;  /* 0x0001200801007387 */ /* 0x0003e20000100800 */
[----:B------:R-:W-:Y:S02]  /*3600*/  ISETP.GT.U32.AND P6, PT, R22, R10, PT ;  /* 0x0000000a1600720c */ /* 0x000fe40003fc4070 */
[----:B0-----:R-:W-:Y:S01]  /*3610*/  IADD3 R9, R24, 0x130, RZ ;  /* 0x0000013018097810 */ /* 0x001fe20007ffe0ff */
[----:B------:R-:W-:Y:S01]  /*3620*/  IMAD.HI.U32 R5, R3, R11, RZ ;  /* 0x0000000b03057227 */ /* 0x000fe200078e00ff */
[----:B------:R-:W-:Y:S01]  /*3630*/  STL [R1+0x11c], R12 ;  /* 0x00011c0c01007387 */ /* 0x000fe20000100800 */
[----:B------:R-:W-:-:S02]  /*3640*/  ISETP.GE.AND P4, PT, R7, RZ, PT ;  /* 0x000000ff0700720c */ /* 0x000fc40003f86270 */
[----:B------:R-:W-:Y:S01]  /*3650*/  IMAD.MOV R5, RZ, RZ, -R5 ;  /* 0x000000ffff057224 */ /* 0x000fe200078e0a05 */
[----:B------:R-:W-:Y:S01]  /*3660*/  IABS R7, R7 ;  /* 0x0000000700077213 */ /* 0x000fe20000000000 */
[----:B-1----:R-:W-:Y:S02]  /*3670*/  IMAD.MOV.U32 R8, RZ, RZ, R0 ;  /* 0x000000ffff087224 */ /* 0x002fe400078e0000 */
[----:B------:R-:W-:Y:S02]  /*3680*/  @!P2 IMAD.IADD R4, R4, 0x1, -R22 ;  /* 0x000000010404a824 */ /* 0x000fe400078e0a16 */
[----:B------:R-:W-:Y:S01]  /*3690*/  @!P3 IMAD.MOV R8, RZ, RZ, -R8 ;  /* 0x000000ffff08b224 */ /* 0x000fe200078e0a08 */
[----:B------:R-:W-:Y:S01]  /*36a0*/  ISETP.GE.AND P3, PT, R9, RZ, PT ;  /* 0x000000ff0900720c */ /* 0x000fe20003f66270 */
[----:B------:R-:W-:Y:S01]  /*36b0*/  IMAD R11, R22, R5, R11 ;  /* 0x00000005160b7224 */ /* 0x000fe200078e020b */
[----:B------:R-:W-:Y:S01]  /*36c0*/  IABS R9, R9 ;  /* 0x0000000900097213 */ /* 0x000fe20000000000 */
[----:B------:R-:W-:Y:S01]  /*36d0*/  @!P6 IMAD.IADD R10, R10, 0x1, -R22 ;  /* 0x000000010a0ae824 */ /* 0x000fe200078e0a16 */
[----:B------:R0:W-:Y:S01]  /*36e0*/  STL [R1+0x118], R8 ;  /* 0x0001180801007387 */ /* 0x0001e20000100800 */
[C---:B------:R-:W-:Y:S01]  /*36f0*/  ISETP.GT.U32.AND P2, PT, R22.reuse, R4, PT ;  /* 0x000000041600720c */ /* 0x040fe20003f44070 */
[----:B------:R-:W-:Y:S01]  /*3700*/  IMAD.HI.U32 R0, R3, R7, RZ ;  /* 0x0000000703007227 */ /* 0x000fe200078e00ff */
[----:B------:R-:W-:-:S03]  /*3710*/  ISETP.GT.U32.AND P6, PT, R22, R11, PT ;  /* 0x0000000b1600720c */ /* 0x000fc60003fc4070 */
[----:B------:R-:W-:Y:S01]  /*3720*/  IMAD.HI.U32 R5, R3, R9, RZ ;  /* 0x0000000903057227 */ /* 0x000fe200078e00ff */
[----:B0-----:R-:W-:-:S03]  /*3730*/  IABS R8, R2 ;  /* 0x0000000200087213 */ /* 0x001fc60000000000 */
[----:B------:R-:W-:Y:S02]  /*3740*/  IMAD.MOV R5, RZ, RZ, -R5 ;  /* 0x000000ffff057224 */ /* 0x000fe400078e0a05 */
[----:B------:R-:W-:Y:S02]  /*3750*/  IMAD.MOV R0, RZ, RZ, -R0 ;  /* 0x000000ffff007224 */ /* 0x000fe400078e0a00 */
[----:B------:R-:W-:-:S04]  /*3760*/  IMAD.HI.U32 R6, R3, R8, RZ ;  /* 0x0000000803067227 */ /* 0x000fc800078e00ff */
[----:B------:R-:W-:Y:S02]  /*3770*/  IMAD.MOV R6, RZ, RZ, -R6 ;  /* 0x000000ffff067224 */ /* 0x000fe400078e0a06 */
[C---:B------:R-:W-:Y:S02]  /*3780*/  IMAD R9, R22.reuse, R5, R9 ;  /* 0x0000000516097224 */ /* 0x040fe400078e0209 */
[C---:B------:R-:W-:Y:S01]  /*3790*/  IMAD R7, R22.reuse, R0, R7 ;  /* 0x0000000016077224 */ /* 0x040fe200078e0207 */
[----:B------:R-:W-:Y:S01]  /*37a0*/  IABS R0, R16 ;  /* 0x0000001000007213 */ /* 0x000fe20000000000 */
[----:B------:R-:W-:Y:S02]  /*37b0*/  IMAD.MOV.U32 R12, RZ, RZ, R10 ;  /* 0x000000ffff0c7224 */ /* 0x000fe400078e000a */
[----:B------:R-:W-:Y:S01]  /*37c0*/  IMAD R8, R22, R6, R8 ;  /* 0x0000000616087224 */ /* 0x000fe200078e0208 */
[----:B------:R-:W-:Y:S01]  /*37d0*/  IADD3 R6, R24, 0x120, RZ ;  /* 0x0000012018067810 */ /* 0x000fe20007ffe0ff */
[----:B------:R-:W-:Y:S01]  /*37e0*/  @!P2 IMAD.IADD R4, R4, 0x1, -R22 ;  /* 0x000000010404a824 */ /* 0x000fe200078e0a16 */
[C---:B------:R-:W-:Y:S01]  /*37f0*/  ISETP.GT.U32.AND P2, PT, R22.reuse, R9, PT ;  /* 0x000000091600720c */ /* 0x040fe20003f44070 */
[----:B------:R-:W-:Y:S01]  /*3800*/  @!P5 IMAD.MOV R12, RZ, RZ, -R12 ;  /* 0x000000ffff0cd224 */ /* 0x000fe200078e0a0c */
[C---:B------:R-:W-:Y:S01]  /*3810*/  ISETP.GT.U32.AND P5, PT, R22.reuse, R7, PT ;  /* 0x000000071600720c */ /* 0x040fe20003fa4070 */
[----:B------:R-:W-:Y:S01]  /*3820*/  @!P6 IMAD.IADD R11, R11, 0x1, -R22 ;  /* 0x000000010b0be824 */ /* 0x000fe200078e0a16 */
[----:B------:R-:W-:Y:S01]  /*3830*/  ISETP.GT.U32.AND P6, PT, R22, R8, PT ;  /* 0x000000081600720c */ /* 0x000fe20003fc4070 */
[----:B------:R-:W-:Y:S01]  /*3840*/  IMAD.MOV.U32 R13, RZ, RZ, R4 ;  /* 0x000000ffff0d7224 */ /* 0x000fe200078e0004 */
[----:B------:R0:W-:Y:S01]  /*3850*/  STL [R1+0x114], R12 ;  /* 0x0001140c01007387 */ /* 0x0001e20000100800 */
[----:B------:R-:W-:Y:S01]  /*3860*/  IMAD.HI.U32 R5, R3, R0, RZ ;  /* 0x0000000003057227 */ /* 0x000fe200078e00ff */
[----:B------:R-:W-:-:S03]  /*3870*/  IABS R15, R6 ;  /* 0x00000006000f7213 */ /* 0x000fc60000000000 */
[----:B------:R-:W-:Y:S02]  /*3880*/  IMAD.MOV R5, RZ, RZ, -R5 ;  /* 0x000000ffff057224 */ /* 0x000fe400078e0a05 */
[--C-:B------:R-:W-:Y:S02]  /*3890*/  @!P2 IMAD.IADD R9, R9, 0x1, -R22.reuse ;  /* 0x000000010909a824 */ /* 0x100fe400078e0a16 */
[--C-:B------:R-:W-:Y:S01]  /*38a0*/  @!P5 IMAD.IADD R7, R7, 0x1, -R22.reuse ;  /* 0x000000010707d824 */ /* 0x100fe200078e0a16 */
[----:B0-----:R-:W-:Y:S01]  /*38b0*/  IADD3 R12, R24, 0x124, RZ ;  /* 0x00000124180c7810 */ /* 0x001fe20007ffe0ff */
[----:B------:R-:W-:Y:S01]  /*38c0*/  @!P6 IMAD.IADD R8, R8, 0x1, -R22 ;  /* 0x000000010808e824 */ /* 0x000fe200078e0a16 */
[C---:B------:R-:W-:Y:S01]  /*38d0*/  ISETP.GT.U32.AND P5, PT, R22.reuse, R11, PT ;  /* 0x0000000b1600720c */ /* 0x040fe20003fa4070 */
[----:B------:R-:W-:Y:S01]  /*38e0*/  @!P0 IMAD.MOV R13, RZ, RZ, -R13 ;  /* 0x000000ffff0d8224 */ /* 0x000fe200078e0a0d */
[----:B------:R-:W-:Y:S01]  /*38f0*/  IABS R10, R12 ;  /* 0x0000000c000a7213 */ /* 0x000fe20000000000 */
[C---:B------:R-:W-:Y:S01]  /*3900*/  IMAD R0, R22.reuse, R5, R0 ;  /* 0x0000000516007224 */ /* 0x040fe200078e0200 */
[----:B------:R-:W-:-:S02]  /*3910*/  ISETP.GT.U32.AND P6, PT, R22, R9, PT ;  /* 0x000000091600720c */ /* 0x000fc40003fc4070 */
[C---:B------:R-:W-:Y:S01]  /*3920*/  ISETP.GT.U32.AND P0, PT, R22.reuse, R8, PT ;  /* 0x000000081600720c */ /* 0x040fe20003f04070 */
[----:B------:R-:W-:Y:S01]  /*3930*/  IMAD.HI.U32 R4, R3, R10, RZ ;  /* 0x0000000a03047227 */ /* 0x000fe200078e00ff */
[----:B------:R-:W-:Y:S01]  /*3940*/  ISETP.GT.U32.AND P2, PT, R22, R7, PT ;  /* 0x000000071600720c */ /* 0x000fe20003f44070 */
[----:B------:R0:W-:Y:S01]  /*3950*/  STL [R1+0x110], R13 ;  /* 0x0001100d01007387 */ /* 0x0001e20000100800 */
[----:B------:R-:W-:Y:S01]  /*3960*/  IADD3 R5, R24, 0x11c, RZ ;  /* 0x0000011c18057810 */ /* 0x000fe20007ffe0ff */
[----:B------:R-:W-:Y:S02]  /*3970*/  IMAD.MOV R4, RZ, RZ, -R4 ;  /* 0x000000ffff047224 */ /* 0x000fe400078e0a04 */
[----:B------:R-:W-:Y:S01]  /*3980*/  @!P5 IMAD.IADD R11, R11, 0x1, -R22 ;  /* 0x000000010b0bd824 */ /* 0x000fe200078e0a16 */
[C---:B------:R-:W-:Y:S01]  /*3990*/  ISETP.GT.U32.AND P5, PT, R22.reuse, R0, PT ;  /* 0x000000001600720c */ /* 0x040fe20003fa4070 */
[----:B------:R-:W-:Y:S01]  /*39a0*/  IMAD R10, R22, R4, R10 ;  /* 0x00000004160a7224 */ /* 0x000fe200078e020a */
[----:B------:R-:W-:Y:S01]  /*39b0*/  IADD3 R4, R24, 0x118, RZ ;  /* 0x0000011818047810 */ /* 0x000fe20007ffe0ff */
[--C-:B------:R-:W-:Y:S01]  /*39c0*/  @!P6 IMAD.IADD R9, R9, 0x1, -R22.reuse ;  /* 0x000000010909e824 */ /* 0x100fe200078e0a16 */
[----:B------:R-:W-:Y:S01]  /*39d0*/  IABS R14, R5 ;  /* 0x00000005000e7213 */ /* 0x000fe20000000000 */
[--C-:B------:R-:W-:Y:S01]  /*39e0*/  @!P0 IMAD.IADD R8, R8, 0x1, -R22.reuse ;  /* 0x0000000108088824 */ /* 0x100fe200078e0a16 */
[----:B------:R-:W-:Y:S01]  /*39f0*/  ISETP.GT.U32.AND P6, PT, R22, R10, PT ;  /* 0x0000000a1600720c */ /* 0x000fe20003fc4070 */
[----:B------:R-:W-:Y:S01]  /*3a00*/  @!P2 IMAD.IADD R7, R7, 0x1, -R22 ;  /* 0x000000010707a824 */ /* 0x000fe200078e0a16 */
[----:B------:R-:W-:Y:S01]  /*3a10*/  ISETP.GE.AND P0, PT, R16, RZ, PT ;  /* 0x000000ff1000720c */ /* 0x000fe20003f06270 */
[----:B------:R-:W-:Y:S01]  /*3a20*/  IMAD.MOV.U32 R18, RZ, RZ, R11 ;  /* 0x000000ffff127224 */ /* 0x000fe200078e000b */
[----:B------:R-:W-:Y:S01]  /*3a30*/  IABS R16, R4 ;  /* 0x0000000400107213 */ /* 0x000fe20000000000 */
[----:B------:R-:W-:Y:S01]  /*3a40*/  IMAD.MOV.U32 R17, RZ, RZ, R7 ;  /* 0x000000ffff117224 */ /* 0x000fe200078e0007 */
[----:B------:R-:W-:Y:S01]  /*3a50*/  ISETP.GE.AND P2, PT, R2, RZ, PT ;  /* 0x000000ff0200720c */ /* 0x000fe20003f46270 */
[----:B------:R-:W-:-:S04]  /*3a60*/  IMAD.HI.U32 R2, R3, R14, RZ ;  /* 0x0000000e03027227 */ /* 0x000fc800078e00ff */
[--C-:B------:R-:W-:Y:S01]  /*3a70*/  @!P5 IMAD.IADD R0, R0, 0x1, -R22.reuse ;  /* 0x000000010000d824 */ /* 0x100fe200078e0a16 */
[----:B------:R-:W-:Y:S01]  /*3a80*/  ISETP.GE.AND P5, PT, R12, RZ, PT ;  /* 0x000000ff0c00720c */ /* 0x000fe20003fa6270 */
[----:B------:R-:W-:Y:S02]  /*3a90*/  @!P6 IMAD.IADD R10, R10, 0x1, -R22 ;  /* 0x000000010a0ae824 */ /* 0x000fe400078e0a16 */
[----:B------:R-:W-:Y:S02]  /*3aa0*/  IMAD.MOV.U32 R12, RZ, RZ, R16 ;  /* 0x000000ffff0c7224 */ /* 0x000fe400078e0010 */
[----:B------:R-:W-:Y:S01]  /*3ab0*/  IMAD.MOV R2, RZ, RZ, -R2 ;  /* 0x000000ffff027224 */ /* 0x000fe200078e0a02 */
[----:B------:R-:W-:Y:S01]  /*3ac0*/  ISETP.GT.U32.AND P6, PT, R22, R10, PT ;  /* 0x0000000a1600720c */ /* 0x000fe20003fc4070 */
[----:B------:R-:W-:-:S04]  /*3ad0*/  IMAD.HI.U32 R11, R3, R12, RZ ;  /* 0x0000000c030b7227 */ /* 0x000fc800078e00ff */
[----:B------:R-:W-:Y:S01]  /*3ae0*/  IMAD R14, R22, R2, R14 ;  /* 0x00000002160e7224 */ /* 0x000fe200078e020e */
[----:B------:R-:W-:Y:S01]  /*3af0*/  IADD3 R2, R24, 0x114, RZ ;  /* 0x0000011418027810 */ /* 0x000fe20007ffe0ff */
[----:B------:R-:W-:Y:S01]  /*3b00*/  @!P1 IMAD.MOV R18, RZ, RZ, -R18 ;  /* 0x000000ffff129224 */ /* 0x000fe200078e0a12 */
[C---:B------:R-:W-:Y:S01]  /*3b10*/  ISETP.GT.U32.AND P1, PT, R22.reuse, R0, PT ;  /* 0x000000001600720c */ /* 0x040fe20003f24070 */
[----:B------:R-:W-:Y:S02]  /*3b20*/  IMAD.MOV R7, RZ, RZ, -R11 ;  /* 0x000000ffff077224 */ /* 0x000fe400078e0a0b */
[----:B0-----:R-:W-:Y:S01]  /*3b30*/  IMAD.HI.U32 R13, R3, R15, RZ ;  /* 0x0000000f030d7227 */ /* 0x001fe200078e00ff */
[----:B------:R0:W-:Y:S03]  /*3b40*/  STL [R1+0x10c], R18 ;  /* 0x00010c1201007387 */ /* 0x0001e60000100800 */
[----:B------:R-:W-:Y:S01]  /*3b50*/  @!P2 IMAD.MOV R8, RZ, RZ, -R8 ;  /* 0x000000ffff08a224 */ /* 0x000fe200078e0a08 */
[C---:B------:R-:W-:Y:S01]  /*3b60*/  ISETP.GT.U32.AND P2, PT, R22.reuse, R14, PT ;  /* 0x0000000e1600720c */ /* 0x040fe20003f44070 */
[----:B------:R-:W-:Y:S01]  /*3b70*/  IMAD R12, R22, R7, R12 ;  /* 0x00000007160c7224 */ /* 0x000fe200078e020c */
[----:B------:R-:W-:Y:S01]  /*3b80*/  IADD3 R7, R24, 0x10c, RZ ;  /* 0x0000010c18077810 */ /* 0x000fe20007ffe0ff */
[----:B------:R-:W-:-:S02]  /*3b90*/  IMAD.MOV R13, RZ, RZ, -R13 ;  /* 0x000000ffff0d7224 */ /* 0x000fc400078e0a0d */
[--C-:B------:R-:W-:Y:S01]  /*3ba0*/  @!P6 IMAD.IADD R10, R10, 0x1, -R22.reuse ;  /* 0x000000010a0ae824 */ /* 0x100fe200078e0a16 */
[C---:B------:R-:W-:Y:S01]  /*3bb0*/  ISETP.GT.U32.AND P6, PT, R22.reuse, R12, PT ;  /* 0x0000000c1600720c */ /* 0x040fe20003fc4070 */
[C---:B------:R-:W-:Y:S01]  /*3bc0*/  IMAD R15, R22.reuse, R13, R15 ;  /* 0x0000000d160f7224 */ /* 0x040fe200078e020f */
[----:B------:R-:W-:Y:S01]  /*3bd0*/  IABS R13, R7 ;  /* 0x00000007000d7213 */ /* 0x000fe20000000000 */
[----:B------:R-:W-:Y:S02]  /*3be0*/  @!P4 IMAD.MOV R17, RZ, RZ, -R17 ;  /* 0x000000ffff11c224 */ /* 0x000fe400078e0a11 */
[----:B------:R-:W-:Y:S01]  /*3bf0*/  @!P3 IMAD.MOV R9, RZ, RZ, -R9 ;  /* 0x000000ffff09b224 */ /* 0x000fe200078e0a09 */
[----:B------:R-:W-:Y:S01]  /*3c00*/  ISETP.GT.U32.AND P4, PT, R22, R15, PT ;  /* 0x0000000f1600720c */ /* 0x000fe20003f84070 */
[--C-:B------:R-:W-:Y:S01]  /*3c10*/  @!P1 IMAD.IADD R0, R0, 0x1, -R22.reuse ;  /* 0x0000000100009824 */ /* 0x100fe200078e0a16 */
[----:B------:R-:W-:Y:S01]  /*3c20*/  STL [R1+0x108], R17 ;  /* 0x0001081101007387 */ /* 0x000fe20000100800 */
[----:B------:R-:W-:Y:S01]  /*3c30*/  @!P2 IMAD.IADD R14, R14, 0x1, -R22 ;  /* 0x000000010e0ea824 */ /* 0x000fe200078e0a16 */
[----:B------:R-:W-:Y:S01]  /*3c40*/  ISETP.GE.AND P1, PT, R5, RZ, PT ;  /* 0x000000ff0500720c */ /* 0x000fe20003f26270 */
[----:B0-----:R-:W-:Y:S01]  /*3c50*/  IMAD.MOV.U32 R18, RZ, RZ, R10 ;  /* 0x000000ffff127224 */ /* 0x001fe200078e000a */
[----:B------:R0:W-:Y:S01]  /*3c60*/  STL [R1+0x104], R9 ;  /* 0x0001040901007387 */ /* 0x0001e20000100800 */
[----:B------:R-:W-:Y:S01]  /*3c70*/  IADD3 R5, R24, 0x110, RZ ;  /* 0x0000011018057810 */ /* 0x000fe20007ffe0ff */
[----:B------:R-:W-:Y:S01]  /*3c80*/  @!P6 IMAD.IADD R12, R12, 0x1, -R22 ;  /* 0x000000010c0ce824 */ /* 0x000fe200078e0a16 */
[----:B------:R-:W-:Y:S01]  /*3c90*/  ISETP.GT.U32.AND P2, PT, R22, R14, PT ;  /* 0x0000000e1600720c */ /* 0x000fe20003f44070 */
[----:B------:R1:W-:Y:S01]  /*3ca0*/  STL [R1+0x100], R8 ;  /* 0x0001000801007387 */ /* 0x0003e20000100800 */
[----:B------:R-:W-:Y:S01]  /*3cb0*/  ISETP.GE.AND P3, PT, R6, RZ, PT ;  /* 0x000000ff0600720c */ /* 0x000fe20003f66270 */
[----:B------:R-:W-:Y:S01]  /*3cc0*/  IMAD.HI.U32 R16, R3, R13, RZ ;  /* 0x0000000d03107227 */ /* 0x000fe200078e00ff */
[----:B------:R-:W-:-:S02]  /*3cd0*/  IABS R6, R5 ;  /* 0x0000000500067213 */ /* 0x000fc40000000000 */
[----:B------:R-:W-:Y:S01]  /*3ce0*/  ISETP.GT.U32.AND P6, PT, R22, R12, PT ;  /* 0x0000000c1600720c */ /* 0x000fe20003fc4070 */
[----:B------:R-:W-:Y:S01]  /*3cf0*/  @!P4 IMAD.IADD R15, R15, 0x1, -R22 ;  /* 0x000000010f0fc824 */ /* 0x000fe200078e0a16 */
[----:B0-----:R-:W-:Y:S01]  /*3d00*/  IABS R9, R2 ;  /* 0x0000000200097213 */ /* 0x001fe20000000000 */
[----:B------:R-:W-:Y:S01]  /*3d10*/  @!P5 IMAD.MOV R18, RZ, RZ, -R18 ;  /* 0x000000ffff12d224 */ /* 0x000fe200078e0a12 */
[----:B------:R-:W-:Y:S01]  /*3d20*/  ISETP.GE.AND P4, PT, R4, RZ, PT ;  /* 0x000000ff0400720c */ /* 0x000fe20003f86270 */
[----:B-1----:R-:W-:Y:S01]  /*3d30*/  IMAD.MOV.U32 R8, RZ, RZ, R0 ;  /* 0x000000ffff087224 */ /* 0x002fe200078e0000 */
[----:B------:R-:W-:Y:S01]  /*3d40*/  IADD3 R0, R24, 0x108, RZ ;  /* 0x0000010818007810 */ /* 0x000fe20007ffe0ff */
[----:B------:R-:W-:-:S04]  /*3d50*/  IMAD.HI.U32 R4, R3, R9, RZ ;  /* 0x0000000903047227 */ /* 0x000fc800078e00ff */
[----:B------:R-:W-:Y:S01]  /*3d60*/  @!P0 IMAD.MOV R8, RZ, RZ, -R8 ;  /* 0x000000ffff088224 */ /* 0x000fe200078e0a08 */
[----:B------:R-:W-:Y:S01]  /*3d70*/  ISETP.GT.U32.AND P0, PT, R22, R15, PT ;  /* 0x0000000f1600720c */ /* 0x000fe20003f04070 */
[----:B------:R-:W-:Y:S01]  /*3d80*/  @!P2 IMAD.IADD R14, R14, 0x1, -R22 ;  /* 0x000000010e0ea824 */ /* 0x000fe200078e0a16 */
[----:B------:R-:W-:Y:S01]  /*3d90*/  ISETP.GE.AND P2, PT, R2, RZ, PT ;  /* 0x000000ff0200720c */ /* 0x000fe20003f46270 */
[----:B------:R-:W-:Y:S01]  /*3da0*/  IMAD.MOV R4, RZ, RZ, -R4 ;  /* 0x000000ffff047224 */ /* 0x000fe200078e0a04 */
[----:B------:R0:W-:Y:S01]  /*3db0*/  STL [R1+0xfc], R8 ;  /* 0x0000fc0801007387 */ /* 0x0001e20000100800 */
[----:B------:R-:W-:Y:S02]  /*3dc0*/  @!P6 IMAD.IADD R12, R12, 0x1, -R22 ;  /* 0x000000010c0ce824 */ /* 0x000fe400078e0a16 */
[C---:B------:R-:W-:Y:S01]  /*3dd0*/  IMAD R9, R22.reuse, R4, R9 ;  /* 0x0000000416097224 */ /* 0x040fe200078e0209 */
[----:B------:R-:W-:Y:S01]  /*3de0*/  IABS R4, R0 ;  /* 0x0000000000047213 */ /* 0x000fe20000000000 */
[----:B------:R-:W-:Y:S01]  /*3df0*/  IMAD.MOV R16, RZ, RZ, -R16 ;  /* 0x000000ffff107224 */ /* 0x000fe200078e0a10 */
[----:B------:R-:W-:Y:S01]  /*3e00*/  STL [R1+0xf8], R18 ;  /* 0x0000f81201007387 */ /* 0x000fe20000100800 */
[----:B------:R-:W-:Y:S01]  /*3e10*/  @!P1 IMAD.MOV R14, RZ, RZ, -R14 ;  /* 0x000000ffff0e9224 */ /* 0x000fe200078e0a0e */
[----:B------:R-:W-:Y:S01]  /*3e20*/  ISETP.GE.AND P1, PT, R7, RZ, PT ;  /* 0x000000ff0700720c */ /* 0x000fe20003f26270 */
[----:B------:R-:W-:Y:S01]  /*3e30*/  @!P0 IMAD.IADD R15, R15, 0x1, -R22 ;  /* 0x000000010f0f8824 */ /* 0x000fe200078e0a16 */
[----:B------:R-:W-:Y:S01]  /*3e40*/  ISETP.GT.U32.AND P0, PT, R22, R9, PT ;  /* 0x000000091600720c */ /* 0x000fe20003f04070 */
[----:B0-----:R-:W-:-:S04]  /*3e50*/  IMAD.HI.U32 R8, R3, R6, RZ ;  /* 0x0000000603087227 */ /* 0x001fc800078e00ff */
[----:B------:R-:W-:Y:S02]  /*3e60*/  IMAD.MOV R8, RZ, RZ, -R8 ;  /* 0x000000ffff087224 */ /* 0x000fe400078e0a08 */
[----:B------:R-:W-:Y:S02]  /*3e70*/  IMAD.MOV.U32 R17, RZ, RZ, R15 ;  /* 0x000000ffff117224 */ /* 0x000fe400078e000f */
[----:B------:R-:W-:Y:S01]  /*3e80*/  IMAD R2, R22, R8, R6 ;  /* 0x0000000816027224 */ /* 0x000fe200078e0206 */
[----:B------:R-:W-:Y:S01]  /*3e90*/  IADD3 R8, R24, 0x104, RZ ;  /* 0x0000010418087810 */ /* 0x000fe20007ffe0ff */
[----:B------:R-:W-:Y:S02]  /*3ea0*/  @!P3 IMAD.MOV R17, RZ, RZ, -R17 ;  /* 0x000000ffff11b224 */ /* 0x000fe400078e0a11 */
[----:B------:R-:W-:Y:S01]  /*3eb0*/  @!P0 IMAD.IADD R9, R9, 0x1, -R22 ;  /* 0x0000000109098824 */ /* 0x000fe200078e0a16 */
[----:B------:R-:W-:Y:S01]  /*3ec0*/  ISETP.GT.U32.AND P6, PT, R22, R2, PT ;  /* 0x000000021600720c */ /* 0x000fe20003fc4070 */
[----:B------:R-:W-:Y:S01]  /*3ed0*/  IMAD.HI.U32 R6, R3, R4, RZ ;  /* 0x0000000403067227 */ /* 0x000fe200078e00ff */
[----:B------:R-:W-:Y:S01]  /*3ee0*/  IABS R11, R8 ;  /* 0x00000008000b7213 */ /* 0x000fe20000000000 */
[----:B------:R-:W-:Y:S01]  /*3ef0*/  STL [R1+0xf4], R17 ;  /* 0x0000f41101007387 */ /* 0x000fe20000100800 */
[----:B------:R-:W-:Y:S01]  /*3f00*/  ISETP.GE.AND P0, PT, R5, RZ, PT ;  /* 0x000000ff0500720c */ /* 0x000fe20003f06270 */
[----:B------:R-:W-:Y:S01]  /*3f10*/  @!P4 IMAD.MOV R12, RZ, RZ, -R12 ;  /* 0x000000ffff0cc224 */ /* 0x000fe200078e0a0c */
[----:B------:R-:W-:Y:S01]  /*3f20*/  IADD3 R5, R24, 0x100, RZ ;  /* 0x0000010018057810 */ /* 0x000fe20007ffe0ff */
[----:B------:R-:W-:Y:S01]  /*3f30*/  IMAD.HI.U32 R10, R3, R11, RZ ;  /* 0x0000000b030a7227 */ /* 0x000fe200078e00ff */
[----:B------:R-:W-:Y:S03]  /*3f40*/  STL [R1+0xf0], R14 ;  /* 0x0000f00e01007387 */ /* 0x000fe60000100800 */
[----:B------:R-:W-:Y:S01]  /*3f50*/  IMAD.MOV R10, RZ, RZ, -R10 ;  /* 0x000000ffff0a7224 */ /* 0x000fe200078e0a0a */
[----:B------:R0:W-:Y:S01]  /*3f60*/  STL [R1+0xec], R12 ;  /* 0x0000ec0c01007387 */ /* 0x0001e20000100800 */
[----:B------:R-:W-:Y:S01]  /*3f70*/  @!P6 IMAD.IADD R2, R2, 0x1, -R22 ;  /* 0x000000010202e824 */ /* 0x000fe200078e0a16 */
[C---:B------:R-:W-:Y:S01]  /*3f80*/  ISETP.GT.U32.AND P6, PT, R22.reuse, R9, PT ;  /* 0x000000091600720c */ /* 0x040fe20003fc4070 */
[----:B------:R-:W-:-:S02]  /*3f90*/  IMAD R11, R22, R10, R11 ;  /* 0x0000000a160b7224 */ /* 0x000fc400078e020b */
[----:B------:R-:W-:Y:S01]  /*3fa0*/  IMAD.MOV R6, RZ, RZ, -R6 ;  /* 0x000000ffff067224 */ /* 0x000fe200078e0a06 */
[C---:B------:R-:W-:Y:S01]  /*3fb0*/  ISETP.GT.U32.AND P3, PT, R22.reuse, R2, PT ;  /* 0x000000021600720c */ /* 0x040fe20003f64070 */
[C---:B------:R-:W-:Y:S02]  /*3fc0*/  IMAD R13, R22.reuse, R16, R13 ;  /* 0x00000010160d7224 */ /* 0x040fe400078e020d */
[C---:B------:R-:W-:Y:S01]  /*3fd0*/  IMAD R4, R22.reuse, R6, R4 ;  /* 0x0000000616047224 */ /* 0x040fe200078e0204 */
[----:B------:R-:W-:Y:S02]  /*3fe0*/  IABS R6, R5 ;  /* 0x0000000500067213 */ /* 0x000fe40000000000 */
[C---:B------:R-:W-:Y:S02]  /*3ff0*/  ISETP.GT.U32.AND P5, PT, R22.reuse, R13, PT ;  /* 0x0000000d1600720c */ /* 0x040fe40003fa4070 */
[----:B------:R-:W-:Y:S01]  /*4000*/  ISETP.GT.U32.AND P4, PT, R22, R4, PT ;  /* 0x000000041600720c */ /* 0x000fe20003f84070 */
[----:B------:R-:W-:Y:S01]  /*4010*/  @!P6 IMAD.IADD R9, R9, 0x1, -R22 ;  /* 0x000000010909e824 */ /* 0x000fe200078e0a16 */
[----:B------:R-:W-:Y:S01]  /*4020*/  ISETP.GE.AND P6, PT, R0, RZ, PT ;  /* 0x000000ff0000720c */ /* 0x000fe20003fc6270 */
[----:B------:R-:W-:Y:S01]  /*4030*/  IMAD.HI.U32 R7, R3, R6, RZ ;  /* 0x0000000603077227 */ /* 0x000fe200078e00ff */
[----:B------:R-:W-:-:S03]  /*4040*/  IADD3 R0, R24, 0xfc, RZ ;  /* 0x000000fc18007810 */ /* 0x000fc60007ffe0ff */
[--C-:B------:R-:W-:Y:S01]  /*4050*/  @!P3 IMAD.IADD R2, R2, 0x1, -R22.reuse ;  /* 0x000000010202b824 */ /* 0x100fe200078e0a16 */
[----:B------:R-:W-:Y:S01]  /*4060*/  ISETP.GT.U32.AND P3, PT, R22, R11, PT ;  /* 0x0000000b1600720c */ /* 0x000fe20003f64070 */
[----:B0-----:R-:W-:Y:S01]  /*4070*/  IMAD.MOV.U32 R12, RZ, RZ, R9 ;  /* 0x000000ffff0c7224 */ /* 0x001fe200078e0009 */
[----:B------:R-:W-:Y:S01]  /*4080*/  IABS R10, R0 ;  /* 0x00000000000a7213 */ /* 0x000fe20000000000 */
[----:B------:R-:W-:Y:S01]  /*4090*/  @!P5 IMAD.IADD R13, R13, 0x1, -R22 ;  /* 0x000000010d0dd824 */ /* 0x000fe200078e0a16 */
[----:B------:R-:W-:Y:S01]  /*40a0*/  ISETP.GE.AND P5, PT, R8, RZ, PT ;  /* 0x000000ff0800720c */ /* 0x000fe20003fa6270 */
[----:B------:R-:W-:Y:S01]  /*40b0*/  @!P2 IMAD.MOV R12, RZ, RZ, -R12 ;  /* 0x000000ffff0ca224 */ /* 0x000fe200078e0a0c */
[----:B------:R-:W-:Y:S01]  /*40c0*/  IADD3 R8, R24, 0xf8, RZ ;  /* 0x000000f818087810 */ /* 0x000fe20007ffe0ff */
[----:B------:R-:W-:Y:S01]  /*40d0*/  @!P4 IMAD.IADD R4, R4, 0x1, -R22 ;  /* 0x000000010404c824 */ /* 0x000fe200078e0a16 */
[----:B------:R-:W-:Y:S01]  /*40e0*/  ISETP.GT.U32.AND P4, PT, R22, R13, PT ;  /* 0x0000000d1600720c */ /* 0x000fe20003f84070 */
[----:B------:R-:W-:Y:S01]  /*40f0*/  IMAD.MOV R7, RZ, RZ, -R7 ;  /* 0x000000ffff077224 */ /* 0x000fe200078e0a07 */
[----:B------:R0:W-:Y:S01]  /*4100*/  STL [R1+0xe8], R12 ;  /* 0x0000e80c01007387 */ /* 0x0001e20000100800 */
[----:B------:R-:W-:-:S02]  /*4110*/  IABS R9, R8 ;  /* 0x0000000800097213 */ /* 0x000fc40000000000 */
[----:B------:R-:W-:Y:S01]  /*4120*/  @!P3 IMAD.IADD R11, R11, 0x1, -R22 ;  /* 0x000000010b0bb824 */ /* 0x000fe200078e0a16 */
[C---:B------:R-:W-:Y:S01]  /*4130*/  ISETP.GT.U32.AND P2, PT, R22.reuse, R4, PT ;  /* 0x000000041600720c */ /* 0x040fe20003f44070 */
[----:B------:R-:W-:Y:S01]  /*4140*/  IMAD R6, R22, R7, R6 ;  /* 0x0000000716067224 */ /* 0x000fe200078e0206 */
[----:B------:R-:W-:Y:S02]  /*4150*/  IADD3 R7, R24, 0xf0, RZ ;  /* 0x000000f018077810 */ /* 0x000fe40007ffe0ff */
[----:B------:R-:W-:Y:S01]  /*4160*/  ISETP.GT.U32.AND P3, PT, R22, R11, PT ;  /* 0x0000000b1600720c */ /* 0x000fe20003f64070 */
[----:B0-----:R-:W-:Y:S02]  /*4170*/  IMAD.MOV.U32 R12, RZ, RZ, R2 ;  /* 0x000000ffff0c7224 */ /* 0x001fe400078e0002 */
[----:B------:R-:W-:-:S04]  /*4180*/  IMAD.HI.U32 R2, R3, R10, RZ ;  /* 0x0000000a03027227 */ /* 0x000fc800078e00ff */
[----:B------:R-:W-:Y:S02]  /*4190*/  IMAD.MOV R2, RZ, RZ, -R2 ;  /* 0x000000ffff027224 */ /* 0x000fe400078e0a02 */
[----:B------:R-:W-:Y:S01]  /*41a0*/  @!P0 IMAD.MOV R12, RZ, RZ, -R12 ;  /* 0x000000ffff0c8224 */ /* 0x000fe200078e0a0c */
[----:B------:R-:W-:Y:S01]  /*41b0*/  ISETP.GE.AND P0, PT, R5, RZ, PT ;  /* 0x000000ff0500720c */ /* 0x000fe20003f06270 */
[----:B------:R-:W-:Y:S01]  /*41c0*/  IMAD R10, R22, R2, R10 ;  /* 0x00000002160a7224 */ /* 0x000fe200078e020a */
[----:B------:R-:W-:Y:S01]  /*41d0*/  IADD3 R5, R24, 0xf4, RZ ;  /* 0x000000f418057810 */ /* 0x000fe20007ffe0ff */
[--C-:B------:R-:W-:Y:S01]  /*41e0*/  @!P3 IMAD.IADD R11, R11, 0x1, -R22.reuse ;  /* 0x000000010b0bb824 */ /* 0x100fe200078e0a16 */
[----:B------:R0:W-:Y:S01]  /*41f0*/  STL [R1+0xdc], R12 ;  /* 0x0000dc0c01007387 */ /* 0x0001e20000100800 */
[--C-:B------:R-:W-:Y:S01]  /*4200*/  @!P4 IMAD.IADD R13, R13, 0x1, -R22.reuse ;  /* 0x000000010d0dc824 */ /* 0x100fe200078e0a16 */
[----:B------:R-:W-:Y:S01]  /*4210*/  ISETP.GT.U32.AND P3, PT, R22, R10, PT ;  /* 0x0000000a1600720c */ /* 0x000fe20003f64070 */
[----:B------:R-:W-:Y:S01]  /*4220*/  @!P2 IMAD.IADD R4, R4, 0x1, -R22 ;  /* 0x000000010404a824 */ /* 0x000fe200078e0a16 */
[----:B------:R-:W-:Y:S01]  /*4230*/  ISETP.GT.U32.AND P4, PT, R22, R6, PT ;  /* 0x000000061600720c */ /* 0x000fe20003f84070 */
[----:B------:R-:W-:Y:S01]  /*4240*/  IMAD.MOV.U32 R14, RZ, RZ, R13 ;  /* 0x000000ffff0e7224 */ /* 0x000fe200078e000d */
[----:B------:R-:W-:Y:S01]  /*4250*/  ISETP.GE.AND P2, PT, R0, RZ, PT ;  /* 0x000000ff0000720c */ /* 0x000fe20003f46270 */
[----:B------:R-:W-:Y:S01]  /*4260*/  @!P5 IMAD.MOV R11, RZ, RZ, -R11 ;  /* 0x000000ffff0bd224 */ /* 0x000fe200078e0a0b */
[----:B------:R-:W-:Y:S01]  /*4270*/  IABS R0, R5 ;  /* 0x0000000500007213 */ /* 0x000fe20000000000 */
[----:B------:R-:W-:Y:S01]  /*4280*/  @!P1 IMAD.MOV R14, RZ, RZ, -R14 ;  /* 0x000000ffff0e9224 */ /* 0x000fe200078e0a0e */
[----:B------:R-:W-:Y:S01]  /*4290*/  ISETP.GE.AND P1, PT, R8, RZ, PT ;  /* 0x000000ff0800720c */ /* 0x000fe20003f26270 */
[----:B0-----:R-:W-:Y:S01]  /*42a0*/  IMAD.HI.U32 R12, R3, R9, RZ ;  /* 0x00000009030c7227 */ /* 0x001fe200078e00ff */
[----:B------:R-:W-:-:S02]  /*42b0*/  ISETP.GE.AND P5, PT, R5, RZ, PT ;  /* 0x000000ff0500720c */ /* 0x000fc40003fa6270 */
[----:B------:R-:W-:Y:S01]  /*42c0*/  IABS R2, R7 ;  /* 0x0000000700027213 */ /* 0x000fe20000000000 */
[----:B------:R-:W-:Y:S01]  /*42d0*/  @!P3 IMAD.IADD R10, R10, 0x1, -R22 ;  /* 0x000000010a0ab824 */ /* 0x000fe200078e0a16 */
[----:B------:R-:W-:Y:S01]  /*42e0*/  STL [R1+0xd4], R14 ;  /* 0x0000d40e01007387 */ /* 0x000fe20000100800 */
[----:B------:R-:W-:-:S03]  /*42f0*/  IMAD.HI.U32 R8, R3, R0, RZ ;  /* 0x0000000003087227 */ /* 0x000fc600078e00ff */
[----:B------:R-:W-:Y:S01]  /*4300*/  ISETP.GT.U32.AND P3, PT, R22, R10, PT ;  /* 0x0000000a1600720c */ /* 0x000fe20003f64070 */
[----:B------:R-:W-:Y:S02]  /*4310*/  IMAD.MOV R12, RZ, RZ, -R12 ;  /* 0x000000ffff0c7224 */ /* 0x000fe400078e0a0c */
[----:B------:R-:W-:Y:S02]  /*4320*/  @!P4 IMAD.IADD R6, R6, 0x1, -R22 ;  /* 0x000000010606c824 */ /* 0x000fe400078e0a16 */
[----:B------:R-:W-:Y:S02]  /*4330*/  IMAD.MOV R5, RZ, RZ, -R8 ;  /* 0x000000ffff057224 */ /* 0x000fe400078e0a08 */
[C---:B------:R-:W-:Y:S01]  /*4340*/  IMAD R9, R22.reuse, R12, R9 ;  /* 0x0000000c16097224 */ /* 0x040fe200078e0209 */
[C---:B------:R-:W-:Y:S01]  /*4350*/  ISETP.GT.U32.AND P4, PT, R22.reuse, R6, PT ;  /* 0x000000061600720c */ /* 0x040fe20003f84070 */
[----:B------:R-:W-:Y:S02]  /*4360*/  IMAD.MOV.U32 R13, RZ, RZ, R4 ;  /* 0x000000ffff0d7224 */ /* 0x000fe400078e0004 */
[----:B------:R-:W-:Y:S01]  /*4370*/  IMAD R0, R22, R5, R0 ;  /* 0x0000000516007224 */ /* 0x000fe200078e0200 */
[----:B------:R-:W-:Y:S01]  /*4380*/  IADD3 R5, R24, 0xe8, RZ ;  /* 0x000000e818057810 */ /* 0x000fe20007ffe0ff */
[----:B------:R-:W-:Y:S01]  /*4390*/  @!P6 IMAD.MOV R13, RZ, RZ, -R13 ;  /* 0x000000ffff0de224 */ /* 0x000fe200078e0a0d */
[----:B------:R-:W-:Y:S01]  /*43a0*/  ISETP.GT.U32.AND P6, PT, R22, R9, PT ;  /* 0x000000091600720c */ /* 0x000fe20003fc4070 */
[----:B------:R-:W-:Y:S01]  /*43b0*/  @!P3 IMAD.IADD R10, R10, 0x1, -R22 ;  /* 0x000000010a0ab824 */ /* 0x000fe200078e0a16 */
[----:B------:R-:W-:Y:S01]  /*43c0*/  ISETP.GT.U32.AND P3, PT, R22, R0, PT ;  /* 0x000000001600720c */ /* 0x000fe20003f64070 */
[----:B------:R-:W-:Y:S01]  /*43d0*/  IMAD.HI.U32 R4, R3, R2, RZ ;  /* 0x0000000203047227 */ /* 0x000fe200078e00ff */
[----:B------:R0:W-:Y:S01]  /*43e0*/  STL [R1+0xcc], R13 ;  /* 0x0000cc0d01007387 */ /* 0x0001e20000100800 */
[----:B------:R-:W-:-:S02]  /*43f0*/  IABS R8, R5 ;  /* 0x0000000500087213 */ /* 0x000fc40000000000 */
[----:B------:R-:W-:Y:S01]  /*4400*/  @!P4 IMAD.IADD R6, R6, 0x1, -R22 ;  /* 0x000000010606c824 */ /* 0x000fe200078e0a16 */
[----:B------:R-:W-:Y:S01]  /*4410*/  ISETP.GE.AND P4, PT, R7, RZ, PT ;  /* 0x000000ff0700720c */ /* 0x000fe20003f86270 */
[----:B------:R-:W-:Y:S01]  /*4420*/  IMAD.MOV R4, RZ, RZ, -R4 ;  /* 0x000000ffff047224 */ /* 0x000fe200078e0a04 */
[----:B------:R-:W-:Y:S01]  /*4430*/  IADD3 R7, R24, 0xec, RZ ;  /* 0x000000ec18077810 */ /* 0x000fe20007ffe0ff */
[----:B------:R-:W-:Y:S01]  /*4440*/  IMAD.MOV.U32 R12, RZ, RZ, R6 ;  /* 0x000000ffff0c7224 */ /* 0x000fe200078e0006 */
[----:B------:R1:W-:Y:S01]  /*4450*/  STL [R1+0xc8], R11 ;  /* 0x0000c80b01007387 */ /* 0x0003e20000100800 */
[----:B------:R-:W-:Y:S01]  /*4460*/  @!P6 IMAD.IADD R9, R9, 0x1, -R22 ;  /* 0x000000010909e824 */ /* 0x000fe200078e0a16 */
[----:B0-----:R-:W-:Y:S01]  /*4470*/  IABS R13, R7 ;  /* 0x00000007000d7213 */ /* 0x001fe20000000000 */
[----:B------:R-:W-:Y:S01]  /*4480*/  IMAD R2, R22, R4, R2 ;  /* 0x0000000416027224 */ /* 0x000fe200078e0202 */
[----:B------:R-:W-:Y:S01]  /*4490*/  IADD3 R4, R24, 0xe4, RZ ;  /* 0x000000e418047810 */ /* 0x000fe20007ffe0ff */
[----:B------:R-:W-:Y:S01]  /*44a0*/  @!P3 IMAD.IADD R0, R0, 0x1, -R22 ;  /* 0x000000010000b824 */ /* 0x000fe200078e0a16 */
[C---:B------:R-:W-:Y:S01]  /*44b0*/  ISETP.GT.U32.AND P6, PT, R22.reuse, R9, PT ;  /* 0x000000091600720c */ /* 0x040fe20003fc4070 */
[----:B------:R-:W-:Y:S01]  /*44c0*/  @!P0 IMAD.MOV R12, RZ, RZ, -R12 ;  /* 0x000000ffff0c8224 */ /* 0x000fe200078e0a0c */
[C---:B------:R-:W-:Y:S01]  /*44d0*/  ISETP.GT.U32.AND P0, PT, R22.reuse, R2, PT ;  /* 0x000000021600720c */ /* 0x040fe20003f04070 */
[----:B-1----:R-:W-:Y:S01]  /*44e0*/  IMAD.MOV.U32 R11, RZ, RZ, R10 ;  /* 0x000000ffff0b7224 */ /* 0x002fe200078e000a */
[----:B------:R-:W-:Y:S01]  /*44f0*/  ISETP.GT.U32.AND P3, PT, R22, R0, PT ;  /* 0x000000001600720c */ /* 0x000fe20003f64070 */
[----:B------:R-:W-:Y:S01]  /*4500*/  IMAD.HI.U32 R10, R3, R13, RZ ;  /* 0x0000000d030a7227 */ /* 0x000fe200078e00ff */
[----:B------:R0:W-:Y:S01]  /*4510*/  STL [R1+0xc4], R12 ;  /* 0x0000c40c01007387 */ /* 0x0001e20000100800 */
[----:B------:R-:W-:-:S02]  /*4520*/  IABS R6, R4 ;  /* 0x0000000400067213 */ /* 0x000fc40000000000 */
[----:B------:R-:W-:Y:S02]  /*4530*/  IMAD.MOV R10, RZ, RZ, -R10 ;  /* 0x000000ffff0a7224 */ /* 0x000fe400078e0a0a */
[----:B------:R-:W-:Y:S01]  /*4540*/  @!P2 IMAD.MOV R11, RZ, RZ, -R11 ;  /* 0x000000ffff0ba224 */ /* 0x000fe200078e0a0b */
[----:B------:R-:W-:Y:S01]  /*4550*/  ISETP.GE.AND P2, PT, R7, RZ, PT ;  /* 0x000000ff0700720c */ /* 0x000fe20003f46270 */
[----:B------:R-:W-:Y:S02]  /*4560*/  IMAD R13, R22, R10, R13 ;  /* 0x0000000a160d7224 */ /* 0x000fe400078e020d */
[--C-:B------:R-:W-:Y:S01]  /*4570*/  @!P6 IMAD.IADD R9, R9, 0x1, -R22.reuse ;  /* 0x000000010909e824 */ /* 0x100fe200078e0a16 */
[----:B------:R-:W-:Y:S01]  /*4580*/  ISETP.GE.AND P6, PT, R5, RZ, PT ;  /* 0x000000ff0500720c */ /* 0x000fe20003fc6270 */
[--C-:B------:R-:W-:Y:S01]  /*4590*/  @!P0 IMAD.IADD R2, R2, 0x1, -R22.reuse ;  /* 0x0000000102028824 */ /* 0x100fe200078e0a16 */
[----:B------:R1:W-:Y:S01]  /*45a0*/  STL [R1+0xc0], R11 ;  /* 0x0000c00b01007387 */ /* 0x0003e20000100800 */
[----:B------:R-:W-:Y:S01]  /*45b0*/  @!P3 IMAD.IADD R0, R0, 0x1, -R22 ;  /* 0x000000010000b824 */ /* 0x000fe200078e0a16 */
[C---:B------:R-:W-:Y:S01]  /*45c0*/  ISETP.GT.U32.AND P3, PT, R22.reuse, R13, PT ;  /* 0x0000000d1600720c */ /* 0x040fe20003f64070 */
[----:B------:R-:W-:Y:S01]  /*45d0*/  IMAD.HI.U32 R5, R3, R8, RZ ;  /* 0x0000000803057227 */ /* 0x000fe200078e00ff */
[----:B------:R-:W-:-:S02]  /*45e0*/  ISETP.GT.U32.AND P0, PT, R22, R2, PT ;  /* 0x000000021600720c */ /* 0x000fc40003f04070 */
[----:B0-----:R-:W-:Y:S01]  /*45f0*/  IADD3 R12, R24, 0xe0, RZ ;  /* 0x000000e0180c7810 */ /* 0x001fe20007ffe0ff */
[----:B------:R-:W-:Y:S02]  /*4600*/  IMAD.MOV R5, RZ, RZ, -R5 ;  /* 0x000000ffff057224 */ /* 0x000fe400078e0a05 */
[----:B------:R-:W-:-:S04]  /*4610*/  IMAD.HI.U32 R7, R3, R6, RZ ;  /* 0x0000000603077227 */ /* 0x000fc800078e00ff */
[----:B-1----:R-:W-:Y:S02]  /*4620*/  IMAD.MOV.U32 R11, RZ, RZ, R9 ;  /* 0x000000ffff0b7224 */ /* 0x002fe400078e0009 */
[----:B------:R-:W-:Y:S02]  /*4630*/  IMAD R8, R22, R5, R8 ;  /* 0x0000000516087224 */ /* 0x000fe400078e0208 */
[----:B------:R-:W-:Y:S01]  /*4640*/  IMAD.MOV.U32 R9, RZ, RZ, R0 ;  /* 0x000000ffff097224 */ /* 0x000fe200078e0000 */
[----:B------:R-:W-:Y:S01]  /*4650*/  IADD3 R0, R24, 0xdc, RZ ;  /* 0x000000dc18007810 */ /* 0x000fe20007ffe0ff */
[--C-:B------:R-:W-:Y:S02]  /*4660*/  @!P3 IMAD.IADD R13, R13, 0x1, -R22.reuse ;  /* 0x000000010d0db824 */ /* 0x100fe400078e0a16 */
[----:B------:R-:W-:Y:S01]  /*4670*/  @!P5 IMAD.MOV R9, RZ, RZ, -R9 ;  /* 0x000000ffff09d224 */ /* 0x000fe200078e0a09 */
[C---:B------:R-:W-:Y:S01]  /*4680*/  ISETP.GT.U32.AND P5, PT, R22.reuse, R8, PT ;  /* 0x000000081600720c */ /* 0x040fe20003fa4070 */
[----:B------:R-:W-:Y:S01]  /*4690*/  @!P1 IMAD.MOV R11, RZ, RZ, -R11 ;  /* 0x000000ffff0b9224 */ /* 0x000fe200078e0a0b */
[----:B------:R-:W-:Y:S01]  /*46a0*/  ISETP.GT.U32.AND P3, PT, R22, R13, PT ;  /* 0x0000000d1600720c */ /* 0x000fe20003f64070 */
[----:B------:R-:W-:Y:S01]  /*46b0*/  IMAD.MOV R7, RZ, RZ, -R7 ;  /* 0x000000ffff077224 */ /* 0x000fe200078e0a07 */
[----:B------:R-:W-:Y:S01]  /*46c0*/  ISETP.GE.AND P1, PT, R4, RZ, PT ;  /* 0x000000ff0400720c */ /* 0x000fe20003f26270 */
[----:B------:R-:W-:Y:S01]  /*46d0*/  @!P0 IMAD.IADD R2, R2, 0x1, -R22 ;  /* 0x0000000102028824 */ /* 0x000fe200078e0a16 */
[----:B------:R0:W-:Y:S01]  /*46e0*/  STL [R1+0xbc], R11 ;  /* 0x0000bc0b01007387 */ /* 0x0001e20000100800 */
[----:B------:R-:W-:Y:S01]  /*46f0*/  IMAD R6, R22, R7, R6 ;  /* 0x0000000716067224 */ /* 0x000fe200078e0206 */
[----:B------:R-:W-:Y:S01]  /*4700*/  ISETP.GE.AND P0, PT, R12, RZ, PT ;  /* 0x000000ff0c00720c */ /* 0x000fe20003f06270 */
[----:B------:R-:W-:Y:S01]  /*4710*/  IMAD.MOV.U32 R14, RZ, RZ, R2 ;  /* 0x000000ffff0e7224 */ /* 0x000fe200078e0002 */
[----:B------:R-:W-:Y:S01]  /*4720*/  IABS R12, R12 ;  /* 0x0000000c000c7213 */ /* 0x000fe20000000000 */
[----:B------:R1:W-:Y:S01]  /*4730*/  STL [R1+0xb8], R9 ;  /* 0x0000b80901007387 */ /* 0x0003e20000100800 */
[----:B------:R-:W-:Y:S01]  /*4740*/  IADD3 R4, R24, 0xd8, RZ ;  /* 0x000000d818047810 */ /* 0x000fe20007ffe0ff */
[----:B------:R-:W-:Y:S01]  /*4750*/  @!P4 IMAD.MOV R14, RZ, RZ, -R14 ;  /* 0x000000ffff0ec224 */ /* 0x000fe200078e0a0e */
[----:B------:R-:W-:Y:S01]  /*4760*/  ISETP.GT.U32.AND P4, PT, R22, R6, PT ;  /* 0x000000061600720c */ /* 0x000fe20003f84070 */
[--C-:B------:R-:W-:Y:S01]  /*4770*/  @!P5 IMAD.IADD R8, R8, 0x1, -R22.reuse ;  /* 0x000000010808d824 */ /* 0x100fe200078e0a16 */
[----:B0-----:R-:W-:Y:S01]  /*4780*/  IABS R11, R0 ;  /* 0x00000000000b7213 */ /* 0x001fe20000000000 */
[----:B------:R-:W-:Y:S01]  /*4790*/  @!P3 IMAD.IADD R13, R13, 0x1, -R22 ;  /* 0x000000010d0db824 */ /* 0x000fe200078e0a16 */
[----:B------:R-:W-:Y:S01]  /*47a0*/  IABS R7, R4 ;  /* 0x0000000400077213 */ /* 0x000fe20000000000 */
[C---:B------:R-:W-:Y:S01]  /*47b0*/  IMAD.HI.U32 R10, R3.reuse, R12, RZ ;  /* 0x0000000c030a7227 */ /* 0x040fe200078e00ff */
[----:B------:R-:W-:Y:S01]  /*47c0*/  ISETP.GT.U32.AND P5, PT, R22, R8, PT ;  /* 0x000000081600720c */ /* 0x000fe20003fa4070 */
[----:B------:R0:W-:Y:S01]  /*47d0*/  STL [R1+0xb4], R14 ;  /* 0x0000b40e01007387 */ /* 0x0001e20000100800 */
[----:B-1----:R-:W-:Y:S01]  /*47e0*/  IADD3 R9, R24, 0xd4, RZ ;  /* 0x000000d418097810 */ /* 0x002fe20007ffe0ff */
[----:B------:R-:W-:Y:S01]  /*47f0*/  IMAD.HI.U32 R2, R3, R11, RZ ;  /* 0x0000000b03027227 */ /* 0x000fe200078e00ff */
[----:B------:R-:W-:-:S02]  /*4800*/  ISETP.GE.AND P3, PT, R0, RZ, PT ;  /* 0x000000ff0000720c */ /* 0x000fc40003f66270 */
[----:B------:R-:W-:Y:S01]  /*4810*/  IABS R5, R9 ;  /* 0x0000000900057213 */ /* 0x000fe20000000000 */
[----:B------:R-:W-:Y:S02]  /*4820*/  IMAD.MOV R2, RZ, RZ, -R2 ;  /* 0x000000ffff027224 */ /* 0x000fe400078e0a02 */
[----:B------:R-:W-:Y:S02]  /*4830*/  IMAD.MOV.U32 R15, RZ, RZ, R13 ;  /* 0x000000ffff0f7224 */ /* 0x000fe400078e000d */
[----:B------:R-:W-:Y:S02]  /*4840*/  IMAD R11, R22, R2, R11 ;  /* 0x00000002160b7224 */ /* 0x000fe400078e020b */
[----:B------:R-:W-:Y:S02]  /*4850*/  @!P4 IMAD.IADD R6, R6, 0x1, -R22 ;  /* 0x000000010606c824 */ /* 0x000fe400078e0a16 */
[----:B------:R-:W-:Y:S01]  /*4860*/  @!P2 IMAD.MOV R15, RZ, RZ, -R15 ;  /* 0x000000ffff0fa224 */ /* 0x000fe200078e0a0f */
[C---:B------:R-:W-:Y:S01]  /*4870*/  ISETP.GT.U32.AND P2, PT, R22.reuse, R11, PT ;  /* 0x0000000b1600720c */ /* 0x040fe20003f44070 */
[----:B------:R-:W-:Y:S01]  /*4880*/  IMAD.MOV R10, RZ, RZ, -R10 ;  /* 0x000000ffff0a7224 */ /* 0x000fe200078e0a0a */
[----:B------:R-:W-:Y:S01]  /*4890*/  ISETP.GT.U32.AND P4, PT, R22, R6, PT ;  /* 0x000000061600720c */ /* 0x000fe20003f84070 */
[----:B------:R-:W-:Y:S01]  /*48a0*/  @!P5 IMAD.IADD R8, R8, 0x1, -R22 ;  /* 0x000000010808d824 */ /* 0x000fe200078e0a16 */
[----:B------:R-:W-:Y:S01]  /*48b0*/  STL [R1+0xb0], R15 ;  /* 0x0000b00f01007387 */ /* 0x000fe20000100800 */
[----:B------:R-:W-:Y:S01]  /*48c0*/  IMAD R12, R22, R10, R12 ;  /* 0x0000000a160c7224 */ /* 0x000fe200078e020c */
[----:B------:R-:W-:Y:S01]  /*48d0*/  IADD3 R10, R24, 0xd0, RZ ;  /* 0x000000d0180a7810 */ /* 0x000fe20007ffe0ff */
[----:B------:R-:W-:-:S02]  /*48e0*/  IMAD.MOV.U32 R0, RZ, RZ, R5 ;  /* 0x000000ffff007224 */ /* 0x000fc400078e0005 */
[----:B------:R-:W-:Y:S01]  /*48f0*/  IMAD.HI.U32 R5, R3, R7, RZ ;  /* 0x0000000703057227 */ /* 0x000fe200078e00ff */
[----:B------:R-:W-:-:S03]  /*4900*/  ISETP.GT.U32.AND P5, PT, R22, R12, PT ;  /* 0x0000000c1600720c */ /* 0x000fc60003fa4070 */
[----:B0-----:R-:W-:Y:S02]  /*4910*/  IMAD.MOV.U32 R14, RZ, RZ, R8 ;  /* 0x000000ffff0e7224 */ /* 0x001fe400078e0008 */
[----:B------:R-:W-:Y:S02]  /*4920*/  IMAD.MOV R5, RZ, RZ, -R5 ;  /* 0x000000ffff057224 */ /* 0x000fe400078e0a05 */
[----:B------:R-:W-:Y:S01]  /*4930*/  @!P6 IMAD.MOV R14, RZ, RZ, -R14 ;  /* 0x000000ffff0ee224 */ /* 0x000fe200078e0a0e */
[----:B------:R-:W-:Y:S01]  /*4940*/  ISETP.GE.AND P6, PT, R4, RZ, PT ;  /* 0x000000ff0400720c */ /* 0x000fe20003fc6270 */
[----:B------:R-:W-:Y:S01]  /*4950*/  IMAD.HI.U32 R2, R3, R0, RZ ;  /* 0x0000000003027227 */ /* 0x000fe200078e00ff */
[----:B------:R-:W-:Y:S02]  /*4960*/  IABS R4, R10 ;  /* 0x0000000a00047213 */ /* 0x000fe40000000000 */
[----:B------:R0:W-:Y:S01]  /*4970*/  STL [R1+0xac], R14 ;  /* 0x0000ac0e01007387 */ /* 0x0001e20000100800 */
[----:B------:R-:W-:-:S02]  /*4980*/  @!P2 IMAD.IADD R11, R11, 0x1, -R22 ;  /* 0x000000010b0ba824 */ /* 0x000fc400078e0a16 */
[----:B------:R-:W-:Y:S01]  /*4990*/  IMAD R7, R22, R5, R7 ;  /* 0x0000000516077224 */ /* 0x000fe200078e0207 */
[----:B------:R-:W-:Y:S01]  /*49a0*/  IADD3 R5, R24, 0xc8, RZ ;  /* 0x000000c818057810 */ /* 0x000fe20007ffe0ff */
[----:B------:R-:W-:Y:S01]  /*49b0*/  IMAD.MOV R2, RZ, RZ, -R2 ;  /* 0x000000ffff027224 */ /* 0x000fe200078e0a02 */
[----:B------:R-:W-:Y:S01]  /*49c0*/  ISETP.GT.U32.AND P2, PT, R22, R11, PT ;  /* 0x0000000b1600720c */ /* 0x000fe20003f44070 */
[----:B------:R-:W-:Y:S01]  /*49d0*/  @!P4 IMAD.IADD R6, R6, 0x1, -R22 ;  /* 0x000000010606c824 */ /* 0x000fe200078e0a16 */
[----:B------:R-:W-:Y:S01]  /*49e0*/  ISETP.GT.U32.AND P4, PT, R22, R7, PT ;  /* 0x000000071600720c */ /* 0x000fe20003f84070 */
[----:B------:R-:W-:-:S04]  /*49f0*/  IMAD.HI.U32 R13, R3, R4, RZ ;  /* 0x00000004030d7227 */ /* 0x000fc800078e00ff */
[----:B------:R-:W-:Y:S01]  /*4a00*/  IMAD R0, R22, R2, R0 ;  /* 0x0000000216007224 */ /* 0x000fe200078e0200 */
[----:B------:R-:W-:Y:S01]  /*4a10*/  IADD3 R2, R24, 0xcc, RZ ;  /* 0x000000cc18027810 */ /* 0x000fe20007ffe0ff */
[----:B0-----:R-:W-:Y:S01]  /*4a20*/  IMAD.MOV.U32 R14, RZ, RZ, R6 ;  /* 0x000000ffff0e7224 */ /* 0x001fe200078e0006 */
[----:B------:R-:W-:Y:S01]  /*4a30*/  IABS R6, R5 ;  /* 0x0000000500067213 */ /* 0x000fe20000000000 */
[----:B------:R-:W-:Y:S01]  /*4a40*/  @!P5 IMAD.IADD R12, R12, 0x1, -R22 ;  /* 0x000000010c0cd824 */ /* 0x000fe200078e0a16 */
[----:B------:R-:W-:Y:S01]  /*4a50*/  IABS R8, R2 ;  /* 0x0000000200087213 */ /* 0x000fe20000000000 */
[----:B------:R-:W-:Y:S02]  /*4a60*/  IMAD.MOV R13, RZ, RZ, -R13 ;  /* 0x000000ffff0d7224 */ /* 0x000fe400078e0a0d */
[----:B------:R-:W-:Y:S01]  /*4a70*/  @!P1 IMAD.MOV R14, RZ, RZ, -R14 ;  /* 0x000000ffff0e9224 */ /* 0x000fe200078e0a0e */
[C---:B------:R-:W-:Y:S01]  /*4a80*/  ISETP.GT.U32.AND P1, PT, R22.reuse, R0, PT ;  /* 0x000000001600720c */ /* 0x040fe20003f24070 */
[C---:B------:R-:W-:Y:S01]  /*4a90*/  IMAD R4, R22.reuse, R13, R4 ;  /* 0x0000000d16047224 */ /* 0x040fe200078e0204 */
[C---:B------:R-:W-:Y:S01]  /*4aa0*/  ISETP.GT.U32.AND P5, PT, R22.reuse, R12, PT ;  /* 0x0000000c1600720c */ /* 0x040fe20003fa4070 */
[--C-:B------:R-:W-:Y:S01]  /*4ab0*/  @!P2 IMAD.IADD R11, R11, 0x1, -R22.reuse ;  /* 0x000000010b0ba824 */ /* 0x100fe200078e0a16 */
[----:B------:R0:W-:Y:S01]  /*4ac0*/  STL [R1+0xa8], R14 ;  /* 0x0000a80e01007387 */ /* 0x0001e20000100800 */
[----:B------:R-:W-:Y:S01]  /*4ad0*/  @!P4 IMAD.IADD R7, R7, 0x1, -R22 ;  /* 0x000000010707c824 */ /* 0x000fe200078e0a16 */
[----:B------:R-:W-:Y:S01]  /*4ae0*/  ISETP.GT.U32.AND P2, PT, R22, R4, PT ;  /* 0x000000041600720c */ /* 0x000fe20003f44070 */
[----:B------:R-:W-:Y:S01]  /*4af0*/  @!P3 IMAD.MOV R11, RZ, RZ, -R11 ;  /* 0x000000ffff0bb224 */ /* 0x000fe200078e0a0b */
[----:B------:R-:W-:-:S02]  /*4b00*/  ISETP.GE.AND P3, PT, R2, RZ, PT ;  /* 0x000000ff0200720c */ /* 0x000fc40003f66270 */
[----:B------:R-:W-:-:S03]  /*4b10*/  ISETP.GT.U32.AND P4, PT, R22, R7, PT ;  /* 0x000000071600720c */ /* 0x000fc60003f84070 */
[--C-:B------:R-:W-:Y:S02]  /*4b20*/  @!P1 IMAD.IADD R0, R0, 0x1, -R22.reuse ;  /* 0x0000000100009824 */ /* 0x100fe400078e0a16 */
[----:B------:R-:W-:Y:S01]  /*4b30*/  @!P5 IMAD.IADD R12, R12, 0x1, -R22 ;  /* 0x000000010c0cd824 */ /* 0x000fe200078e0a16 */
[----:B------:R-:W-:Y:S01]  /*4b40*/  ISETP.GE.AND P5, PT, R9, RZ, PT ;  /* 0x000000ff0900720c */ /* 0x000fe20003fa6270 */
[----:B------:R-:W-:Y:S01]  /*4b50*/  IMAD.HI.U32 R9, R3, R8, RZ ;  /* 0x0000000803097227 */ /* 0x000fe200078e00ff */
[----:B------:R-:W-:-:S03]  /*4b60*/  ISETP.GT.U32.AND P1, PT, R22, R0, PT ;  /* 0x000000001600720c */ /* 0x000fc60003f24070 */
[----:B0-----:R-:W-:Y:S02]  /*4b70*/  IMAD.MOV.U32 R14, RZ, RZ, R12 ;  /* 0x000000ffff0e7224 */ /* 0x001fe400078e000c */
[----:B------:R-:W-:Y:S02]  /*4b80*/  @!P2 IMAD.IADD R4, R4, 0x1, -R22 ;  /* 0x000000010404a824 */ /* 0x000fe400078e0a16 */
[----:B------:R-:W-:Y:S01]  /*4b90*/  @!P0 IMAD.MOV R14, RZ, RZ, -R14 ;  /* 0x000000ffff0e8224 */ /* 0x000fe200078e0a0e */
[----:B------:R-:W-:Y:S01]  /*4ba0*/  ISETP.GE.AND P0, PT, R10, RZ, PT ;  /* 0x000000ff0a00720c */ /* 0x000fe20003f06270 */
[----:B------:R-:W-:Y:S01]  /*4bb0*/  IMAD.MOV R9, RZ, RZ, -R9 ;  /* 0x000000ffff097224 */ /* 0x000fe200078e0a09 */
[C---:B------:R-:W-:Y:S01]  /*4bc0*/  ISETP.GT.U32.AND P2, PT, R22.reuse, R4, PT ;  /* 0x000000041600720c */ /* 0x040fe20003f44070 */
[----:B------:R-:W-:Y:S01]  /*4bd0*/  @!P4 IMAD.IADD R7, R7, 0x1, -R22 ;  /* 0x000000010707c824 */ /* 0x000fe200078e0a16 */
[----:B------:R0:W-:Y:S01]  /*4be0*/  STL [R1+0xa4], R14 ;  /* 0x0000a40e01007387 */ /* 0x0001e20000100800 */
[----:B------:R-:W-:Y:S01]  /*4bf0*/  IMAD R2, R22, R9, R8 ;  /* 0x0000000916027224 */ /* 0x000fe200078e0208 */
[----:B------:R-:W-:Y:S01]  /*4c00*/  IADD3 R8, R24, 0xc4, RZ ;  /* 0x000000c418087810 */ /* 0x000fe20007ffe0ff */
[----:B------:R-:W-:Y:S01]  /*4c10*/  @!P1 IMAD.IADD R0, R0, 0x1, -R22 ;  /* 0x0000000100009824 */ /* 0x000fe200078e0a16 */
[----:B------:R1:W-:Y:S01]  /*4c20*/  STL [R1+0xa0], R11 ;  /* 0x0000a00b01007387 */ /* 0x0003e20000100800 */
[----:B------:R-:W-:Y:S01]  /*4c30*/  IMAD.HI.U32 R10, R3, R6, RZ ;  /* 0x00000006030a7227 */ /* 0x000fe200078e00ff */
[----:B------:R-:W-:-:S02]  /*4c40*/  ISETP.GT.U32.AND P1, PT, R22, R2, PT ;  /* 0x000000021600720c */ /* 0x000fc40003f24070 */
[----:B------:R-:W-:Y:S01]  /*4c50*/  ISETP.GE.AND P4, PT, R5, RZ, PT ;  /* 0x000000ff0500720c */ /* 0x000fe20003f86270 */
[----:B------:R-:W-:Y:S01]  /*4c60*/  IMAD.MOV R10, RZ, RZ, -R10 ;  /* 0x000000ffff0a7224 */ /* 0x000fe200078e0a0a */
[----:B------:R-:W-:Y:S01]  /*4c70*/  IADD3 R5, R24, 0xc0, RZ ;  /* 0x000000c018057810 */ /* 0x000fe20007ffe0ff */
[----:B------:R-:W-:Y:S01]  /*4c80*/  @!P2 IMAD.IADD R4, R4, 0x1, -R22 ;  /* 0x000000010404a824 */ /* 0x000fe200078e0a16 */
[----:B0-----:R-:W-:Y:S01]  /*4c90*/  IADD3 R14, R24, 0xbc, RZ ;  /* 0x000000bc180e7810 */ /* 0x001fe20007ffe0ff */
[----:B------:R-:W-:Y:S02]  /*4ca0*/  IMAD R6, R22, R10, R6 ;  /* 0x0000000a16067224 */ /* 0x000fe400078e0206 */
[----:B-1----:R-:W-:Y:S01]  /*4cb0*/  IMAD.MOV.U32 R11, RZ, RZ, R7 ;  /* 0x000000ffff0b7224 */ /* 0x002fe200078e0007 */
[----:B------:R-:W-:Y:S01]  /*4cc0*/  ISETP.GE.AND P2, PT, R14, RZ, PT ;  /* 0x000000ff0e00720c */ /* 0x000fe20003f46270 */
[----:B------:R-:W-:Y:S01]  /*4cd0*/  IMAD.MOV.U32 R12, RZ, RZ, R0 ;  /* 0x000000ffff0c7224 */ /* 0x000fe200078e0000 */
[----:B------:R-:W-:Y:S01]  /*4ce0*/  IADD3 R0, R24, 0xb8, RZ ;  /* 0x000000b818007810 */ /* 0x000fe20007ffe0ff */
[----:B------:R-:W-:Y:S01]  /*4cf0*/  @!P6 IMAD.MOV R11, RZ, RZ, -R11 ;  /* 0x000000ffff0be224 */ /* 0x000fe200078e0a0b */
[----:B------:R-:W-:Y:S01]  /*4d00*/  ISETP.GE.AND P6, PT, R8, RZ, PT ;  /* 0x000000ff0800720c */ /* 0x000fe20003fc6270 */
[----:B------:R-:W-:Y:S01]  /*4d10*/  @!P1 IMAD.IADD R2, R2, 0x1, -R22 ;  /* 0x0000000102029824 */ /* 0x000fe200078e0a16 */
[----:B------:R-:W-:Y:S01]  /*4d20*/  IABS R14, R14 ;  /* 0x0000000e000e7213 */ /* 0x000fe20000000000 */
[----:B------:R-:W-:Y:S01]  /*4d30*/  @!P5 IMAD.MOV R12, RZ, RZ, -R12 ;  /* 0x000000ffff0cd224 */ /* 0x000fe200078e0a0c */
[----:B------:R0:W-:Y:S01]  /*4d40*/  STL [R1+0x9c], R11 ;  /* 0x00009c0b01007387 */ /* 0x0001e20000100800 */
[----:B------:R-:W-:-:S02]  /*4d50*/  ISETP.GE.AND P5, PT, R5, RZ, PT ;  /* 0x000000ff0500720c */ /* 0x000fc40003fa6270 */
[----:B------:R-:W-:Y:S01]  /*4d60*/  ISETP.GT.U32.AND P1, PT, R22, R2, PT ;  /* 0x000000021600720c */ /* 0x000fe20003f24070 */
[C---:B------:R-:W-:Y:S01]  /*4d70*/  IMAD.HI.U32 R9, R3.reuse, R14, RZ ;  /* 0x0000000e03097227 */ /* 0x040fe200078e00ff */
[----:B------:R-:W-:Y:S01]  /*4d80*/  IABS R5, R5 ;  /* 0x0000000500057213 */ /* 0x000fe20000000000 */
[----:B------:R1:W-:Y:S01]  /*4d90*/  STL [R1+0x94], R12 ;  /* 0x0000940c01007387 */ /* 0x0003e20000100800 */
[----:B------:R-:W-:Y:S01]  /*4da0*/  IABS R13, R0 ;  /* 0x00000000000d7213 */ /* 0x000fe20000000000 */
[----:B------:R-:W-:Y:S01]  /*4db0*/  IMAD.MOV R9, RZ, RZ, -R9 ;  /* 0x000000ffff097224 */ /* 0x000fe200078e0a09 */
[----:B0-----:R-:W-:Y:S01]  /*4dc0*/  IABS R11, R8 ;  /* 0x00000008000b7213 */ /* 0x001fe20000000000 */
[----:B------:R-:W-:Y:S01]  /*4dd0*/  IMAD.MOV.U32 R8, RZ, RZ, R4 ;  /* 0x000000ffff087224 */ /* 0x000fe200078e0004 */
[----:B------:R-:W-:Y:S01]  /*4de0*/  IADD3 R4, R24, 0xb4, RZ ;  /* 0x000000b418047810 */ /* 0x000fe20007ffe0ff */
[----:B------:R-:W-:-:S03]  /*4df0*/  IMAD.HI.U32 R10, R3, R13, RZ ;  /* 0x0000000d030a7227 */ /* 0x000fc600078e00ff */
[----:B-1----:R-:W-:Y:S01]  /*4e00*/  IABS R12, R4 ;  /* 0x00000004000c7213 */ /* 0x002fe20000000000 */
[----:B------:R-:W-:Y:S01]  /*4e10*/  @!P0 IMAD.MOV R8, RZ, RZ, -R8 ;  /* 0x000000ffff088224 */ /* 0x000fe200078e0a08 */
[----:B------:R-:W-:Y:S01]  /*4e20*/  ISETP.GT.U32.AND P0, PT, R22, R6, PT ;  /* 0x000000061600720c */ /* 0x000fe20003f04070 */
[----:B------:R-:W-:-:S03]  /*4e30*/  IMAD.HI.U32 R7, R3, R11, RZ ;  /* 0x0000000b03077227 */ /* 0x000fc600078e00ff */
[----:B------:R0:W-:Y:S01]  /*4e40*/  STL [R1+0x90], R8 ;  /* 0x0000900801007387 */ /* 0x0001e20000100800 */
[----:B------:R-:W-:Y:S02]  /*4e50*/  IMAD.MOV R7, RZ, RZ, -R7 ;  /* 0x000000ffff077224 */ /* 0x000fe400078e0a07 */
[----:B------:R-:W-:Y:S02]  /*4e60*/  @!P1 IMAD.IADD R2, R2, 0x1, -R22 ;  /* 0x0000000102029824 */ /* 0x000fe400078e0a16 */
[----:B------:R-:W-:Y:S02]  /*4e70*/  IMAD R11, R22, R7, R11 ;  /* 0x00000007160b7224 */ /* 0x000fe400078e020b */
[----:B------:R-:W-:-:S03]  /*4e80*/  IMAD.HI.U32 R7, R3, R5, RZ ;  /* 0x0000000503077227 */ /* 0x000fc600078e00ff */
[----:B------:R-:W-:Y:S01]  /*4e90*/  ISETP.GT.U32.AND P1, PT, R22, R11, PT ;  /* 0x0000000b1600720c */ /* 0x000fe20003f24070 */
[----:B------:R-:W-:Y:S01]  /*4ea0*/  @!P0 IMAD.IADD R6, R6, 0x1, -R22 ;  /* 0x0000000106068824 */ /* 0x000fe200078e0a16 */
[----:B0-----:R-:W-:Y:S01]  /*4eb0*/  IADD3 R8, R24, 0xb0, RZ ;  /* 0x000000b018087810 */ /* 0x001fe20007ffe0ff */
[----:B------:R-:W-:Y:S02]  /*4ec0*/  IMAD.MOV R7, RZ, RZ, -R7 ;  /* 0x000000ffff077224 */ /* 0x000fe400078e0a07 */
[----:B------:R-:W-:Y:S01]  /*4ed0*/  IMAD.MOV R10, RZ, RZ, -R10 ;  /* 0x000000ffff0a7224 */ /* 0x000fe200078e0a0a */
[C---:B------:R-:W-:Y:S01]  /*4ee0*/  ISETP.GT.U32.AND P0, PT, R22.reuse, R6, PT ;  /* 0x000000061600720c */ /* 0x040fe20003f04070 */
[C---:B------:R-:W-:Y:S02]  /*4ef0*/  IMAD R5, R22.reuse, R7, R5 ;  /* 0x0000000716057224 */ /* 0x040fe400078e0205 */
[----:B------:R-:W-:Y:S01]  /*4f00*/  IMAD R14, R22, R9, R14 ;  /* 0x00000009160e7224 */ /* 0x000fe200078e020e */
[----:B------:R-:W-:Y:S01]  /*4f10*/  IABS R9, R8 ;  /* 0x0000000800097213 */ /* 0x000fe20000000000 */
[----:B------:R-:W-:-:S02]  /*4f20*/  IMAD.MOV.U32 R16, RZ, RZ, R2 ;  /* 0x000000ffff107224 */ /* 0x000fc400078e0002 */
[----:B------:R-:W-:Y:S02]  /*4f30*/  @!P1 IMAD.IADD R11, R11, 0x1, -R22 ;  /* 0x000000010b0b9824 */ /* 0x000fe400078e0a16 */
[----:B------:R-:W-:Y:S01]  /*4f40*/  IMAD R13, R22, R10, R13 ;  /* 0x0000000a160d7224 */ /* 0x000fe200078e020d */
[----:B------:R-:W-:Y:S01]  /*4f50*/  IADD3 R10, R24, 0xa4, RZ ;  /* 0x000000a4180a7810 */ /* 0x000fe20007ffe0ff */
[----:B------:R-:W-:Y:S01]  /*4f60*/  @!P3 IMAD.MOV R16, RZ, RZ, -R16 ;  /* 0x000000ffff10b224 */ /* 0x000fe200078e0a10 */
[----:B------:R-:W-:Y:S01]  /*4f70*/  ISETP.GT.U32.AND P1, PT, R22, R11, PT ;  /* 0x0000000b1600720c */ /* 0x000fe20003f24070 */
[----:B------:R-:W-:Y:S01]  /*4f80*/  @!P0 IMAD.IADD R6, R6, 0x1, -R22 ;  /* 0x0000000106068824 */ /* 0x000fe200078e0a16 */
[C---:B------:R-:W-:Y:S01]  /*4f90*/  ISETP.GT.U32.AND P0, PT, R22.reuse, R5, PT ;  /* 0x000000051600720c */ /* 0x040fe20003f04070 */
[----:B------:R-:W-:Y:S01]  /*4fa0*/  IMAD.HI.U32 R7, R3, R12, RZ ;  /* 0x0000000c03077227 */ /* 0x000fe200078e00ff */
[----:B------:R-:W-:Y:S01]  /*4fb0*/  ISETP.GT.U32.AND P3, PT, R22, R14, PT ;  /* 0x0000000e1600720c */ /* 0x000fe20003f64070 */
[----:B------:R0:W-:Y:S02]  /*4fc0*/  STL [R1+0x8c], R16 ;  /* 0x00008c1001007387 */ /* 0x0001e40000100800 */
[----:B------:R-:W-:-:S02]  /*4fd0*/  IMAD.MOV.U32 R15, RZ, RZ, R6 ;  /* 0x000000ffff0f7224 */ /* 0x000fc400078e0006 */
[----:B------:R-:W-:Y:S02]  /*4fe0*/  IMAD.MOV R7, RZ, RZ, -R7 ;  /* 0x000000ffff077224 */ /* 0x000fe400078e0a07 */
[----:B------:R-:W-:Y:S01]  /*4ff0*/  @!P4 IMAD.MOV R15, RZ, RZ, -R15 ;  /* 0x000000ffff0fc224 */ /* 0x000fe200078e0a0f */
[C---:B------:R-:W-:Y:S01]  /*5000*/  ISETP.GT.U32.AND P4, PT, R22.reuse, R13, PT ;  /* 0x0000000d1600720c */ /* 0x040fe20003f84070 */
[----:B------:R-:W-:Y:S01]  /*5010*/  IMAD R12, R22, R7, R12 ;  /* 0x00000007160c7224 */ /* 0x000fe200078e020c */
[----:B------:R-:W-:Y:S01]  /*5020*/  IADD3 R7, R24, 0xac, RZ ;  /* 0x000000ac18077810 */ /* 0x000fe20007ffe0ff */
[--C-:B------:R-:W-:Y:S01]  /*5030*/  @!P0 IMAD.IADD R5, R5, 0x1, -R22.reuse ;  /* 0x0000000105058824 */ /* 0x100fe200078e0a16 */
[----:B------:R1:W-:Y:S01]  /*5040*/  STL [R1+0x88], R15 ;  /* 0x0000880f01007387 */ /* 0x0003e20000100800 */
[--C-:B------:R-:W-:Y:S01]  /*5050*/  @!P1 IMAD.IADD R11, R11, 0x1, -R22.reuse ;  /* 0x000000010b0b9824 */ /* 0x100fe200078e0a16 */
[----:B------:R-:W-:Y:S01]  /*5060*/  ISETP.GE.AND P1, PT, R0, RZ, PT ;  /* 0x000000ff0000720c */ /* 0x000fe20003f26270 */
[----:B------:R-:W-:Y:S01]  /*5070*/  @!P3 IMAD.IADD R14, R14, 0x1, -R22 ;  /* 0x000000010e0eb824 */ /* 0x000fe200078e0a16 */
[----:B------:R-:W-:Y:S01]  /*5080*/  ISETP.GT.U32.AND P3, PT, R22, R5, PT ;  /* 0x000000051600720c */ /* 0x000fe20003f64070 */
[----:B------:R-:W-:Y:S01]  /*5090*/  IMAD.HI.U32 R2, R3, R9, RZ ;  /* 0x0000000903027227 */ /* 0x000fe200078e00ff */
[----:B------:R-:W-:-:S02]  /*50a0*/  IABS R0, R7 ;  /* 0x0000000700007213 */ /* 0x000fc40000000000 */
[C---:B------:R-:W-:Y:S01]  /*50b0*/  ISETP.GT.U32.AND P0, PT, R22.reuse, R12, PT ;  /* 0x0000000c1600720c */ /* 0x040fe20003f04070 */
[----:B------:R-:W-:Y:S01]  /*50c0*/  @!P4 IMAD.IADD R13, R13, 0x1, -R22 ;  /* 0x000000010d0dc824 */ /* 0x000fe200078e0a16 */
[C---:B------:R-:W-:Y:S01]  /*50d0*/  ISETP.GT.U32.AND P4, PT, R22.reuse, R14, PT ;  /* 0x0000000e1600720c */ /* 0x040fe20003f84070 */
[----:B0-----:R-:W-:Y:S01]  /*50e0*/  IMAD.MOV.U32 R16, RZ, RZ, R11 ;  /* 0x000000ffff107224 */ /* 0x001fe200078e000b */
[----:B------:R-:W-:Y:S01]  /*50f0*/  IABS R11, R10 ;  /* 0x0000000a000b7213 */ /* 0x000fe20000000000 */
[----:B------:R-:W-:Y:S02]  /*5100*/  IMAD.MOV R2, RZ, RZ, -R2 ;  /* 0x000000ffff027224 */ /* 0x000fe400078e0a02 */
[----:B------:R-:W-:Y:S01]  /*5110*/  @!P6 IMAD.MOV R16, RZ, RZ, -R16 ;  /* 0x000000ffff10e224 */ /* 0x000fe200078e0a10 */
[----:B------:R-:W-:Y:S01]  /*5120*/  ISETP.GT.U32.AND P6, PT, R22, R13, PT ;  /* 0x0000000d1600720c */ /* 0x000fe20003fc4070 */
[----:B-1----:R-:W-:-:S03]  /*5130*/  IMAD.HI.U32 R15, R3, R0, RZ ;  /* 0x00000000030f7227 */ /* 0x002fc600078e00ff */
[----:B------:R0:W-:Y:S01]  /*5140*/  STL [R1+0x84], R16 ;  /* 0x0000841001007387 */ /* 0x0001e20000100800 */
[----:B------:R-:W-:Y:S01]  /*5150*/  IMAD R9, R22, R2, R9 ;  /* 0x0000000216097224 */ /* 0x000fe200078e0209 */
[----:B------:R-:W-:Y:S01]  /*5160*/  IADD3 R2, R24, 0xa8, RZ ;  /* 0x000000a818027810 */ /* 0x000fe20007ffe0ff */
[----:B------:R-:W-:Y:S02]  /*5170*/  IMAD.MOV R15, RZ, RZ, -R15 ;  /* 0x000000ffff0f7224 */ /* 0x000fe400078e0a0f */
[----:B------:R-:W-:Y:S01]  /*5180*/  @!P3 IMAD.IADD R5, R5, 0x1, -R22 ;  /* 0x000000010505b824 */ /* 0x000fe200078e0a16 */
[C---:B------:R-:W-:Y:S01]  /*5190*/  ISETP.GT.U32.AND P3, PT, R22.reuse, R9, PT ;  /* 0x000000091600720c */ /* 0x040fe20003f64070 */
[----:B------:R-:W-:Y:S01]  /*51a0*/  IMAD R0, R22, R15, R0 ;  /* 0x0000000f16007224 */ /* 0x000fe200078e0200 */
[----:B------:R-:W-:Y:S01]  /*51b0*/  IABS R6, R2 ;  /* 0x0000000200067213 */ /* 0x000fe20000000000 */
[--C-:B------:R-:W-:Y:S02]  /*51c0*/  @!P0 IMAD.IADD R12, R12, 0x1, -R22.reuse ;  /* 0x000000010c0c8824 */ /* 0x100fe400078e0a16 */
[----:B------:R-:W-:Y:S01]  /*51d0*/  @!P6 IMAD.IADD R13, R13, 0x1, -R22 ;  /* 0x000000010d0de824 */ /* 0x000fe200078e0a16 */
[C---:B------:R-:W-:Y:S01]  /*51e0*/  ISETP.GT.U32.AND P6, PT, R22.reuse, R0, PT ;  /* 0x000000001600720c */ /* 0x040fe20003fc4070 */
[----:B------:R-:W-:Y:S01]  /*51f0*/  IMAD.HI.U32 R15, R3, R6, RZ ;  /* 0x00000006030f7227 */ /* 0x000fe200078e00ff */
[----:B------:R-:W-:-:S03]  /*5200*/  ISETP.GT.U32.AND P0, PT, R22, R12, PT ;  /* 0x0000000c1600720c */ /* 0x000fc60003f04070 */
[----:B------:R-:W-:Y:S02]  /*5210*/  IMAD.MOV R15, RZ, RZ, -R15 ;  /* 0x000000ffff0f7224 */ /* 0x000fe400078e0a0f */
[--C-:B------:R-:W-:Y:S01]  /*5220*/  @!P3 IMAD.IADD R9, R9, 0x1, -R22.reuse ;  /* 0x000000010909b824 */ /* 0x100fe200078e0a16 */
[----:B------:R-:W-:Y:S01]  /*5230*/  ISETP.GE.AND P3, PT, R7, RZ, PT ;  /* 0x000000ff0700720c */ /* 0x000fe20003f66270 */
[----:B------:R-:W-:Y:S01]  /*5240*/  IMAD.MOV.U32 R17, RZ, RZ, R5 ;  /* 0x000000ffff117224 */ /* 0x000fe200078e0005 */
[----:B------:R-:W-:Y:S01]  /*5250*/  IADD3 R7, R24, 0x9c, RZ ;  /* 0x0000009c18077810 */ /* 0x000fe20007ffe0ff */
[----:B------:R-:W-:Y:S01]  /*5260*/  @!P4 IMAD.IADD R14, R14, 0x1, -R22 ;  /* 0x000000010e0ec824 */ /* 0x000fe200078e0a16 */
[----:B------:R-:W-:Y:S01]  /*5270*/  ISETP.GE.AND P4, PT, R4, RZ, PT ;  /* 0x000000ff0400720c */ /* 0x000fe20003f86270 */
[C---:B------:R-:W-:Y:S01]  /*5280*/  IMAD R6, R22.reuse, R15, R6 ;  /* 0x0000000f16067224 */ /* 0x040fe200078e0206 */
[----:B------:R-:W-:Y:S01]  /*5290*/  IABS R5, R7 ;  /* 0x0000000700057213 */ /* 0x000fe20000000000 */
[----:B------:R-:W-:Y:S01]  /*52a0*/  @!P5 IMAD.MOV R17, RZ, RZ, -R17 ;  /* 0x000000ffff11d224 */ /* 0x000fe200078e0a11 */
[----:B------:R-:W-:Y:S01]  /*52b0*/  ISETP.GT.U32.AND P5, PT, R22, R9, PT ;  /* 0x000000091600720c */ /* 0x000fe20003fa4070 */
[----:B------:R-:W-:-:S03]  /*52c0*/  IMAD.HI.U32 R4, R3, R11, RZ ;  /* 0x0000000b03047227 */ /* 0x000fc600078e00ff */
[----:B------:R-:W-:Y:S01]  /*52d0*/  STL [R1+0x80], R17 ;  /* 0x0000801101007387 */ /* 0x000fe20000100800 */
[----:B------:R-:W-:Y:S01]  /*52e0*/  @!P6 IMAD.IADD R0, R0, 0x1, -R22 ;  /* 0x000000010000e824 */ /* 0x000fe200078e0a16 */
[----:B------:R-:W-:Y:S01]  /*52f0*/  ISETP.GT.U32.AND P6, PT, R22, R6, PT ;  /* 0x000000061600720c */ /* 0x000fe20003fc4070 */
[----:B0-----:R-:W-:Y:S02]  /*5300*/  IMAD.MOV.U32 R16, RZ, RZ, R14 ;  /* 0x000000ffff107224 */ /* 0x001fe400078e000e */
[----:B------:R-:W-:Y:S01]  /*5310*/  @!P0 IMAD.IADD R12, R12, 0x1, -R22 ;  /* 0x000000010c0c8824 */ /* 0x000fe200078e0a16 */
[----:B------:R-:W-:Y:S01]  /*5320*/  ISETP.GE.AND P0, PT, R8, RZ, PT ;  /* 0x000000ff0800720c */ /* 0x000fe20003f06270 */
[----:B------:R-:W-:Y:S01]  /*5330*/  IMAD.MOV R4, RZ, RZ, -R4 ;  /* 0x000000ffff047224 */ /* 0x000fe200078e0a04 */
[----:B------:R-:W-:Y:S01]  /*5340*/  IADD3 R8, R24, 0xa0, RZ ;  /* 0x000000a018087810 */ /* 0x000fe20007ffe0ff */
[----:B------:R-:W-:Y:S01]  /*5350*/  @!P2 IMAD.MOV R16, RZ, RZ, -R16 ;  /* 0x000000ffff10a224 */ /* 0x000fe200078e0a10 */
[C---:B------:R-:W-:Y:S01]  /*5360*/  ISETP.GT.U32.AND P2, PT, R22.reuse, R0, PT ;  /* 0x000000001600720c */ /* 0x040fe20003f44070 */
[----:B------:R-:W-:Y:S01]  /*5370*/  IMAD R11, R22, R4, R11 ;  /* 0x00000004160b7224 */ /* 0x000fe200078e020b */
[----:B------:R-:W-:Y:S01]  /*5380*/  IABS R4, R8 ;  /* 0x0000000800047213 */ /* 0x000fe20000000000 */
[----:B------:R-:W-:Y:S01]  /*5390*/  @!P1 IMAD.MOV R13, RZ, RZ, -R13 ;  /* 0x000000ffff0d9224 */ /* 0x000fe200078e0a0d */
[----:B------:R-:W-:Y:S01]  /*53a0*/  ISETP.GE.AND P1, PT, R2, RZ, PT ;  /* 0x000000ff0200720c */ /* 0x000fe20003f26270 */
[----:B------:R-:W-:Y:S01]  /*53b0*/  IMAD.MOV.U32 R2, RZ, RZ, R5 ;  /* 0x000000ffff027224 */ /* 0x000fe200078e0005 */
[----:B------:R-:W-:Y:S01]  /*53c0*/  STL [R1+0x7c], R16 ;  /* 0x00007c1001007387 */ /* 0x000fe20000100800 */
[----:B------:R-:W-:Y:S01]  /*53d0*/  @!P4 IMAD.MOV R12, RZ, RZ, -R12 ;  /* 0x000000ffff0cc224 */ /* 0x000fe200078e0a0c */
[----:B------:R-:W-:Y:S01]  /*53e0*/  ISETP.GT.U32.AND P4, PT, R22, R11, PT ;  /* 0x0000000b1600720c */ /* 0x000fe20003f84070 */
[--C-:B------:R-:W-:Y:S01]  /*53f0*/  @!P5 IMAD.IADD R9, R9, 0x1, -R22.reuse ;  /* 0x000000010909d824 */ /* 0x100fe200078e0a16 */
[----:B------:R-:W-:Y:S01]  /*5400*/  ISETP.GE.AND P5, PT, R10, RZ, PT ;  /* 0x000000ff0a00720c */ /* 0x000fe20003fa6270 */
[C---:B------:R-:W-:Y:S01]  /*5410*/  IMAD.HI.U32 R10, R3.reuse, R2, RZ ;  /* 0x00000002030a7227 */ /* 0x040fe200078e00ff */
[----:B------:R-:W-:Y:S03]  /*5420*/  STL [R1+0x78], R13 ;  /* 0x0000780d01007387 */ /* 0x000fe60000100800 */
[----:B------:R-:W-:Y:S01]  /*5430*/  IMAD.HI.U32 R5, R3, R4, RZ ;  /* 0x0000000403057227 */ /* 0x000fe200078e00ff */
[----:B------:R0:W-:Y:S03]  /*5440*/  STL [R1+0x74], R12 ;  /* 0x0000740c01007387 */ /* 0x0001e60000100800 */
[----:B------:R-:W-:-:S02]  /*5450*/  @!P6 IMAD.IADD R6, R6, 0x1, -R22 ;  /* 0x000000010606e824 */ /* 0x000fc400078e0a16 */
[----:B------:R-:W-:Y:S01]  /*5460*/  @!P2 IMAD.IADD R0, R0, 0x1, -R22 ;  /* 0x000000010000a824 */ /* 0x000fe200078e0a16 */
[----:B------:R-:W-:Y:S01]  /*5470*/  ISETP.GE.AND P2, PT, R8, RZ, PT ;  /* 0x000000ff0800720c */ /* 0x000fe20003f46270 */
[----:B------:R-:W-:Y:S01]  /*5480*/  IMAD.MOV R10, RZ, RZ, -R10 ;  /* 0x000000ffff0a7224 */ /* 0x000fe200078e0a0a */
[----:B------:R-:W-:Y:S01]  /*5490*/  IADD3 R8, R24, 0x98, RZ ;  /* 0x0000009818087810 */ /* 0x000fe20007ffe0ff */
[----:B------:R-:W-:Y:S01]  /*54a0*/  IMAD.MOV R5, RZ, RZ, -R5 ;  /* 0x000000ffff057224 */ /* 0x000fe200078e0a05 */
[C---:B------:R-:W-:Y:S01]  /*54b0*/  ISETP.GT.U32.AND P6, PT, R22.reuse, R6, PT ;  /* 0x000000061600720c */ /* 0x040fe20003fc4070 */
[----:B------:R-:W-:Y:S02]  /*54c0*/  IMAD R2, R22, R10, R2 ;  /* 0x0000000a16027224 */ /* 0x000fe400078e0202 */
[----:B0-----:R-:W-:Y:S01]  /*54d0*/  IMAD.MOV.U32 R12, RZ, RZ, R0 ;  /* 0x000000ffff0c7224 */ /* 0x001fe200078e0000 */
[----:B------:R-:W-:Y:S01]  /*54e0*/  IADD3 R0, R24, 0x94, RZ ;  /* 0x0000009418007810 */ /* 0x000fe20007ffe0ff */
[----:B------:R-:W-:Y:S01]  /*54f0*/  IMAD R4, R22, R5, R4 ;  /* 0x0000000516047224 */ /* 0x000fe200078e0204 */
[----:B------:R-:W-:Y:S01]  /*5500*/  IABS R5, R8 ;  /* 0x0000000800057213 */ /* 0x000fe20000000000 */
[----:B------:R-:W-:-:S02]  /*5510*/  @!P4 IMAD.IADD R11, R11, 0x1, -R22 ;  /* 0x000000010b0bc824 */ /* 0x000fc400078e0a16 */
[----:B------:R-:W-:Y:S01]  /*5520*/  @!P3 IMAD.MOV R12, RZ, RZ, -R12 ;  /* 0x000000ffff0cb224 */ /* 0x000fe200078e0a0c */
[C---:B------:R-:W-:Y:S01]  /*5530*/  ISETP.GT.U32.AND P3, PT, R22.reuse, R2, PT ;  /* 0x000000021600720c */ /* 0x040fe20003f64070 */
[----:B------:R-:W-:Y:S01]  /*5540*/  IMAD.MOV.U32 R13, RZ, RZ, R9 ;  /* 0x000000ffff0d7224 */ /* 0x000fe200078e0009 */
[----:B------:R-:W-:Y:S01]  /*5550*/  ISETP.GT.U32.AND P4, PT, R22, R11, PT ;  /* 0x0000000b1600720c */ /* 0x000fe20003f84070 */
[----:B------:R-:W-:Y:S01]  /*5560*/  IMAD.HI.U32 R10, R3, R5, RZ ;  /* 0x00000005030a7227 */ /* 0x000fe200078e00ff */
[----:B------:R-:W-:-:S03]  /*5570*/  IADD3 R9, R24, 0x90, RZ ;  /* 0x0000009018097810 */ /* 0x000fc60007ffe0ff */
[----:B------:R-:W-:Y:S01]  /*5580*/  @!P0 IMAD.MOV R13, RZ, RZ, -R13 ;  /* 0x000000ffff0d8224 */ /* 0x000fe200078e0a0d */
[----:B------:R-:W-:Y:S01]  /*5590*/  ISETP.GT.U32.AND P0, PT, R22, R4, PT ;  /* 0x000000041600720c */ /* 0x000fe20003f04070 */
[----:B------:R-:W-:Y:S01]  /*55a0*/  @!P6 IMAD.IADD R6, R6, 0x1, -R22 ;  /* 0x000000010606e824 */ /* 0x000fe200078e0a16 */
[----:B------:R-:W-:Y:S01]  /*55b0*/  ISETP.GE.AND P6, PT, R7, RZ, PT ;  /* 0x000000ff0700720c */ /* 0x000fe20003fc6270 */
[----:B------:R-:W-:Y:S01]  /*55c0*/  IMAD.MOV R10, RZ, RZ, -R10 ;  /* 0x000000ffff0a7224 */ /* 0x000fe200078e0a0a */
[----:B------:R0:W-:Y:S01]  /*55d0*/  STL [R1+0x60], R13 ;  /* 0x0000600d01007387 */ /* 0x0001e20000100800 */
[--C-:B------:R-:W-:Y:S01]  /*55e0*/  @!P3 IMAD.IADD R2, R2, 0x1, -R22.reuse ;  /* 0x000000010202b824 */ /* 0x100fe200078e0a16 */
[----:B------:R-:W-:Y:S01]  /*55f0*/  IABS R7, R0 ;  /* 0x0000000000077213 */ /* 0x000fe20000000000 */
[C---:B------:R-:W-:Y:S01]  /*5600*/  IMAD R5, R22.reuse, R10, R5 ;  /* 0x0000000a16057224 */ /* 0x040fe200078e0205 */
[----:B------:R1:W-:Y:S01]  /*5610*/  STL [R1+0x5c], R12 ;  /* 0x00005c0c01007387 */ /* 0x0003e20000100800 */
[----:B------:R-:W-:Y:S01]  /*5620*/  @!P4 IMAD.IADD R11, R11, 0x1, -R22 ;  /* 0x000000010b0bc824 */ /* 0x000fe200078e0a16 */
[----:B------:R-:W-:Y:S01]  /*5630*/  ISETP.GT.U32.AND P3, PT, R22, R2, PT ;  /* 0x000000021600720c */ /* 0x000fe20003f64070 */
[----:B------:R-:W-:Y:S01]  /*5640*/  IMAD.HI.U32 R10, R3, R7, RZ ;  /* 0x00000007030a7227 */ /* 0x000fe200078e00ff */
[----:B------:R-:W-:-:S02]  /*5650*/  ISETP.GE.AND P4, PT, R8, RZ, PT ;  /* 0x000000ff0800720c */ /* 0x000fc40003f86270 */
[----:B------:R-:W-:Y:S01]  /*5660*/  IABS R8, R9 ;  /* 0x0000000900087213 */ /* 0x000fe20000000000 */
[----:B0-----:R-:W-:Y:S02]  /*5670*/  IMAD.MOV.U32 R13, RZ, RZ, R6 ;  /* 0x000000ffff0d7224 */ /* 0x001fe400078e0006 */
[----:B------:R-:W-:Y:S02]  /*5680*/  @!P0 IMAD.IADD R4, R4, 0x1, -R22 ;  /* 0x0000000104048824 */ /* 0x000fe400078e0a16 */
[----:B------:R-:W-:Y:S01]  /*5690*/  @!P1 IMAD.MOV R13, RZ, RZ, -R13 ;  /* 0x000000ffff0d9224 */ /* 0x000fe200078e0a0d */
[C---:B------:R-:W-:Y:S01]  /*56a0*/  ISETP.GT.U32.AND P1, PT, R22.reuse, R5, PT ;  /* 0x000000051600720c */ /* 0x040fe20003f24070 */
[----:B-1----:R-:W-:Y:S01]  /*56b0*/  IMAD.MOV.U32 R12, RZ, RZ, R11 ;  /* 0x000000ffff0c7224 */ /* 0x002fe200078e000b */
[----:B------:R-:W-:Y:S01]  /*56c0*/  ISETP.GT.U32.AND P0, PT, R22, R4, PT ;  /* 0x000000041600720c */ /* 0x000fe20003f04070 */
[----:B------:R-:W-:Y:S01]  /*56d0*/  IMAD.MOV R10, RZ, RZ, -R10 ;  /* 0x000000ffff0a7224 */ /* 0x000fe200078e0a0a */
[----:B------:R-:W-:Y:S01]  /*56e0*/  STL [R1+0x58], R13 ;  /* 0x0000580d01007387 */ /* 0x000fe20000100800 */
[----:B------:R-:W-:Y:S01]  /*56f0*/  @!P5 IMAD.MOV R12, RZ, RZ, -R12 ;  /* 0x000000ffff0cd224 */ /* 0x000fe200078e0a0c */
[----:B------:R-:W-:Y:S01]  /*5700*/  ISETP.GE.AND P5, PT, R0, RZ, PT ;  /* 0x000000ff0000720c */ /* 0x000fe20003fa6270 */
[----:B------:R-:W-:Y:S01]  /*5710*/  IMAD R0, R22, R10, R7 ;  /* 0x0000000a16007224 */ /* 0x000fe200078e0207 */
[----:B------:R-:W-:Y:S01]  /*5720*/  IADD3 R7, R24, 0x8c, RZ ;  /* 0x0000008c18077810 */ /* 0x000fe20007ffe0ff */
[----:B------:R-:W-:Y:S01]  /*5730*/  @!P3 IMAD.IADD R2, R2, 0x1, -R22 ;  /* 0x000000010202b824 */ /* 0x000fe200078e0a16 */
[----:B------:R-:W-:Y:S01]  /*5740*/  STL [R1+0x54], R12 ;  /* 0x0000540c01007387 */ /* 0x000fe20000100800 */
[----:B------:R-:W-:Y:S01]  /*5750*/  IMAD.HI.U32 R6, R3, R8, RZ ;  /* 0x0000000803067227 */ /* 0x000fe200078e00ff */
[----:B------:R-:W-:-:S03]  /*5760*/  ISETP.GT.U32.AND P3, PT, R22, R0, PT ;  /* 0x000000001600720c */ /* 0x000fc60003f64070 */
[--C-:B------:R-:W-:Y:S02]  /*5770*/  @!P1 IMAD.IADD R5, R5, 0x1, -R22.reuse ;  /* 0x0000000105059824 */ /* 0x100fe400078e0a16 */
[----:B------:R-:W-:Y:S01]  /*5780*/  @!P0 IMAD.IADD R4, R4, 0x1, -R22 ;  /* 0x0000000104048824 */ /* 0x000fe200078e0a16 */
[----:B------:R-:W-:Y:S01]  /*5790*/  ISETP.GE.AND P0, PT, R9, RZ, PT ;  /* 0x000000ff0900720c */ /* 0x000fe20003f06270 */
[----:B------:R-:W-:Y:S01]  /*57a0*/  IMAD.MOV R6, RZ, RZ, -R6 ;  /* 0x000000ffff067224 */ /* 0x000fe200078e0a06 */
[C---:B------:R-:W-:Y:S01]  /*57b0*/  ISETP.GT.U32.AND P1, PT, R22.reuse, R5, PT ;  /* 0x000000051600720c */ /* 0x040fe20003f24070 */
[----:B------:R-:W-:Y:S02]  /*57c0*/  IMAD.MOV.U32 R11, RZ, RZ, R4 ;  /* 0x000000ffff0b7224 */ /* 0x000fe400078e0004 */
[----:B------:R-:W-:Y:S01]  /*57d0*/  IMAD R8, R22, R6, R8 ;  /* 0x0000000616087224 */ /* 0x000fe200078e0208 */
[----:B------:R-:W-:Y:S01]  /*57e0*/  IADD3 R6, R24, 0x88, RZ ;  /* 0x0000008818067810 */ /* 0x000fe20007ffe0ff */
[----:B------:R-:W-:Y:S01]  /*57f0*/  @!P2 IMAD.MOV R11, RZ, RZ, -R11 ;  /* 0x000000ffff0ba224 */ /* 0x000fe200078e0a0b */
[----:B------:R-:W-:Y:S01]  /*5800*/  ISETP.GE.AND P2, PT, R7, RZ, PT ;  /* 0x000000ff0700720c */ /* 0x000fe20003f46270 */
[----:B------:R-:W-:Y:S01]  /*5810*/  @!P3 IMAD.IADD R0, R0, 0x1, -R22 ;  /* 0x000000010000b824 */ /* 0x000fe200078e0a16 */
[----:B------:R-:W-:Y:S01]  /*5820*/  IABS R7, R7 ;  /* 0x0000000700077213 */ /* 0x000fe20000000000 */
[----:B------:R-:W-:Y:S01]  /*5830*/  IMAD.MOV.U32 R4, RZ, RZ, R2 ;  /* 0x000000ffff047224 */ /* 0x000fe200078e0002 */
[----:B------:R-:W-:Y:S01]  /*5840*/  IADD3 R2, R24, 0x84, RZ ;  /* 0x0000008418027810 */ /* 0x000fe20007ffe0ff */
[----:B------:R0:W-:Y:S01]  /*5850*/  STL [R1+0x50], R11 ;  /* 0x0000500b01007387 */ /* 0x0001e20000100800 */
[C---:B------:R-:W-:Y:S01]  /*5860*/  ISETP.GT.U32.AND P3, PT, R22.reuse, R0, PT ;  /* 0x000000001600720c */ /* 0x040fe20003f64070 */
[----:B------:R-:W-:Y:S01]  /*5870*/  @!P1 IMAD.IADD R5, R5, 0x1, -R22 ;  /* 0x0000000105059824 */ /* 0x000fe200078e0a16 */
[----:B------:R-:W-:Y:S01]  /*5880*/  ISETP.GT.U32.AND P1, PT, R22, R8, PT ;  /* 0x000000081600720c */ /* 0x000fe20003f24070 */
[----:B------:R-:W-:-:S04]  /*5890*/  IMAD.HI.U32 R10, R3, R7, RZ ;  /* 0x00000007030a7227 */ /* 0x000fc800078e00ff */
[----:B------:R-:W-:Y:S01]  /*58a0*/  @!P6 IMAD.MOV R4, RZ, RZ, -R4 ;  /* 0x000000ffff04e224 */ /* 0x000fe200078e0a04 */
[----:B------:R-:W-:Y:S01]  /*58b0*/  ISETP.GE.AND P6, PT, R6, RZ, PT ;  /* 0x000000ff0600720c */ /* 0x000fe20003fc6270 */
[----:B------:R-:W-:Y:S01]  /*58c0*/  IMAD.MOV R10, RZ, RZ, -R10 ;  /* 0x000000ffff0a7224 */ /* 0x000fe200078e0a0a */
[----:B------:R-:W-:Y:S01]  /*58d0*/  IABS R6, R6 ;  /* 0x0000000600067213 */ /* 0x000fe20000000000 */
[----:B0-----:R-:W-:Y:S01]  /*58e0*/  IMAD.MOV.U32 R11, RZ, RZ, R5 ;  /* 0x000000ffff0b7224 */ /* 0x001fe200078e0005 */
[----:B------:R0:W-:Y:S01]  /*58f0*/  STL [R1+0x4c], R4 ;  /* 0x00004c0401007387 */ /* 0x0001e20000100800 */
[----:B------:R-:W-:Y:S02]  /*5900*/  IMAD R7, R22, R10, R7 ;  /* 0x0000000a16077224 */ /* 0x000fe400078e0207 */
[--C-:B------:R-:W-:Y:S02]  /*5910*/  @!P1 IMAD.IADD R8, R8, 0x1, -R22.reuse ;  /* 0x0000000108089824 */ /* 0x100fe400078e0a16 */
[----:B------:R-:W-:Y:S01]  /*5920*/  @!P3 IMAD.IADD R0, R0, 0x1, -R22 ;  /* 0x000000010000b824 */ /* 0x000fe200078e0a16 */
[C---:B------:R-:W-:Y:S01]  /*5930*/  ISETP.GT.U32.AND P3, PT, R22.reuse, R7, PT ;  /* 0x000000071600720c */ /* 0x040fe20003f64070 */
[----:B------:R-:W-:Y:S01]  /*5940*/  IMAD.HI.U32 R5, R3, R6, RZ ;  /* 0x0000000603057227 */ /* 0x000fe200078e00ff */
[----:B------:R-:W-:-:S02]  /*5950*/  ISETP.GT.U32.AND P1, PT, R22, R8, PT ;  /* 0x000000081600720c */ /* 0x000fc40003f24070 */
[----:B0-----:R-:W-:Y:S01]  /*5960*/  IABS R4, R2 ;  /* 0x0000000200047213 */ /* 0x001fe20000000000 */
[----:B------:R-:W-:Y:S01]  /*5970*/  @!P4 IMAD.MOV R11, RZ, RZ, -R11 ;  /* 0x000000ffff0bc224 */ /* 0x000fe200078e0a0b */
[----:B------:R-:W-:Y:S01]  /*5980*/  ISETP.GE.AND P4, PT, R2, RZ, PT ;  /* 0x000000ff0200720c */ /* 0x000fe20003f86270 */
[----:B------:R-:W-:Y:S02]  /*5990*/  IMAD.MOV R5, RZ, RZ, -R5 ;  /* 0x000000ffff057224 */ /* 0x000fe400078e0a05 */
[----:B------:R-:W-:Y:S01]  /*59a0*/  IMAD.HI.U32 R9, R3, R4, RZ ;  /* 0x0000000403097227 */ /* 0x000fe200078e00ff */
[----:B------:R0:W-:Y:S03]  /*59b0*/  STL [R1+0x3c], R11 ;  /* 0x00003c0b01007387 */ /* 0x0001e60000100800 */
[----:B------:R-:W-:Y:S01]  /*59c0*/  IMAD.MOV R2, RZ, RZ, -R9 ;  /* 0x000000ffff027224 */ /* 0x000fe200078e0a09 */
[----:B------:R-:W-:Y:S01]  /*59d0*/  IADD3 R9, R24, 0x80, RZ ;  /* 0x0000008018097810 */ /* 0x000fe20007ffe0ff */
[----:B------:R-:W-:Y:S01]  /*59e0*/  IMAD R6, R22, R5, R6 ;  /* 0x0000000516067224 */ /* 0x000fe200078e0206 */
[----:B------:R-:W-:Y:S01]  /*59f0*/  IADD3 R5, R24, 0x78, RZ ;  /* 0x0000007818057810 */ /* 0x000fe20007ffe0ff */
[----:B------:R-:W-:Y:S01]  /*5a00*/  IMAD R4, R22, R2, R4 ;  /* 0x0000000216047224 */ /* 0x000fe200078e0204 */
[----:B------:R-:W-:Y:S01]  /*5a10*/  IABS R14, R9 ;  /* 0x00000009000e7213 */ /* 0x000fe20000000000 */
[----:B------:R-:W-:Y:S01]  /*5a20*/  IMAD.MOV.U32 R10, RZ, RZ, R0 ;  /* 0x000000ffff0a7224 */ /* 0x000fe200078e0000 */
[----:B------:R-:W-:Y:S01]  /*5a30*/  IADD3 R2, R24, 0x7c, RZ ;  /* 0x0000007c18027810 */ /* 0x000fe20007ffe0ff */
[----:B------:R-:W-:Y:S01]  /*5a40*/  @!P3 IMAD.IADD R7, R7, 0x1, -R22 ;  /* 0x000000010707b824 */ /* 0x000fe200078e0a16 */
[----:B------:R-:W-:Y:S01]  /*5a50*/  IABS R12, R5 ;  /* 0x00000005000c7213 */ /* 0x000fe20000000000 */
[----:B------:R-:W-:Y:S01]  /*5a60*/  @!P5 IMAD.MOV R10, RZ, RZ, -R10 ;  /* 0x000000ffff0ad224 */ /* 0x000fe200078e0a0a */
[----:B------:R-:W-:Y:S01]  /*5a70*/  ISETP.GT.U32.AND P5, PT, R22, R6, PT ;  /* 0x000000061600720c */ /* 0x000fe20003fa4070 */
[----:B------:R-:W-:Y:S01]  /*5a80*/  @!P1 IMAD.IADD R8, R8, 0x1, -R22 ;  /* 0x0000000108089824 */ /* 0x000fe200078e0a16 */
[C---:B------:R-:W-:Y:S01]  /*5a90*/  ISETP.GT.U32.AND P1, PT, R22.reuse, R4, PT ;  /* 0x000000041600720c */ /* 0x040fe20003f24070 */
[----:B0-----:R-:W-:Y:S01]  /*5aa0*/  IMAD.HI.U32 R11, R3, R14, RZ ;  /* 0x0000000e030b7227 */ /* 0x001fe200078e00ff */
[----:B------:R-:W-:Y:S01]  /*5ab0*/  ISETP.GT.U32.AND P3, PT, R22, R7, PT ;  /* 0x000000071600720c */ /* 0x000fe20003f64070 */
[----:B------:R0:W-:Y:S01]  /*5ac0*/  STL [R1+0x38], R10 ;  /* 0x0000380a01007387 */ /* 0x0001e20000100800 */
[----:B------:R-:W-:Y:S01]  /*5ad0*/  IABS R13, R2 ;  /* 0x00000002000d7213 */ /* 0x000fe20000000000 */
[----:B------:R-:W-:Y:S01]  /*5ae0*/  IMAD.MOV R11, RZ, RZ, -R11 ;  /* 0x000000ffff0b7224 */ /* 0x000fe200078e0a0b */
[----:B------:R-:W-:Y:S01]  /*5af0*/  IADD3 R0, R24, 0x74, RZ ;  /* 0x0000007418007810 */ /* 0x000fe20007ffe0ff */
[----:B------:R-:W-:-:S02]  /*5b00*/  IMAD.MOV.U32 R15, RZ, RZ, R8 ;  /* 0x000000ffff0f7224 */ /* 0x000fc400078e0008 */
[----:B------:R-:W-:Y:S01]  /*5b10*/  IMAD R14, R22, R11, R14 ;  /* 0x0000000b160e7224 */ /* 0x000fe200078e020e */
[----:B------:R-:W-:Y:S01]  /*5b20*/  IABS R11, R0 ;  /* 0x00000000000b7213 */ /* 0x000fe20000000000 */
[--C-:B------:R-:W-:Y:S02]  /*5b30*/  @!P5 IMAD.IADD R6, R6, 0x1, -R22.reuse ;  /* 0x000000010606d824 */ /* 0x100fe400078e0a16 */
[--C-:B------:R-:W-:Y:S01]  /*5b40*/  @!P1 IMAD.IADD R4, R4, 0x1, -R22.reuse ;  /* 0x0000000104049824 */ /* 0x100fe200078e0a16 */
[----:B------:R-:W-:Y:S01]  /*5b50*/  ISETP.GE.AND P1, PT, R9, RZ, PT ;  /* 0x000000ff0900720c */ /* 0x000fe20003f26270 */
[----:B------:R-:W-:Y:S01]  /*5b60*/  @!P3 IMAD.IADD R7, R7, 0x1, -R22 ;  /* 0x000000010707b824 */ /* 0x000fe200078e0a16 */
[C---:B------:R-:W-:Y:S01]  /*5b70*/  ISETP.GT.U32.AND P3, PT, R22.reuse, R14, PT ;  /* 0x0000000e1600720c */ /* 0x040fe20003f64070 */
[----:B------:R-:W-:Y:S01]  /*5b80*/  @!P0 IMAD.MOV R15, RZ, RZ, -R15 ;  /* 0x000000ffff0f8224 */ /* 0x000fe200078e0a0f */
[C---:B------:R-:W-:Y:S01]  /*5b90*/  ISETP.GT.U32.AND P5, PT, R22.reuse, R6, PT ;  /* 0x000000061600720c */ /* 0x040fe20003fa4070 */
[----:B0-----:R-:W-:Y:S01]  /*5ba0*/  IMAD.HI.U32 R10, R3, R13, RZ ;  /* 0x0000000d030a7227 */ /* 0x001fe200078e00ff */
[----:B------:R-:W-:-:S02]  /*5bb0*/  ISETP.GT.U32.AND P0, PT, R22, R4, PT ;  /* 0x000000041600720c */ /* 0x000fc40003f04070 */
[----:B------:R0:W-:Y:S01]  /*5bc0*/  STL [R1+0x2c], R15 ;  /* 0x00002c0f01007387 */ /* 0x0001e20000100800 */
[----:B------:R-:W-:-:S04]  /*5bd0*/  IMAD.HI.U32 R8, R3, R12, RZ ;  /* 0x0000000c03087227 */ /* 0x000fc800078e00ff */
[----:B------:R-:W-:Y:S02]  /*5be0*/  IMAD.MOV R10, RZ, RZ, -R10 ;  /* 0x000000ffff0a7224 */ /* 0x000fe400078e0a0a */
[----:B------:R-:W-:Y:S02]  /*5bf0*/  IMAD.MOV R8, RZ, RZ, -R8 ;  /* 0x000000ffff087224 */ /* 0x000fe400078e0a08 */
[C---:B------:R-:W-:Y:S02]  /*5c00*/  IMAD R13, R22.reuse, R10, R13 ;  /* 0x0000000a160d7224 */ /* 0x040fe400078e020d */
[----:B------:R-:W-:Y:S01]  /*5c10*/  IMAD R12, R22, R8, R12 ;  /* 0x00000008160c7224 */ /* 0x000fe200078e020c */
[----:B------:R-:W-:Y:S01]  /*5c20*/  IADD3 R8, R24, 0x6c, RZ ;  /* 0x0000006c18087810 */ /* 0x000fe20007ffe0ff */
[--C-:B------:R-:W-:Y:S02]  /*5c30*/  @!P3 IMAD.IADD R14, R14, 0x1, -R22.reuse ;  /* 0x000000010e0eb824 */ /* 0x100fe400078e0a16 */
[--C-:B------:R-:W-:Y:S01]  /*5c40*/  @!P5 IMAD.IADD R6, R6, 0x1, -R22.reuse ;  /* 0x000000010606d824 */ /* 0x100fe200078e0a16 */
[----:B------:R-:W-:Y:S01]  /*5c50*/  ISETP.GT.U32.AND P5, PT, R22, R13, PT ;  /* 0x0000000d1600720c */ /* 0x000fe20003fa4070 */
[----:B------:R-:W-:Y:S01]  /*5c60*/  @!P0 IMAD.IADD R4, R4, 0x1, -R22 ;  /* 0x0000000104048824 */ /* 0x000fe200078e0a16 */
[C---:B------:R-:W-:Y:S01]  /*5c70*/  ISETP.GT.U32.AND P0, PT, R22.reuse, R12, PT ;  /* 0x0000000c1600720c */ /* 0x040fe20003f04070 */
[----:B0-----:R-:W-:Y:S01]  /*5c80*/  IMAD.MOV.U32 R15, RZ, RZ, R7 ;  /* 0x000000ffff0f7224 */ /* 0x001fe200078e0007 */
[----:B------:R-:W-:Y:S01]  /*5c90*/  ISETP.GT.U32.AND P3, PT, R22, R14, PT ;  /* 0x0000000e1600720c */ /* 0x000fe20003f64070 */
[----:B------:R-:W-:-:S04]  /*5ca0*/  IMAD.HI.U32 R7, R3, R11, RZ ;  /* 0x0000000b03077227 */ /* 0x000fc800078e00ff */
[----:B------:R-:W-:Y:S01]  /*5cb0*/  @!P2 IMAD.MOV R15, RZ, RZ, -R15 ;  /* 0x000000ffff0fa224 */ /* 0x000fe200078e0a0f */
[----:B------:R-:W-:Y:S01]  /*5cc0*/  ISETP.GE.AND P2, PT, R2, RZ, PT ;  /* 0x000000ff0200720c */ /* 0x000fe20003f46270 */
[----:B------:R-:W-:Y:S01]  /*5cd0*/  IMAD.MOV R7, RZ, RZ, -R7 ;  /* 0x000000ffff077224 */ /* 0x000fe200078e0a07 */
[----:B------:R-:W-:Y:S01]  /*5ce0*/  IADD3 R2, R24, 0x70, RZ ;  /* 0x0000007018027810 */ /* 0x000fe20007ffe0ff */
[----:B------:R-:W-:Y:S01]  /*5cf0*/  IMAD.MOV.U32 R9, RZ, RZ, R6 ;  /* 0x000000ffff097224 */ /* 0x000fe200078e0006 */
[----:B------:R-:W-:Y:S01]  /*5d00*/  STL [R1+0x28], R15 ;  /* 0x0000280f01007387 */ /* 0x000fe20000100800 */
[----:B------:R-:W-:Y:S01]  /*5d10*/  IMAD R11, R22, R7, R11 ;  /* 0x00000007160b7224 */ /* 0x000fe200078e020b */
[----:B------:R-:W-:Y:S01]  /*5d20*/  IABS R6, R2 ;  /* 0x0000000200067213 */ /* 0x000fe20000000000 */
[----:B------:R-:W-:Y:S02]  /*5d30*/  @!P6 IMAD.MOV R9, RZ, RZ, -R9 ;  /* 0x000000ffff09e224 */ /* 0x000fe400078e0a09 */
[--C-:B------:R-:W-:Y:S01]  /*5d40*/  @!P5 IMAD.IADD R13, R13, 0x1, -R22.reuse ;  /* 0x000000010d0dd824 */ /* 0x100fe200078e0a16 */
[----:B------:R-:W-:Y:S01]  /*5d50*/  ISETP.GE.AND P5, PT, R5, RZ, PT ;  /* 0x000000ff0500720c */ /* 0x000fe20003fa6270 */
[----:B------:R-:W-:Y:S01]  /*5d60*/  @!P0 IMAD.IADD R12, R12, 0x1, -R22 ;  /* 0x000000010c0c8824 */ /* 0x000fe200078e0a16 */
[----:B------:R0:W-:Y:S01]  /*5d70*/  STL [R1+0x24], R9 ;  /* 0x0000240901007387 */ /* 0x0001e20000100800 */
[----:B------:R-:W-:Y:S01]  /*5d80*/  IMAD.MOV.U32 R5, RZ, RZ, R6 ;  /* 0x000000ffff057224 */ /* 0x000fe200078e0006 */
[----:B------:R-:W-:Y:S01]  /*5d90*/  ISETP.GT.U32.AND P6, PT, R22, R13, PT ;  /* 0x0000000d1600720c */ /* 0x000fe20003fc4070 */
[----:B------:R-:W-:Y:S01]  /*5da0*/  @!P3 IMAD.IADD R14, R14, 0x1, -R22 ;  /* 0x000000010e0eb824 */ /* 0x000fe200078e0a16 */
[----:B------:R-:W-:-:S02]  /*5db0*/  ISETP.GT.U32.AND P3, PT, R22, R11, PT ;  /* 0x0000000b1600720c */ /* 0x000fc40003f64070 */
[----:B------:R-:W-:Y:S01]  /*5dc0*/  ISETP.GT.U32.AND P0, PT, R22, R12, PT ;  /* 0x0000000c1600720c */ /* 0x000fe20003f04070 */
[----:B------:R-:W-:Y:S01]  /*5dd0*/  @!P1 IMAD.MOV R14, RZ, RZ, -R14 ;  /* 0x000000ffff0e9224 */ /* 0x000fe200078e0a0e */
[----:B------:R-:W-:Y:S01]  /*5de0*/  IADD3 R6, R24, 0x60, RZ ;  /* 0x0000006018067810 */ /* 0x000fe20007ffe0ff */
[----:B0-----:R-:W-:Y:S02]  /*5df0*/  IMAD.MOV.U32 R9, RZ, RZ, R4 ;  /* 0x000000ffff097224 */ /* 0x001fe400078e0004 */
[----:B------:R-:W-:Y:S01]  /*5e00*/  IMAD.HI.U32 R4, R3, R5, RZ ;  /* 0x0000000503047227 */ /* 0x000fe200078e00ff */
[----:B------:R-:W-:-:S03]  /*5e10*/  IABS R7, R6 ;  /* 0x0000000600077213 */ /* 0x000fc60000000000 */
        /* <DEDUP_REMOVED lines=8> */
[C---:B------:R-:W-:Y:S01]  /*5ea0*/  ISETP.GT.U32.AND P0, PT, R22.reuse, R5, PT ;  /* 0x000000051600720c */ /* 0x040fe20003f04070 */
[----:B------:R-:W-:Y:S01]  /*5eb0*/  @!P6 IMAD.IADD R13, R13, 0x1, -R22 ;  /* 0x000000010d0de824 */ /* 0x000fe200078e0a16 */
[----:B------:R-:W-:Y:S01]  /*5ec0*/  ISETP.GT.U32.AND P3, PT, R22, R11, PT ;  /* 0x0000000b1600720c */ /* 0x000fe20003f64070 */
[C---:B------:R-:W-:Y:S01]  /*5ed0*/  IMAD.HI.U32 R10, R3.reuse, R7, RZ ;  /* 0x00000007030a7227 */ /* 0x040fe200078e00ff */
[----:B------:R-:W-:Y:S01]  /*5ee0*/  ISETP.GE.AND P6, PT, R2, RZ, PT ;  /* 0x000000ff0200720c */ /* 0x000fe20003fc6270 */
[----:B------:R-:W-:Y:S01]  /*5ef0*/  STL [R1+0x18], R14 ;  /* 0x0000180e01007387 */ /* 0x000fe20000100800 */
[----:B------:R-:W-:Y:S01]  /*5f00*/  IADD3 R2, R24, 0x68, RZ ;  /* 0x0000006818027810 */ /* 0x000fe20007ffe0ff */
[----:B------:R-:W-:Y:S01]  /*5f10*/  IMAD.MOV R10, RZ, RZ, -R10 ;  /* 0x000000ffff0a7224 */ /* 0x000fe200078e0a0a */
[----:B0-----:R-:W-:Y:S01]  /*5f20*/  IABS R9, R8 ;  /* 0x0000000800097213 */ /* 0x001fe20000000000 */
[----:B------:R-:W-:Y:S01]  /*5f30*/  IMAD.MOV.U32 R17, RZ, RZ, R13 ;  /* 0x000000ffff117224 */ /* 0x000fe200078e000d */
[----:B------:R-:W-:Y:S01]  /*5f40*/  IABS R29, R2 ;  /* 0x00000002001d7213 */ /* 0x000fe20000000000 */
[----:B------:R-:W-:Y:S01]  /*5f50*/  IMAD R7, R22, R10, R7 ;  /* 0x0000000a16077224 */ /* 0x000fe200078e0207 */
[----:B------:R-:W-:Y:S01]  /*5f60*/  IABS R28, R0 ;  /* 0x00000000001c7213 */ /* 0x000fe20000000000 */
[----:B------:R-:W-:-:S04]  /*5f70*/  IMAD.HI.U32 R4, R3, R9, RZ ;  /* 0x0000000903047227 */ /* 0x000fc800078e00ff */
[----:B------:R-:W-:Y:S02]  /*5f80*/  IMAD.MOV R4, RZ, RZ, -R4 ;  /* 0x000000ffff047224 */ /* 0x000fe400078e0a04 */
[--C-:B------:R-:W-:Y:S01]  /*5f90*/  @!P0 IMAD.IADD R5, R5, 0x1, -R22.reuse ;  /* 0x0000000105058824 */ /* 0x100fe200078e0a16 */
[----:B------:R-:W-:Y:S01]  /*5fa0*/  ISETP.GE.AND P0, PT, R8, RZ, PT ;  /* 0x000000ff0800720c */ /* 0x000fe20003f06270 */
[----:B------:R-:W-:Y:S01]  /*5fb0*/  IMAD R9, R22, R4, R9 ;  /* 0x0000000416097224 */ /* 0x000fe200078e0209 */
[----:B------:R-:W-:Y:S01]  /*5fc0*/  IADD3 R4, R24, 0x5c, RZ ;  /* 0x0000005c18047810 */ /* 0x000fe20007ffe0ff */
[----:B------:R-:W-:Y:S01]  /*5fd0*/  @!P3 IMAD.IADD R11, R11, 0x1, -R22 ;  /* 0x000000010b0bb824 */ /* 0x000fe200078e0a16 */
[C---:B------:R-:W-:Y:S01]  /*5fe0*/  ISETP.GT.U32.AND P1, PT, R22.reuse, R5, PT ;  /* 0x000000051600720c */ /* 0x040fe20003f24070 */
[C---:B------:R-:W-:Y:S01]  /*5ff0*/  IMAD.HI.U32 R16, R3.reuse, R29, RZ ;  /* 0x0000001d03107227 */ /* 0x040fe200078e00ff */
[----:B------:R-:W-:Y:S02]  /*6000*/  ISETP.GT.U32.AND P3, PT, R22, R9, PT ;  /* 0x000000091600720c */ /* 0x000fe40003f64070 */
[----:B------:R-:W-:Y:S01]  /*6010*/  IABS R8, R4 ;  /* 0x0000000400087213 */ /* 0x000fe20000000000 */
[----:B------:R-:W-:-:S04]  /*6020*/  IMAD.HI.U32 R15, R3, R28, RZ ;  /* 0x0000001c030f7227 */ /* 0x000fc800078e00ff */
[----:B------:R-:W-:Y:S02]  /*6030*/  IMAD.MOV R16, RZ, RZ, -R16 ;  /* 0x000000ffff107224 */ /* 0x000fe400078e0a10 */
[----:B------:R-:W-:Y:S02]  /*6040*/  IMAD.MOV R15, RZ, RZ, -R15 ;  /* 0x000000ffff0f7224 */ /* 0x000fe400078e0a0f */
[C---:B------:R-:W-:Y:S02]  /*6050*/  IMAD R29, R22.reuse, R16, R29 ;  /* 0x00000010161d7224 */ /* 0x040fe400078e021d */
[----:B------:R-:W-:Y:S02]  /*6060*/  @!P3 IMAD.IADD R9, R9, 0x1, -R22 ;  /* 0x000000010909b824 */ /* 0x000fe400078e0a16 */
[----:B------:R-:W-:Y:S02]  /*6070*/  IMAD.MOV.U32 R13, RZ, RZ, R12 ;  /* 0x000000ffff0d7224 */ /* 0x000fe400078e000c */
[C---:B------:R-:W-:Y:S01]  /*6080*/  IMAD R28, R22.reuse, R15, R28 ;  /* 0x0000000f161c7224 */ /* 0x040fe200078e021c */
[----:B------:R-:W-:Y:S01]  /*6090*/  ISETP.GT.U32.AND P3, PT, R22, R9, PT ;  /* 0x000000091600720c */ /* 0x000fe20003f64070 */
[----:B------:R-:W-:-:S02]  /*60a0*/  IMAD.MOV.U32 R12, RZ, RZ, R11 ;  /* 0x000000ffff0c7224 */ /* 0x000fc400078e000b */
[----:B------:R-:W-:Y:S01]  /*60b0*/  @!P1 IMAD.IADD R5, R5, 0x1, -R22 ;  /* 0x0000000105059824 */ /* 0x000fe200078e0a16 */
[C---:B------:R-:W-:Y:S01]  /*60c0*/  ISETP.GT.U32.AND P1, PT, R22.reuse, R7, PT ;  /* 0x000000071600720c */ /* 0x040fe20003f24070 */
[----:B------:R-:W-:Y:S01]  /*60d0*/  @!P2 IMAD.MOV R17, RZ, RZ, -R17 ;  /* 0x000000ffff11a224 */ /* 0x000fe200078e0a11 */
[C---:B------:R-:W-:Y:S01]  /*60e0*/  ISETP.GT.U32.AND P2, PT, R22.reuse, R29, PT ;  /* 0x0000001d1600720c */ /* 0x040fe20003f44070 */
[----:B------:R-:W-:Y:S01]  /*60f0*/  @!P4 IMAD.MOV R12, RZ, RZ, -R12 ;  /* 0x000000ffff0cc224 */ /* 0x000fe200078e0a0c */
[----:B------:R-:W-:Y:S01]  /*6100*/  ISETP.GT.U32.AND P4, PT, R22, R28, PT ;  /* 0x0000001c1600720c */ /* 0x000fe20003f84070 */
[----:B------:R-:W-:Y:S01]  /*6110*/  @!P5 IMAD.MOV R13, RZ, RZ, -R13 ;  /* 0x000000ffff0dd224 */ /* 0x000fe200078e0a0d */
[----:B------:R-:W-:Y:S01]  /*6120*/  ISETP.GE.AND P5, PT, R2, RZ, PT ;  /* 0x000000ff0200720c */ /* 0x000fe20003fa6270 */
[----:B------:R-:W-:Y:S01]  /*6130*/  IMAD.HI.U32 R11, R3, R8, RZ ;  /* 0x00000008030b7227 */ /* 0x000fe200078e00ff */
[----:B------:R-:W-:Y:S01]  /*6140*/  IADD3 R2, R24, 0x58, RZ ;  /* 0x0000005818027810 */ /* 0x000fe20007ffe0ff */
[----:B------:R-:W-:Y:S02]  /*6150*/  STL [R1+0x14], R17 ;  /* 0x0000141101007387 */ /* 0x000fe40000100800 */
[--C-:B------:R-:W-:Y:S01]  /*6160*/  @!P3 IMAD.IADD R9, R9, 0x1, -R22.reuse ;  /* 0x000000010909b824 */ /* 0x100fe200078e0a16 */
[----:B------:R-:W-:Y:S01]  /*6170*/  IABS R10, R2 ;  /* 0x00000002000a7213 */ /* 0x000fe20000000000 */
[--C-:B------:R-:W-:Y:S01]  /*6180*/  @!P1 IMAD.IADD R7, R7, 0x1, -R22.reuse ;  /* 0x0000000107079824 */ /* 0x100fe200078e0a16 */
[----:B------:R-:W-:Y:S01]  /*6190*/  STL [R1+0x10], R13 ;  /* 0x0000100d01007387 */ /* 0x000fe20000100800 */
[--C-:B------:R-:W-:Y:S01]  /*61a0*/  @!P2 IMAD.IADD R29, R29, 0x1, -R22.reuse ;  /* 0x000000011d1da824 */ /* 0x100fe200078e0a16 */
[----:B------:R-:W-:Y:S01]  /*61b0*/  ISETP.GE.AND P3, PT, R0, RZ, PT ;  /* 0x000000ff0000720c */ /* 0x000fe20003f66270 */
[----:B------:R-:W-:Y:S01]  /*61c0*/  IMAD.MOV R11, RZ, RZ, -R11 ;  /* 0x000000ffff0b7224 */ /* 0x000fe200078e0a0b */
[----:B------:R0:W-:Y:S01]  /*61d0*/  STL [R1+0xc], R12 ;  /* 0x00000c0c01007387 */ /* 0x0001e20000100800 */
[----:B------:R-:W-:Y:S01]  /*61e0*/  ISETP.GE.AND P2, PT, R6, RZ, PT ;  /* 0x000000ff0600720c */ /* 0x000fe20003f46270 */
[----:B------:R-:W-:Y:S01]  /*61f0*/  @!P4 IMAD.IADD R28, R28, 0x1, -R22 ;  /* 0x000000011c1cc824 */ /* 0x000fe200078e0a16 */
[----:B------:R-:W-:Y:S01]  /*6200*/  IADD3 R0, R24, 0x54, RZ ;  /* 0x0000005418007810 */ /* 0x000fe20007ffe0ff */
[----:B------:R-:W-:Y:S01]  /*6210*/  IMAD.HI.U32 R6, R3, R10, RZ ;  /* 0x0000000a03067227 */ /* 0x000fe200078e00ff */
[----:B------:R-:W-:-:S02]  /*6220*/  ISETP.GT.U32.AND P1, PT, R22, R7, PT ;  /* 0x000000071600720c */ /* 0x000fc40003f24070 */
[C---:B------:R-:W-:Y:S01]  /*6230*/  ISETP.GT.U32.AND P4, PT, R22.reuse, R29, PT ;  /* 0x0000001d1600720c */ /* 0x040fe20003f84070 */
[----:B------:R-:W-:Y:S01]  /*6240*/  IMAD R8, R22, R11, R8 ;  /* 0x0000000b16087224 */ /* 0x000fe200078e0208 */
[----:B------:R-:W-:Y:S01]  /*6250*/  IABS R11, R0 ;  /* 0x00000000000b7213 */ /* 0x000fe20000000000 */
[----:B0-----:R-:W-:Y:S01]  /*6260*/  IMAD.MOV.U32 R12, RZ, RZ, R5 ;  /* 0x000000ffff0c7224 */ /* 0x001fe200078e0005 */
[----:B------:R-:W-:Y:S01]  /*6270*/  IADD3 R5, R24, 0x50, RZ ;  /* 0x0000005018057810 */ /* 0x000fe20007ffe0ff */
[----:B------:R-:W-:Y:S02]  /*6280*/  IMAD.MOV R6, RZ, RZ, -R6 ;  /* 0x000000ffff067224 */ /* 0x000fe400078e0a06 */
[----:B------:R-:W-:Y:S01]  /*6290*/  @!P6 IMAD.MOV R12, RZ, RZ, -R12 ;  /* 0x000000ffff0ce224 */ /* 0x000fe200078e0a0c */
[C---:B------:R-:W-:Y:S01]  /*62a0*/  ISETP.GT.U32.AND P6, PT, R22.reuse, R28, PT ;  /* 0x0000001c1600720c */ /* 0x040fe20003fc4070 */
[----:B------:R-:W-:Y:S01]  /*62b0*/  @!P0 IMAD.MOV R9, RZ, RZ, -R9 ;  /* 0x000000ffff098224 */ /* 0x000fe200078e0a09 */
[C---:B------:R-:W-:Y:S01]  /*62c0*/  ISETP.GT.U32.AND P0, PT, R22.reuse, R8, PT ;  /* 0x000000081600720c */ /* 0x040fe20003f04070 */
[C---:B------:R-:W-:Y:S01]  /*62d0*/  IMAD R10, R22.reuse, R6, R10 ;  /* 0x00000006160a7224 */ /* 0x040fe200078e020a */
[----:B------:R-:W-:Y:S01]  /*62e0*/  IABS R13, R5 ;  /* 0x00000005000d7213 */ /* 0x000fe20000000000 */
[----:B------:R-:W-:Y:S01]  /*62f0*/  IMAD.HI.U32 R6, R3, R11, RZ ;  /* 0x0000000b03067227 */ /* 0x000fe200078e00ff */
[----:B------:R-:W-:Y:S03]  /*6300*/  STL [R1+0x4], R12 ;  /* 0x0000040c01007387 */ /* 0x000fe60000100800 */
[----:B------:R-:W-:Y:S01]  /*6310*/  @!P1 IMAD.IADD R7, R7, 0x1, -R22 ;  /* 0x0000000107079824 */ /* 0x000fe200078e0a16 */
[----:B------:R-:W-:Y:S01]  /*6320*/  ISETP.GT.U32.AND P1, PT, R22, R10, PT ;  /* 0x0000000a1600720c */ /* 0x000fe20003f24070 */
[----:B------:R-:W-:Y:S01]  /*6330*/  IMAD.MOV R6, RZ, RZ, -R6 ;  /* 0x000000ffff067224 */ /* 0x000fe200078e0a06 */
[----:B------:R-:W-:Y:S01]  /*6340*/  STL [R1], R9 ;  /* 0x0000000901007387 */ /* 0x000fe20000100800 */
[----:B------:R-:W-:Y:S01]  /*6350*/  @!P6 IMAD.IADD R28, R28, 0x1, -R22 ;  /* 0x000000011c1ce824 */ /* 0x000fe200078e0a16 */
[----:B------:R-:W-:Y:S01]  /*6360*/  ISETP.GE.AND P6, PT, R2, RZ, PT ;  /* 0x000000ff0200720c */ /* 0x000fe20003fc6270 */
[----:B------:R-:W-:Y:S01]  /*6370*/  IMAD R11, R22, R6, R11 ;  /* 0x00000006160b7224 */ /* 0x000fe200078e020b */
[----:B------:R-:W-:Y:S01]  /*6380*/  IADD3 R2, R24, 0x48, RZ ;  /* 0x0000004818027810 */ /* 0x000fe20007ffe0ff */
[----:B------:R-:W-:-:S02]  /*6390*/  @!P3 IMAD.MOV R28, RZ, RZ, -R28 ;  /* 0x000000ffff1cb224 */ /* 0x000fc400078e0a1c */
[--C-:B------:R-:W-:Y:S01]  /*63a0*/  @!P4 IMAD.IADD R29, R29, 0x1, -R22.reuse ;  /* 0x000000011d1dc824 */ /* 0x100fe200078e0a16 */
[----:B------:R-:W-:Y:S01]  /*63b0*/  ISETP.GT.U32.AND P3, PT, R22, R11, PT ;  /* 0x0000000b1600720c */ /* 0x000fe20003f64070 */
[--C-:B------:R-:W-:Y:S01]  /*63c0*/  @!P0 IMAD.IADD R8, R8, 0x1, -R22.reuse ;  /* 0x0000000108088824 */ /* 0x100fe200078e0a16 */
[----:B------:R-:W-:Y:S01]  /*63d0*/  ISETP.GE.AND P4, PT, R4, RZ, PT ;  /* 0x000000ff0400720c */ /* 0x000fe20003f86270 */
[----:B------:R-:W-:Y:S01]  /*63e0*/  @!P1 IMAD.IADD R10, R10, 0x1, -R22 ;  /* 0x000000010a0a9824 */ /* 0x000fe200078e0a16 */
[----:B------:R-:W-:Y:S01]  /*63f0*/  ISETP.GE.AND P0, PT, R0, RZ, PT ;  /* 0x000000ff0000720c */ /* 0x000fe20003f06270 */
[C---:B------:R-:W-:Y:S01]  /*6400*/  IMAD.HI.U32 R0, R3.reuse, R13, RZ ;  /* 0x0000000d03007227 */ /* 0x040fe200078e00ff */
[----:B------:R-:W-:Y:S02]  /*6410*/  IADD3 R4, R24, 0x4c, RZ ;  /* 0x0000004c18047810 */ /* 0x000fe40007ffe0ff */
[C---:B------:R-:W-:Y:S01]  /*6420*/  ISETP.GT.U32.AND P1, PT, R22.reuse, R8, PT ;  /* 0x000000081600720c */ /* 0x040fe20003f24070 */
[----:B------:R-:W-:Y:S01]  /*6430*/  IMAD.MOV R0, RZ, RZ, -R0 ;  /* 0x000000ffff007224 */ /* 0x000fe200078e0a00 */
[----:B------:R-:W-:Y:S01]  /*6440*/  IABS R14, R4 ;  /* 0x00000004000e7213 */ /* 0x000fe20000000000 */
[----:B------:R-:W-:Y:S01]  /*6450*/  @!P5 IMAD.MOV R29, RZ, RZ, -R29 ;  /* 0x000000ffff1dd224 */ /* 0x000fe200078e0a1d */
[----:B------:R-:W-:Y:S01]  /*6460*/  IABS R16, R2 ;  /* 0x0000000200107213 */ /* 0x000fe20000000000 */
[C---:B------:R-:W-:Y:S01]  /*6470*/  IMAD R13, R22.reuse, R0, R13 ;  /* 0x00000000160d7224 */ /* 0x040fe200078e020d */
[----:B------:R-:W-:Y:S01]  /*6480*/  ISETP.GT.U32.AND P5, PT, R22, R10, PT ;  /* 0x0000000a1600720c */ /* 0x000fe20003fa4070 */
[----:B------:R-:W-:Y:S01]  /*6490*/  IMAD.HI.U32 R0, R3, R14, RZ ;  /* 0x0000000e03007227 */ /* 0x000fe200078e00ff */
[----:B------:R-:W-:Y:S03]  /*64a0*/  STL [R1+0xa64], R29 ;  /* 0x000a641d01007387 */ /* 0x000fe60000100800 */
[----:B------:R-:W-:Y:S01]  /*64b0*/  @!P3 IMAD.IADD R11, R11, 0x1, -R22 ;  /* 0x000000010b0bb824 */ /* 0x000fe200078e0a16 */
[----:B------:R0:W-:Y:S01]  /*64c0*/  STL [R1+0xa68], R28 ;  /* 0x000a681c01007387 */ /* 0x0001e20000100800 */
[----:B------:R-:W-:-:S02]  /*64d0*/  IMAD.MOV R0, RZ, RZ, -R0 ;  /* 0x000000ffff007224 */ /* 0x000fc400078e0a00 */
[----:B------:R-:W-:Y:S01]  /*64e0*/  @!P2 IMAD.MOV R7, RZ, RZ, -R7 ;  /* 0x000000ffff07a224 */ /* 0x000fe200078e0a07 */
[C---:B------:R-:W-:Y:S01]  /*64f0*/  ISETP.GT.U32.AND P2, PT, R22.reuse, R13, PT ;  /* 0x0000000d1600720c */ /* 0x040fe20003f44070 */
[----:B------:R-:W-:Y:S01]  /*6500*/  IMAD.HI.U32 R6, R3, R16, RZ ;  /* 0x0000001003067227 */ /* 0x000fe200078e00ff */
[----:B------:R-:W-:Y:S02]  /*6510*/  ISETP.GT.U32.AND P3, PT, R22, R11, PT ;  /* 0x0000000b1600720c */ /* 0x000fe40003f64070 */
[----:B------:R1:W-:Y:S01]  /*6520*/  STL [R1+0xa6c], R7 ;  /* 0x000a6c0701007387 */ /* 0x0003e20000100800 */
[----:B------:R-:W-:Y:S01]  /*6530*/  @!P1 IMAD.IADD R8, R8, 0x1, -R22 ;  /* 0x0000000108089824 */ /* 0x000fe200078e0a16 */
[----:B------:R-:W-:Y:S01]  /*6540*/  ISETP.GE.AND P1, PT, R5, RZ, PT ;  /* 0x000000ff0500720c */ /* 0x000fe20003f26270 */
[----:B------:R-:W-:Y:S01]  /*6550*/  IMAD R14, R22, R0, R14 ;  /* 0x00000000160e7224 */ /* 0x000fe200078e020e */
[C---:B------:R-:W-:Y:S01]  /*6560*/  IADD3 R0, R24.reuse, 0x40, RZ ;  /* 0x0000004018007810 */ /* 0x040fe20007ffe0ff */
[----:B------:R-:W-:Y:S01]  /*6570*/  IMAD.MOV R5, RZ, RZ, -R6 ;  /* 0x000000ffff057224 */ /* 0x000fe200078e0a06 */
[----:B0-----:R-:W-:Y:S01]  /*6580*/  IADD3 R28, R24, 0x14, RZ ;  /* 0x00000014181c7810 */ /* 0x001fe20007ffe0ff */
[----:B------:R-:W-:Y:S01]  /*6590*/  @!P4 IMAD.MOV R8, RZ, RZ, -R8 ;  /* 0x000000ffff08c224 */ /* 0x000fe200078e0a08 */
[C---:B------:R-:W-:Y:S01]  /*65a0*/  ISETP.GT.U32.AND P4, PT, R22.reuse, R14, PT ;  /* 0x0000000e1600720c */ /* 0x040fe20003f84070 */
[----:B------:R-:W-:Y:S01]  /*65b0*/  IMAD R16, R22, R5, R16 ;  /* 0x0000000516107224 */ /* 0x000fe200078e0210 */
[----:B------:R-:W-:Y:S01]  /*65c0*/  IABS R19, R0 ;  /* 0x0000000000137213 */ /* 0x000fe20000000000 */
[--C-:B------:R-:W-:Y:S01]  /*65d0*/  @!P5 IMAD.IADD R10, R10, 0x1, -R22.reuse ;  /* 0x000000010a0ad824 */ /* 0x100fe200078e0a16 */
[----:B------:R-:W-:Y:S01]  /*65e0*/  ISETP.GE.AND P5, PT, R4, RZ, PT ;  /* 0x000000ff0400720c */ /* 0x000fe20003fa6270 */
[--C-:B------:R-:W-:Y:S01]  /*65f0*/  @!P2 IMAD.IADD R13, R13, 0x1, -R22.reuse ;  /* 0x000000010d0da824 */ /* 0x100fe200078e0a16 */
[----:B------:R-:W-:Y:S01]  /*6600*/  IADD3 R4, R24, 0x44, RZ ;  /* 0x0000004418047810 */ /* 0x000fe20007ffe0ff */
[----:B------:R-:W-:Y:S01]  /*6610*/  @!P3 IMAD.IADD R11, R11, 0x1, -R22 ;  /* 0x000000010b0bb824 */ /* 0x000fe200078e0a16 */
[C---:B------:R-:W-:Y:S01]  /*6620*/  ISETP.GT.U32.AND P3, PT, R22.reuse, R16, PT ;  /* 0x000000101600720c */ /* 0x040fe20003f64070 */
[----:B------:R-:W-:Y:S01]  /*6630*/  @!P6 IMAD.MOV R10, RZ, RZ, -R10 ;  /* 0x000000ffff0ae224 */ /* 0x000fe200078e0a0a */
[----:B------:R-:W-:Y:S01]  /*6640*/  ISETP.GT.U32.AND P2, PT, R22, R13, PT ;  /* 0x0000000d1600720c */ /* 0x000fe20003f44070 */
[----:B------:R-:W-:Y:S01]  /*6650*/  @!P0 IMAD.MOV R11, RZ, RZ, -R11 ;  /* 0x000000ffff0b8224 */ /* 0x000fe200078e0a0b */
[----:B------:R-:W-:Y:S01]  /*6660*/  IABS R17, R4 ;  /* 0x0000000400117213 */ /* 0x000fe20000000000 */
[--C-:B------:R-:W-:Y:S01]  /*6670*/  @!P4 IMAD.IADD R14, R14, 0x1, -R22.reuse ;  /* 0x000000010e0ec824 */ /* 0x100fe200078e0a16 */
[----:B------:R-:W-:Y:S01]  /*6680*/  ISETP.GE.AND P6, PT, R2, RZ, PT ;  /* 0x000000ff0200720c */ /* 0x000fe20003fc6270 */
[C---:B------:R-:W-:Y:S01]  /*6690*/  IMAD.HI.U32 R2, R3.reuse, R19, RZ ;  /* 0x0000001303027227 */ /* 0x040fe200078e00ff */
[----:B------:R-:W-:Y:S01]  /*66a0*/  IADD3 R5, R24, 0x3c, RZ ;  /* 0x0000003c18057810 */ /* 0x000fe20007ffe0ff */
[----:B------:R-:W-:Y:S01]  /*66b0*/  STL [R1+0xa70], R8 ;  /* 0x000a700801007387 */ /* 0x000fe20000100800 */
[----:B------:R-:W-:Y:S01]  /*66c0*/  ISETP.GT.U32.AND P4, PT, R22, R14, PT ;  /* 0x0000000e1600720c */ /* 0x000fe20003f84070 */
[----:B------:R-:W-:Y:S01]  /*66d0*/  IMAD.HI.U32 R6, R3, R17, RZ ;  /* 0x0000001103067227 */ /* 0x000fe200078e00ff */
[----:B------:R-:W-:Y:S01]  /*66e0*/  IABS R20, R5 ;  /* 0x0000000500147213 */ /* 0x000fe20000000000 */
[----:B------:R0:W-:Y:S01]  /*66f0*/  STL [R1+0xa74], R10 ;  /* 0x000a740a01007387 */ /* 0x0001e20000100800 */
[----:B------:R-:W-:Y:S01]  /*6700*/  IABS R25, R28 ;  /* 0x0000001c00197213 */ /* 0x000fe20000000000 */
[----:B------:R-:W-:Y:S01]  /*6710*/  @!P3 IMAD.IADD R16, R16, 0x1, -R22 ;  /* 0x000000011010b824 */ /* 0x000fe200078e0a16 */
[----:B-1----:R-:W-:Y:S01]  /*6720*/  IADD3 R7, R24, 0x8, RZ ;  /* 0x0000000818077810 */ /* 0x002fe20007ffe0ff */
[----:B------:R-:W-:Y:S01]  /*6730*/  IMAD.MOV R6, RZ, RZ, -R6 ;  /* 0x000000ffff067224 */ /* 0x000fe200078e0a06 */
[----:B------:R1:W-:Y:S01]  /*6740*/  STL [R1+0xa78], R11 ;  /* 0x000a780b01007387 */ /* 0x0003e20000100800 */
[----:B------:R-:W-:Y:S01]  /*6750*/  IMAD.MOV R2, RZ, RZ, -R2 ;  /* 0x000000ffff027224 */ /* 0x000fe200078e0a02 */
[----:B------:R-:W-:Y:S01]  /*6760*/  ISETP.GT.U32.AND P3, PT, R22, R16, PT ;  /* 0x000000101600720c */ /* 0x000fe20003f64070 */
[----:B------:R-:W-:Y:S01]  /*6770*/  @!P2 IMAD.IADD R13, R13, 0x1, -R22 ;  /* 0x000000010d0da824 */ /* 0x000fe200078e0a16 */
[----:B------:R-:W-:Y:S01]  /*6780*/  ISETP.GE.AND P2, PT, R4, RZ, PT ;  /* 0x000000ff0400720c */ /* 0x000fe20003f46270 */
[----:B------:R-:W-:Y:S01]  /*6790*/  IMAD R17, R22, R6, R17 ;  /* 0x0000000616117224 */ /* 0x000fe200078e0211 */
[----:B0-----:R-:W-:Y:S01]  /*67a0*/  IADD3 R10, R24, 0x10, RZ ;  /* 0x00000010180a7810 */ /* 0x001fe20007ffe0ff */
[----:B------:R-:W-:Y:S01]  /*67b0*/  IMAD R19, R22, R2, R19 ;  /* 0x0000000216137224 */ /* 0x000fe200078e0213 */
[----:B------:R-:W-:Y:S01]  /*67c0*/  IADD3 R2, R24, 0x38, RZ ;  /* 0x0000003818027810 */ /* 0x000fe20007ffe0ff */
[----:B------:R-:W-:Y:S01]  /*67d0*/  IMAD.HI.U32 R4, R3, R20, RZ ;  /* 0x0000001403047227 */ /* 0x000fe200078e00ff */
[----:B------:R-:W-:-:S02]  /*67e0*/  ISETP.GT.U32.AND P0, PT, R22, R17, PT ;  /* 0x000000111600720c */ /* 0x000fc40003f04070 */
[----:B------:R-:W-:Y:S01]  /*67f0*/  IABS R6, R2 ;  /* 0x0000000200067213 */ /* 0x000fe20000000000 */
[----:B------:R-:W-:Y:S01]  /*6800*/  IMAD.MOV R4, RZ, RZ, -R4 ;  /* 0x000000ffff047224 */ /* 0x000fe200078e0a04 */
[----:B-1----:R-:W-:Y:S01]  /*6810*/  IADD3 R11, R24, 0x18, RZ ;  /* 0x00000018180b7810 */ /* 0x002fe20007ffe0ff */
[----:B------:R-:W-:Y:S01]  /*6820*/  @!P4 IMAD.IADD R14, R14, 0x1, -R22 ;  /* 0x000000010e0ec824 */ /* 0x000fe200078e0a16 */
[C---:B------:R-:W-:Y:S01]  /*6830*/  ISETP.GT.U32.AND P4, PT, R22.reuse, R19, PT ;  /* 0x000000131600720c */ /* 0x040fe20003f84070 */
[----:B------:R-:W-:Y:S01]  /*6840*/  IMAD R20, R22, R4, R20 ;  /* 0x0000000416147224 */ /* 0x000fe200078e0214 */
[----:B------:R-:W-:Y:S01]  /*6850*/  IADD3 R4, R24, 0x34, RZ ;  /* 0x0000003418047810 */ /* 0x000fe20007ffe0ff */
[----:B------:R-:W-:Y:S01]  /*6860*/  @!P1 IMAD.MOV R13, RZ, RZ, -R13 ;  /* 0x000000ffff0d9224 */ /* 0x000fe200078e0a0d */
[----:B------:R-:W-:Y:S01]  /*6870*/  ISETP.GE.AND P1, PT, R0, RZ, PT ;  /* 0x000000ff0000720c */ /* 0x000fe20003f26270 */
[----:B------:R-:W-:Y:S01]  /*6880*/  @!P3 IMAD.IADD R16, R16, 0x1, -R22 ;  /* 0x000000011010b824 */ /* 0x000fe200078e0a16 */
[----:B------:R-:W-:Y:S01]  /*6890*/  ISETP.GT.U32.AND P3, PT, R22, R20, PT ;  /* 0x000000141600720c */ /* 0x000fe20003f64070 */
[----:B------:R-:W-:Y:S01]  /*68a0*/  IMAD.MOV.U32 R0, RZ, RZ, R6 ;  /* 0x000000ffff007224 */ /* 0x000fe200078e0006 */
[----:B------:R-:W-:Y:S01]  /*68b0*/  IADD3 R6, R24, 0x30, RZ ;  /* 0x0000003018067810 */ /* 0x000fe20007ffe0ff */
[----:B------:R-:W-:Y:S01]  /*68c0*/  @!P0 IMAD.IADD R17, R17, 0x1, -R22 ;  /* 0x0000000111118824 */ /* 0x000fe200078e0a16 */
[----:B------:R-:W-:Y:S01]  /*68d0*/  IABS R12, R4 ;  /* 0x00000004000c7213 */ /* 0x000fe20000000000 */
[----:B------:R-:W-:Y:S01]  /*68e0*/  @!P5 IMAD.MOV R14, RZ, RZ, -R14 ;  /* 0x000000ffff0ed224 */ /* 0x000fe200078e0a0e */
[----:B------:R-:W-:Y:S01]  /*68f0*/  IABS R15, R6 ;  /* 0x00000006000f7213 */ /* 0x000fe20000000000 */
[----:B------:R-:W-:Y:S01]  /*6900*/  @!P4 IMAD.IADD R19, R19, 0x1, -R22 ;  /* 0x000000011313c824 */ /* 0x000fe200078e0a16 */
[C---:B------:R-:W-:Y:S01]  /*6910*/  ISETP.GT.U32.AND P0, PT, R22.reuse, R17, PT ;  /* 0x000000111600720c */ /* 0x040fe20003f04070 */
[----:B------:R-:W-:Y:S01]  /*6920*/  IMAD.HI.U32 R9, R3, R0, RZ ;  /* 0x0000000003097227 */ /* 0x000fe200078e00ff */
[----:B------:R-:W-:Y:S01]  /*6930*/  ISETP.GE.AND P4, PT, R5, RZ, PT ;  /* 0x000000ff0500720c */ /* 0x000fe20003f86270 */
[----:B------:R0:W-:Y:S01]  /*6940*/  STL [R1+0xa7c], R13 ;  /* 0x000a7c0d01007387 */ /* 0x0001e20000100800 */
[----:B------:R-:W-:Y:S01]  /*6950*/  ISETP.GT.U32.AND P5, PT, R22, R19, PT ;  /* 0x000000131600720c */ /* 0x000fe20003fa4070 */
[----:B------:R-:W-:Y:S01]  /*6960*/  IMAD.MOV.U32 R5, RZ, RZ, R15 ;  /* 0x000000ffff057224 */ /* 0x000fe200078e000f */
[----:B------:R-:W-:Y:S01]  /*6970*/  IABS R26, R11 ;  /* 0x0000000b001a7213 */ /* 0x000fe20000000000 */
[----:B------:R-:W-:Y:S01]  /*6980*/  IMAD.HI.U32 R15, R3, R12, RZ ;  /* 0x0000000c030f7227 */ /* 0x000fe200078e00ff */
[----:B------:R1:W-:Y:S01]  /*6990*/  STL [R1+0xa80], R14 ;  /* 0x000a800e01007387 */ /* 0x0003e20000100800 */
[----:B------:R-:W-:-:S02]  /*69a0*/  IABS R27, R10 ;  /* 0x0000000a001b7213 */ /* 0x000fc40000000000 */
[----:B------:R-:W-:Y:S01]  /*69b0*/  @!P3 IMAD.IADD R20, R20, 0x1, -R22 ;  /* 0x000000011414b824 */ /* 0x000fe200078e0a16 */
[C---:B------:R-:W-:Y:S01]  /*69c0*/  IADD3 R8, R24.reuse, 0xc, RZ ;  /* 0x0000000c18087810 */ /* 0x040fe20007ffe0ff */
[----:B------:R-:W-:Y:S01]  /*69d0*/  IMAD.MOV R9, RZ, RZ, -R9 ;  /* 0x000000ffff097224 */ /* 0x000fe200078e0a09 */
[----:B0-----:R-:W-:Y:S01]  /*69e0*/  IADD3 R13, R24, 0x1c, RZ ;  /* 0x0000001c180d7810 */ /* 0x001fe20007ffe0ff */
[----:B------:R-:W-:Y:S01]  /*69f0*/  IMAD.MOV R15, RZ, RZ, -R15 ;  /* 0x000000ffff0f7224 */ /* 0x000fe200078e0a0f */
[----:B------:R-:W-:Y:S01]  /*6a00*/  ISETP.GT.U32.AND P3, PT, R22, R20, PT ;  /* 0x000000141600720c */ /* 0x000fe20003f64070 */
[----:B------:R-:W-:Y:S01]  /*6a10*/  @!P6 IMAD.MOV R16, RZ, RZ, -R16 ;  /* 0x000000ffff10e224 */ /* 0x000fe200078e0a10 */
[----:B------:R-:W-:Y:S01]  /*6a20*/  ISETP.GE.AND P6, PT, R2, RZ, PT ;  /* 0x000000ff0200720c */ /* 0x000fe20003fc6270 */
[----:B------:R-:W-:Y:S01]  /*6a30*/  IMAD R0, R22, R9, R0 ;  /* 0x0000000916007224 */ /* 0x000fe200078e0200 */
[----:B------:R-:W-:Y:S01]  /*6a40*/  IADD3 R29, R24, 0x4, RZ ;  /* 0x00000004181d7810 */ /* 0x000fe20007ffe0ff */
[C---:B------:R-:W-:Y:S01]  /*6a50*/  IMAD R2, R22.reuse, R15, R12 ;  /* 0x0000000f16027224 */ /* 0x040fe200078e020c */
[----:B------:R0:W-:Y:S01]  /*6a60*/  STL [R1+0xa84], R16 ;  /* 0x000a841001007387 */ /* 0x0001e20000100800 */
[--C-:B------:R-:W-:Y:S01]  /*6a70*/  @!P0 IMAD.IADD R17, R17, 0x1, -R22.reuse ;  /* 0x0000000111118824 */ /* 0x100fe200078e0a16 */
[C---:B------:R-:W-:Y:S01]  /*6a80*/  ISETP.GT.U32.AND P0, PT, R22.reuse, R0, PT ;  /* 0x000000001600720c */ /* 0x040fe20003f04070 */
[----:B------:R-:W-:Y:S01]  /*6a90*/  @!P5 IMAD.IADD R19, R19, 0x1, -R22 ;  /* 0x000000011313d824 */ /* 0x000fe200078e0a16 */
[----:B------:R-:W-:Y:S01]  /*6aa0*/  ISETP.GT.U32.AND P5, PT, R22, R2, PT ;  /* 0x000000021600720c */ /* 0x000fe20003fa4070 */
[----:B------:R-:W-:Y:S01]  /*6ab0*/  IMAD.HI.U32 R9, R3, R5, RZ ;  /* 0x0000000503097227 */ /* 0x000fe200078e00ff */
[----:B-1----:R-:W-:-:S03]  /*6ac0*/  IABS R14, R7 ;  /* 0x00000007000e7213 */ /* 0x002fc60000000000 */
[----:B------:R-:W-:Y:S01]  /*6ad0*/  IMAD.MOV R9, RZ, RZ, -R9 ;  /* 0x000000ffff097224 */ /* 0x000fe200078e0a09 */
[----:B0-----:R-:W-:Y:S01]  /*6ae0*/  IADD3 R16, R24, 0x20, RZ ;  /* 0x0000002018107810 */ /* 0x001fe20007ffe0ff */
[--C-:B------:R-:W-:Y:S01]  /*6af0*/  @!P3 IMAD.IADD R20, R20, 0x1, -R22.reuse ;  /* 0x000000011414b824 */ /* 0x100fe200078e0a16 */
[----:B------:R-:W-:Y:S01]  /*6b00*/  ISETP.GE.AND P3, PT, R6, RZ, PT ;  /* 0x000000ff0600720c */ /* 0x000fe20003f66270 */
[----:B------:R-:W-:Y:S01]  /*6b10*/  IMAD R5, R22, R9, R5 ;  /* 0x0000000916057224 */ /* 0x000fe200078e0205 */
[----:B------:R-:W-:Y:S01]  /*6b20*/  IADD3 R6, R24, 0x2c, RZ ;  /* 0x0000002c18067810 */ /* 0x000fe20007ffe0ff */
[--C-:B------:R-:W-:Y:S02]  /*6b30*/  @!P0 IMAD.IADD R0, R0, 0x1, -R22.reuse ;  /* 0x0000000100008824 */ /* 0x100fe400078e0a16 */
[----:B------:R-:W-:Y:S01]  /*6b40*/  @!P5 IMAD.IADD R2, R2, 0x1, -R22 ;  /* 0x000000010202d824 */ /* 0x000fe200078e0a16 */
[----:B------:R-:W-:Y:S01]  /*6b50*/  ISETP.GE.AND P0, PT, R6, RZ, PT ;  /* 0x000000ff0600720c */ /* 0x000fe20003f06270 */
[----:B------:R-:W-:Y:S01]  /*6b60*/  @!P4 IMAD.MOV R20, RZ, RZ, -R20 ;  /* 0x000000ffff14c224 */ /* 0x000fe200078e0a14 */
[----:B------:R-:W-:Y:S01]  /*6b70*/  IABS R6, R6 ;  /* 0x0000000600067213 */ /* 0x000fe20000000000 */
[----:B------:R-:W-:Y:S01]  /*6b80*/  @!P1 IMAD.MOV R19, RZ, RZ, -R19 ;  /* 0x000000ffff139224 */ /* 0x000fe200078e0a13 */
[C---:B------:R-:W-:Y:S01]  /*6b90*/  ISETP.GT.U32.AND P4, PT, R22.reuse, R5, PT ;  /* 0x000000051600720c */ /* 0x040fe20003f84070 */
[----:B------:R-:W-:Y:S01]  /*6ba0*/  @!P2 IMAD.MOV R17, RZ, RZ, -R17 ;  /* 0x000000ffff11a224 */ /* 0x000fe200078e0a11 */
[----:B------:R-:W-:Y:S01]  /*6bb0*/  ISETP.GT.U32.AND P1, PT, R22, R2, PT ;  /* 0x000000021600720c */ /* 0x000fe20003f24070 */
[----:B------:R-:W-:Y:S01]  /*6bc0*/  IMAD.HI.U32 R21, R3, R6, RZ ;  /* 0x0000000603157227 */ /* 0x000fe200078e00ff */
[----:B------:R-:W-:-:S02]  /*6bd0*/  ISETP.GE.AND P2, PT, R4, RZ, PT ;  /* 0x000000ff0400720c */ /* 0x000fc40003f46270 */
[----:B------:R-:W-:Y:S01]  /*6be0*/  IADD3 R4, R24, 0x28, RZ ;  /* 0x0000002818047810 */ /* 0x000fe20007ffe0ff */
[----:B------:R-:W-:Y:S01]  /*6bf0*/  IMAD.MOV R21, RZ, RZ, -R21 ;  /* 0x000000ffff157224 */ /* 0x000fe200078e0a15 */
[----:B------:R0:W-:Y:S01]  /*6c00*/  STL [R1+0xa88], R17 ;  /* 0x000a881101007387 */ /* 0x0001e20000100800 */
[C---:B------:R-:W-:Y:S02]  /*6c10*/  ISETP.GT.U32.AND P5, PT, R22.reuse, R0, PT ;  /* 0x000000001600720c */ /* 0x040fe40003fa4070 */
[----:B------:R-:W-:Y:S01]  /*6c20*/  IMAD R6, R22, R21, R6 ;  /* 0x0000001516067224 */ /* 0x000fe200078e0206 */
[----:B------:R-:W-:Y:S01]  /*6c30*/  IABS R9, R4 ;  /* 0x0000000400097213 */ /* 0x000fe20000000000 */
[--C-:B------:R-:W-:Y:S01]  /*6c40*/  @!P4 IMAD.IADD R5, R5, 0x1, -R22.reuse ;  /* 0x000000010505c824 */ /* 0x100fe200078e0a16 */
[----:B------:R-:W-:Y:S01]  /*6c50*/  IABS R21, R16 ;  /* 0x0000001000157213 */ /* 0x000fe20000000000 */
[----:B------:R-:W-:Y:S01]  /*6c60*/  @!P1 IMAD.IADD R2, R2, 0x1, -R22 ;  /* 0x0000000102029824 */ /* 0x000fe200078e0a16 */
[C---:B------:R-:W-:Y:S01]  /*6c70*/  ISETP.GT.U32.AND P1, PT, R22.reuse, R6, PT ;  /* 0x000000061600720c */ /* 0x040fe20003f24070 */
[----:B------:R-:W-:Y:S01]  /*6c80*/  IMAD.HI.U32 R15, R3, R9, RZ ;  /* 0x00000009030f7227 */ /* 0x000fe200078e00ff */
[----:B------:R-:W-:Y:S01]  /*6c90*/  ISETP.GT.U32.AND P4, PT, R22, R5, PT ;  /* 0x000000051600720c */ /* 0x000fe20003f84070 */
[----:B------:R1:W-:Y:S01]  /*6ca0*/  STL [R1+0xa8c], R19 ;  /* 0x000a8c1301007387 */ /* 0x0003e20000100800 */
[----:B0-----:R-:W-:Y:S01]  /*6cb0*/  IADD3 R17, R24, 0x24, RZ ;  /* 0x0000002418117810 */ /* 0x001fe20007ffe0ff */
[----:B------:R-:W-:-:S02]  /*6cc0*/  IMAD.MOV R15, RZ, RZ, -R15 ;  /* 0x000000ffff0f7224 */ /* 0x000fc400078e0a0f */
[----:B------:R-:W-:Y:S01]  /*6cd0*/  @!P5 IMAD.IADD R0, R0, 0x1, -R22 ;  /* 0x000000010000d824 */ /* 0x000fe200078e0a16 */
[----:B------:R-:W-:Y:S01]  /*6ce0*/  IABS R12, R17 ;  /* 0x00000011000c7213 */ /* 0x000fe20000000000 */
[----:B------:R-:W-:Y:S01]  /*6cf0*/  IMAD R9, R22, R15, R9 ;  /* 0x0000000f16097224 */ /* 0x000fe200078e0209 */
[----:B------:R-:W-:Y:S01]  /*6d00*/  ISETP.GE.AND P5, PT, R4, RZ, PT ;  /* 0x000000ff0400720c */ /* 0x000fe20003fa6270 */
[C---:B------:R-:W-:Y:S01]  /*6d10*/  IMAD.HI.U32 R15, R3.reuse, R21, RZ ;  /* 0x00000015030f7227 */ /* 0x040fe200078e00ff */
[----:B------:R-:W-:Y:S01]  /*6d20*/  STL [R1+0xa90], R20 ;  /* 0x000a901401007387 */ /* 0x000fe20000100800 */
[----:B-1----:R-:W-:Y:S02]  /*6d30*/  IABS R19, R29 ;  /* 0x0000001d00137213 */ /* 0x002fe40000000000 */
[----:B------:R-:W-:-:S04]  /*6d40*/  IMAD.HI.U32 R18, R3, R12, RZ ;  /* 0x0000000c03127227 */ /* 0x000fc800078e00ff */
[--C-:B------:R-:W-:Y:S02]  /*6d50*/  @!P1 IMAD.IADD R6, R6, 0x1, -R22.reuse ;  /* 0x0000000106069824 */ /* 0x100fe400078e0a16 */
[----:B------:R-:W-:Y:S01]  /*6d60*/  @!P4 IMAD.IADD R5, R5, 0x1, -R22 ;  /* 0x000000010505c824 */ /* 0x000fe200078e0a16 */
[C---:B------:R-:W-:Y:S01]  /*6d70*/  ISETP.GT.U32.AND P4, PT, R22.reuse, R9, PT ;  /* 0x000000091600720c */ /* 0x040fe20003f84070 */
[----:B------:R-:W-:Y:S01]  /*6d80*/  IMAD.MOV R18, RZ, RZ, -R18 ;  /* 0x000000ffff127224 */ /* 0x000fe200078e0a12 */
[C---:B------:R-:W-:Y:S01]  /*6d90*/  ISETP.GT.U32.AND P1, PT, R22.reuse, R6, PT ;  /* 0x000000061600720c */ /* 0x040fe20003f24070 */
[----:B------:R-:W-:Y:S02]  /*6da0*/  IMAD.MOV R15, RZ, RZ, -R15 ;  /* 0x000000ffff0f7224 */ /* 0x000fe400078e0a0f */
[C---:B------:R-:W-:Y:S01]  /*6db0*/  IMAD R12, R22.reuse, R18, R12 ;  /* 0x00000012160c7224 */ /* 0x040fe200078e020c */
[----:B------:R-:W-:Y:S01]  /*6dc0*/  IABS R18, R13 ;  /* 0x0000000d00127213 */ /* 0x000fe20000000000 */
[----:B------:R-:W-:-:S02]  /*6dd0*/  IMAD R15, R22, R15, R21 ;  /* 0x0000000f160f7224 */ /* 0x000fc400078e0215 */
[----:B------:R-:W-:-:S04]  /*6de0*/  IMAD.HI.U32 R21, R3, R26, RZ ;  /* 0x0000001a03157227 */ /* 0x000fc800078e00ff */
[----:B------:R-:W-:-:S04]  /*6df0*/  IMAD.HI.U32 R4, R3, R18, RZ ;  /* 0x0000001203047227 */ /* 0x000fc800078e00ff */
[----:B------:R-:W-:Y:S01]  /*6e00*/  @!P4 IMAD.IADD R9, R9, 0x1, -R22 ;  /* 0x000000010909c824 */ /* 0x000fe200078e0a16 */
[----:B------:R-:W-:Y:S01]  /*6e10*/  ISETP.GT.U32.AND P4, PT, R22, R15, PT ;  /* 0x0000000f1600720c */ /* 0x000fe20003f84070 */
[----:B------:R-:W-:Y:S02]  /*6e20*/  IMAD.MOV R4, RZ, RZ, -R4 ;  /* 0x000000ffff047224 */ /* 0x000fe400078e0a04 */
[----:B------:R-:W-:Y:S01]  /*6e30*/  @!P1 IMAD.IADD R6, R6, 0x1, -R22 ;  /* 0x0000000106069824 */ /* 0x000fe200078e0a16 */
[C---:B------:R-:W-:Y:S01]  /*6e40*/  ISETP.GT.U32.AND P1, PT, R22.reuse, R12, PT ;  /* 0x0000000c1600720c */ /* 0x040fe20003f24070 */
[----:B------:R-:W-:Y:S02]  /*6e50*/  IMAD R18, R22, R4, R18 ;  /* 0x0000000416127224 */ /* 0x000fe400078e0212 */
[----:B------:R-:W-:-:S04]  /*6e60*/  IMAD.HI.U32 R4, R3, R25, RZ ;  /* 0x0000001903047227 */ /* 0x000fc800078e00ff */
[----:B------:R-:W-:Y:S02]  /*6e70*/  IMAD.MOV R21, RZ, RZ, -R21 ;  /* 0x000000ffff157224 */ /* 0x000fe400078e0a15 */
[----:B------:R-:W-:Y:S02]  /*6e80*/  IMAD.MOV R4, RZ, RZ, -R4 ;  /* 0x000000ffff047224 */ /* 0x000fe400078e0a04 */
[C---:B------:R-:W-:Y:S01]  /*6e90*/  IMAD R21, R22.reuse, R21, R26 ;  /* 0x0000001516157224 */ /* 0x040fe200078e021a */
[----:B------:R-:W-:Y:S01]  /*6ea0*/  IABS R26, R8 ;  /* 0x00000008001a7213 */ /* 0x000fe20000000000 */
[C---:B------:R-:W-:Y:S02]  /*6eb0*/  IMAD R4, R22.reuse, R4, R25 ;  /* 0x0000000416047224 */ /* 0x040fe400078e0219 */
[----:B------:R-:W-:Y:S01]  /*6ec0*/  @!P4 IMAD.IADD R15, R15, 0x1, -R22 ;  /* 0x000000010f0fc824 */ /* 0x000fe200078e0a16 */
[----:B------:R-:W-:Y:S01]  /*6ed0*/  ISETP.GT.U32.AND P4, PT, R22, R21, PT ;  /* 0x000000151600720c */ /* 0x000fe20003f84070 */
[----:B------:R-:W-:-:S04]  /*6ee0*/  IMAD.HI.U32 R25, R3, R27, RZ ;  /* 0x0000001b03197227 */ /* 0x000fc800078e00ff */
[----:B------:R-:W-:Y:S01]  /*6ef0*/  @!P1 IMAD.IADD R12, R12, 0x1, -R22 ;  /* 0x000000010c0c9824 */ /* 0x000fe200078e0a16 */
[C---:B------:R-:W-:Y:S01]  /*6f00*/  ISETP.GT.U32.AND P1, PT, R22.reuse, R18, PT ;  /* 0x000000121600720c */ /* 0x040fe20003f24070 */
[----:B------:R-:W-:Y:S01]  /*6f10*/  @!P6 IMAD.MOV R0, RZ, RZ, -R0 ;  /* 0x000000ffff00e224 */ /* 0x000fe200078e0a00 */
[C---:B------:R-:W-:Y:S01]  /*6f20*/  ISETP.GT.U32.AND P6, PT, R22.reuse, R9, PT ;  /* 0x000000091600720c */ /* 0x040fe20003fc4070 */
[----:B------:R-:W-:Y:S01]  /*6f30*/  @!P2 IMAD.MOV R2, RZ, RZ, -R2 ;  /* 0x000000ffff02a224 */ /* 0x000fe200078e0a02 */
[----:B------:R-:W-:Y:S01]  /*6f40*/  ISETP.GT.U32.AND P2, PT, R22, R15, PT ;  /* 0x0000000f1600720c */ /* 0x000fe20003f44070 */
[----:B------:R-:W-:Y:S01]  /*6f50*/  IMAD.MOV R24, RZ, RZ, -R25 ;  /* 0x000000ffff187224 */ /* 0x000fe200078e0a19 */
[----:B------:R-:W-:Y:S01]  /*6f60*/  STL [R1+0xa94], R0 ;  /* 0x000a940001007387 */ /* 0x000fe20000100800 */
[----:B------:R-:W-:-:S03]  /*6f70*/  IMAD.HI.U32 R25, R3, R26, RZ ;  /* 0x0000001a03197227 */ /* 0x000fc600078e00ff */
[----:B------:R0:W-:Y:S01]  /*6f80*/  STL [R1+0xa98], R2 ;  /* 0x000a980201007387 */ /* 0x0001e20000100800 */
[----:B------:R-:W-:Y:S02]  /*6f90*/  IMAD R27, R22, R24, R27 ;  /* 0x00000018161b7224 */ /* 0x000fe400078e021b */
[----:B------:R-:W-:Y:S02]  /*6fa0*/  IMAD.MOV R24, RZ, RZ, -R25 ;  /* 0x000000ffff187224 */ /* 0x000fe400078e0a19 */
[----:B------:R-:W-:Y:S01]  /*6fb0*/  @!P1 IMAD.IADD R18, R18, 0x1, -R22 ;  /* 0x0000000112129824 */ /* 0x000fe200078e0a16 */
[C---:B------:R-:W-:Y:S01]  /*6fc0*/  ISETP.GT.U32.AND P1, PT, R22.reuse, R12, PT ;  /* 0x0000000c1600720c */ /* 0x040fe20003f24070 */
[C---:B------:R-:W-:Y:S02]  /*6fd0*/  IMAD R26, R22.reuse, R24, R26 ;  /* 0x00000018161a7224 */ /* 0x040fe400078e021a */
[--C-:B------:R-:W-:Y:S01]  /*6fe0*/  @!P6 IMAD.IADD R9, R9, 0x1, -R22.reuse ;  /* 0x000000010909e824 */ /* 0x100fe200078e0a16 */
[C---:B------:R-:W-:Y:S01]  /*6ff0*/  ISETP.GT.U32.AND P6, PT, R22.reuse, R4, PT ;  /* 0x000000041600720c */ /* 0x040fe20003fc4070 */
[--C-:B------:R-:W-:Y:S01]  /*7000*/  @!P2 IMAD.IADD R15, R15, 0x1, -R22.reuse ;  /* 0x000000010f0fa824 */ /* 0x100fe200078e0a16 */
[C---:B------:R-:W-:Y:S01]  /*7010*/  ISETP.GT.U32.AND P2, PT, R22.reuse, R26, PT ;  /* 0x0000001a1600720c */ /* 0x040fe20003f44070 */
[----:B------:R-:W-:Y:S01]  /*7020*/  @!P3 IMAD.MOV R5, RZ, RZ, -R5 ;  /* 0x000000ffff05b224 */ /* 0x000fe200078e0a05 */
[----:B------:R-:W-:Y:S01]  /*7030*/  ISETP.GT.U32.AND P3, PT, R22, R18, PT ;  /* 0x000000121600720c */ /* 0x000fe20003f64070 */
[----:B------:R-:W-:-:S02]  /*7040*/  @!P4 IMAD.IADD R21, R21, 0x1, -R22 ;  /* 0x000000011515c824 */ /* 0x000fc400078e0a16 */
[----:B------:R-:W-:Y:S01]  /*7050*/  IMAD.HI.U32 R24, R3, R14, RZ ;  /* 0x0000000e03187227 */ /* 0x000fe200078e00ff */
[----:B------:R1:W-:Y:S02]  /*7060*/  STL [R1+0xa9c], R5 ;  /* 0x000a9c0501007387 */ /* 0x0003e40000100800 */
[----:B------:R-:W-:Y:S01]  /*7070*/  ISETP.GT.U32.AND P4, PT, R22, R21, PT ;  /* 0x000000151600720c */ /* 0x000fe20003f84070 */
[--C-:B------:R-:W-:Y:S01]  /*7080*/  @!P1 IMAD.IADD R12, R12, 0x1, -R22.reuse ;  /* 0x000000010c0c9824 */ /* 0x100fe200078e0a16 */
[----:B------:R-:W-:Y:S01]  /*7090*/  ISETP.GT.U32.AND P1, PT, R22, R27, PT ;  /* 0x0000001b1600720c */ /* 0x000fe20003f24070 */
[--C-:B------:R-:W-:Y:S01]  /*70a0*/  @!P6 IMAD.IADD R4, R4, 0x1, -R22.reuse ;  /* 0x000000010404e824 */ /* 0x100fe200078e0a16 */
[----:B------:R-:W-:Y:S01]  /*70b0*/  ISETP.GE.AND P6, PT, R13, RZ, PT ;  /* 0x000000ff0d00720c */ /* 0x000fe20003fc6270 */
[----:B------:R-:W-:Y:S02]  /*70c0*/  @!P2 IMAD.IADD R26, R26, 0x1, -R22 ;  /* 0x000000011a1aa824 */ /* 0x000fe400078e0a16 */
[----:B------:R-:W-:-:S02]  /*70d0*/  @!P5 IMAD.MOV R9, RZ, RZ, -R9 ;  /* 0x000000ffff09d224 */ /* 0x000fc400078e0a09 */
[----:B------:R-:W-:Y:S01]  /*70e0*/  IMAD.MOV R24, RZ, RZ, -R24 ;  /* 0x000000ffff187224 */ /* 0x000fe200078e0a18 */
[----:B------:R-:W-:Y:S01]  /*70f0*/  ISETP.GT.U32.AND P5, PT, R22, R26, PT ;  /* 0x0000001a1600720c */ /* 0x000fe20003fa4070 */
[----:B------:R-:W-:Y:S01]  /*7100*/  @!P3 IMAD.IADD R18, R18, 0x1, -R22 ;  /* 0x000000011212b824 */ /* 0x000fe200078e0a16 */
[----:B------:R-:W-:Y:S01]  /*7110*/  ISETP.GE.AND P3, PT, R17, RZ, PT ;  /* 0x000000ff1100720c */ /* 0x000fe20003f66270 */
[C---:B------:R-:W-:Y:S02]  /*7120*/  IMAD R24, R22.reuse, R24, R14 ;  /* 0x0000001816187224 */ /* 0x040fe400078e020e */
[----:B------:R-:W-:Y:S02]  /*7130*/  @!P1 IMAD.IADD R27, R27, 0x1, -R22 ;  /* 0x000000011b1b9824 */ /* 0x000fe400078e0a16 */
[----:B------:R-:W-:Y:S01]  /*7140*/  @!P6 IMAD.MOV R18, RZ, RZ, -R18 ;  /* 0x000000ffff12e224 */ /* 0x000fe200078e0a12 */
[----:B------:R-:W-:Y:S01]  /*7150*/  ISETP.GT.U32.AND P1, PT, R22, R24, PT ;  /* 0x000000181600720c */ /* 0x000fe20003f24070 */
[--C-:B------:R-:W-:Y:S01]  /*7160*/  @!P4 IMAD.IADD R21, R21, 0x1, -R22.reuse ;  /* 0x000000011515c824 */ /* 0x100fe200078e0a16 */
[----:B------:R-:W-:Y:S01]  /*7170*/  ISETP.GE.AND P6, PT, R28, RZ, PT ;  /* 0x000000ff1c00720c */ /* 0x000fe20003fc6270 */
[----:B------:R-:W-:Y:S01]  /*7180*/  IMAD.MOV.U32 R25, RZ, RZ, R19 ;  /* 0x000000ffff197224 */ /* 0x000fe200078e0013 */
[----:B------:R-:W0:Y:S01]  /*7190*/  S2R R28, SR_TID.X ;  /* 0x00000000001c7919 */ /* 0x000e220000002100 */
[----:B------:R-:W-:Y:S01]  /*71a0*/  @!P5 IMAD.IADD R26, R26, 0x1, -R22 ;  /* 0x000000011a1ad824 */ /* 0x000fe200078e0a16 */
[----:B------:R-:W-:Y:S01]  /*71b0*/  ISETP.GE.AND P4, PT, R16, RZ, PT ;  /* 0x000000ff1000720c */ /* 0x000fe20003f86270 */
[----:B------:R-:W-:Y:S01]  /*71c0*/  IMAD.HI.U32 R3, R3, R25, RZ ;  /* 0x0000001903037227 */ /* 0x000fe200078e00ff */
[----:B------:R-:W-:-:S02]  /*71d0*/  ISETP.GE.AND P5, PT, R7, RZ, PT ;  /* 0x000000ff0700720c */ /* 0x000fc40003fa6270 */
[----:B------:R-:W2:Y:S01]  /*71e0*/  S2R R7, SR_TID.X ;  /* 0x0000000000077919 */ /* 0x000ea20000002100 */
[----:B------:R-:W-:Y:S01]  /*71f0*/  ISETP.GT.U32.AND P2, PT, R22, R27, PT ;  /* 0x0000001b1600720c */ /* 0x000fe20003f44070 */
[----:B------:R-:W-:Y:S02]  /*7200*/  IMAD.MOV R3, RZ, RZ, -R3 ;  /* 0x000000ffff037224 */ /* 0x000fe400078e0a03 */
[----:B------:R-:W-:Y:S01]  /*7210*/  @!P1 IMAD.IADD R24, R24, 0x1, -R22 ;  /* 0x0000000118189824 */ /* 0x000fe200078e0a16 */
[----:B------:R-:W-:Y:S01]  /*7220*/  ISETP.GE.AND P1, PT, R11, RZ, PT ;  /* 0x000000ff0b00720c */ /* 0x000fe20003f26270 */
[C---:B------:R-:W-:Y:S02]  /*7230*/  IMAD R25, R22.reuse, R3, R25 ;  /* 0x0000000316197224 */ /* 0x040fe400078e0219 */
[----:B------:R-:W-:Y:S01]  /*7240*/  @!P0 IMAD.MOV R6, RZ, RZ, -R6 ;  /* 0x000000ffff068224 */ /* 0x000fe200078e0a06 */
[C---:B------:R-:W-:Y:S01]  /*7250*/  ISETP.GT.U32.AND P0, PT, R22.reuse, R4, PT ;  /* 0x000000041600720c */ /* 0x040fe20003f04070 */
[----:B------:R-:W-:Y:S01]  /*7260*/  @!P4 IMAD.MOV R15, RZ, RZ, -R15 ;  /* 0x000000ffff0fc224 */ /* 0x000fe200078e0a0f */
[----:B------:R-:W-:Y:S01]  /*7270*/  ISETP.GT.U32.AND P4, PT, R22, R24, PT ;  /* 0x000000181600720c */ /* 0x000fe20003f84070 */
[----:B------:R-:W-:Y:S01]  /*7280*/  @!P3 IMAD.MOV R12, RZ, RZ, -R12 ;  /* 0x000000ffff0cb224 */ /* 0x000fe200078e0a0c */
[----:B------:R3:W-:Y:S01]  /*7290*/  STL [R1+0xaa0], R6 ;  /* 0x000aa00601007387 */ /* 0x0007e20000100800 */
[----:B------:R-:W-:Y:S01]  /*72a0*/  @!P2 IMAD.IADD R27, R27, 0x1, -R22 ;  /* 0x000000011b1ba824 */ /* 0x000fe200078e0a16 */
[----:B------:R-:W-:-:S02]  /*72b0*/  ISETP.GE.AND P2, PT, R8, RZ, PT ;  /* 0x000000ff0800720c */ /* 0x000fc40003f46270 */
[----:B------:R-:W-:Y:S01]  /*72c0*/  STL [R1+0xaa4], R9 ;  /* 0x000aa40901007387 */ /* 0x000fe20000100800 */
[C---:B0-----:R-:W-:Y:S01]  /*72d0*/  LOP3.LUT R2, R28.reuse, 0x7, RZ, 0xc0, !PT ;  /* 0x000000071c027812 */ /* 0x041fe200078ec0ff */
[----:B-1----:R-:W-:Y:S01]  /*72e0*/  IMAD.SHL.U32 R5, R28, 0x2, RZ ;  /* 0x000000021c057824 */ /* 0x002fe200078e00ff */
[----:B------:R-:W-:Y:S01]  /*72f0*/  ISETP.GT.U32.AND P3, PT, R22, R25, PT ;  /* 0x000000191600720c */ /* 0x000fe20003f64070 */
[----:B------:R-:W-:Y:S01]  /*7300*/  IMAD.SHL.U32 R3, R28, 0x8, RZ ;  /* 0x000000081c037824 */ /* 0x000fe200078e00ff */
[----:B------:R-:W-:Y:S01]  /*7310*/  STL [R1+0xaa8], R12 ;  /* 0x000aa80c01007387 */ /* 0x000fe20000100800 */
[----:B------:R-:W-:Y:S01]  /*7320*/  IMAD R0, R2, 0x90, RZ ;  /* 0x0000009002007824 */ /* 0x000fe200078e02ff */
[C---:B--2---:R-:W-:Y:S01]  /*7330*/  LOP3.LUT R8, R7.reuse, 0x3f, RZ, 0xc0, !PT ;  /* 0x0000003f07087812 */ /* 0x044fe200078ec0ff */
[--C-:B------:R-:W-:Y:S01]  /*7340*/  @!P4 IMAD.IADD R24, R24, 0x1, -R22.reuse ;  /* 0x000000011818c824 */ /* 0x100fe200078e0a16 */
[----:B------:R-:W-:Y:S01]  /*7350*/  LOP3.LUT R7, R7, 0x60, RZ, 0xc0, !PT ;  /* 0x0000006007077812 */ /* 0x000fe200078ec0ff */
[----:B------:R-:W-:Y:S01]  /*7360*/  STL [R1+0xaac], R15 ;  /* 0x000aac0f01007387 */ /* 0x000fe20000100800 */
[----:B------:R-:W-:Y:S01]  /*7370*/  LOP3.LUT P4, RZ, R28, 0x40, RZ, 0xc0, !PT ;  /* 0x000000401cff7812 */ /* 0x000fe2000788c0ff */
[----:B---3--:R-:W-:Y:S01]  /*7380*/  IMAD.SHL.U32 R6, R8, 0x2, RZ ;  /* 0x0000000208067824 */ /* 0x008fe200078e00ff */
[----:B------:R-:W-:Y:S01]  /*7390*/  LOP3.LUT R3, R3, 0x30, R5, 0x48, !PT ;  /* 0x0000003003037812 */ /* 0x000fe200078e4805 */
[----:B------:R-:W-:Y:S01]  /*73a0*/  IMAD R7, R2, 0x4, R7 ;  /* 0x0000000402077824 */ /* 0x000fe200078e0207 */
[----:B------:R-:W-:Y:S01]  /*73b0*/  LOP3.LUT R0, R0, 0x10, R5, 0x78, !PT ;  /* 0x0000001000007812 */ /* 0x000fe200078e7805 */
[----:B------:R-:W-:Y:S01]  /*73c0*/  STL [R1+0xab0], R18 ;  /* 0x000ab01201007387 */ /* 0x000fe20000100800 */
[----:B------:R-:W-:Y:S01]  /*73d0*/  SEL R5, RZ, 0x90, !P4 ;  /* 0x00000090ff057807 */ /* 0x000fe20006000000 */
[----:B------:R-:W-:Y:S01]  /*73e0*/  IMAD.U32 R7, R7, 0x10, R3 ;  /* 0x0000001007077824 */ /* 0x000fe200078e0003 */
[----:B------:R-:W-:Y:S01]  /*73f0*/  ISETP.GE.AND P4, PT, R29, RZ, PT ;  /* 0x000000ff1d00720c */ /* 0x000fe20003f86270 */
[--C-:B------:R-:W-:Y:S01]  /*7400*/  @!P0 IMAD.IADD R4, R4, 0x1, -R22.reuse ;  /* 0x0000000104048824 */ /* 0x100fe200078e0a16 */
[----:B------:R-:W-:Y:S01]  /*7410*/  LOP3.LUT R3, R5, R6, RZ, 0x3c, !PT ;  /* 0x0000000605037212 */ /* 0x000fe200078e3cff */
[----:B------:R-:W-:Y:S01]  /*7420*/  @!P3 IMAD.IADD R25, R25, 0x1, -R22 ;  /* 0x000000011919b824 */ /* 0x000fe200078e0a16 */
[----:B------:R-:W-:Y:S01]  /*7430*/  ISETP.GE.AND P0, PT, R10, RZ, PT ;  /* 0x000000ff0a00720c */ /* 0x000fe20003f06270 */
[----:B------:R-:W-:-:S02]  /*7440*/  @!P1 IMAD.MOV R21, RZ, RZ, -R21 ;  /* 0x000000ffff159224 */ /* 0x000fc400078e0a15 */
[----:B------:R-:W-:Y:S01]  /*7450*/  STL [R1+0x980], R3 ;  /* 0x0009800301007387 */ /* 0x000fe20000100800 */
[----:B------:R-:W-:Y:S01]  /*7460*/  ISETP.GT.U32.AND P3, PT, R22, R25, PT ;  /* 0x000000191600720c */ /* 0x000fe20003f64070 */
[----:B------:R-:W-:Y:S02]  /*7470*/  IMAD.SHL.U32 R2, R28, 0x40, RZ ;  /* 0x000000401c027824 */ /* 0x000fe400078e00ff */
[----:B------:R0:W-:Y:S01]  /*7480*/  STL [R1+0xd0], R7 ;  /* 0x0000d00701007387 */ /* 0x0001e20000100800 */
[----:B------:R-:W-:Y:S02]  /*7490*/  @!P6 IMAD.MOV R4, RZ, RZ, -R4 ;  /* 0x000000ffff04e224 */ /* 0x000fe400078e0a04 */
[----:B------:R-:W-:Y:S01]  /*74a0*/  @!P2 IMAD.MOV R26, RZ, RZ, -R26 ;  /* 0x000000ffff1aa224 */ /* 0x000fe200078e0a1a */
[----:B------:R-:W2:Y:S01]  /*74b0*/  LDL.LU R14, [R1+0x1d0] ;  /* 0x0001d000010e7983 */ /* 0x000ea20000300800 */
[----:B------:R-:W-:Y:S01]  /*74c0*/  @!P5 IMAD.MOV R24, RZ, RZ, -R24 ;  /* 0x000000ffff18d224 */ /* 0x000fe200078e0a18 */
[----:B------:R-:W-:-:S02]  /*74d0*/  LOP3.LUT R0, R0, 0x400, R2, 0xf8, !PT ;  /* 0x0000040000007812 */ /* 0x000fc400078ef802 */
[----:B------:R-:W3:Y:S04]  /*74e0*/  LDL.LU R13, [R1+0x1cc] ;  /* 0x0001cc00010d7983 */ /* 0x000ee80000300800 */
[----:B------:R-:W4:Y:S04]  /*74f0*/  LDL.LU R11, [R1+0x1c8] ;  /* 0x0001c800010b7983 */ /* 0x000f280000300800 */
[----:B------:R-:W4:Y:S04]  /*7500*/  LDL.LU R10, [R1+0x1c4] ;  /* 0x0001c400010a7983 */ /* 0x000f280000300800 */
[----:B------:R-:W4:Y:S04]  /*7510*/  LDL.LU R8, [R1+0x1c0] ;  /* 0x0001c00001087983 */ /* 0x000f280000300800 */
[----:B0-----:R-:W4:Y:S01]  /*7520*/  LDL.LU R7, [R1+0x1bc] ;  /* 0x0001bc0001077983 */ /* 0x001f220000300800 */
[----:B------:R-:W-:Y:S01]  /*7530*/  @!P3 IMAD.IADD R25, R25, 0x1, -R22 ;  /* 0x000000011919b824 */ /* 0x000fe200078e0a16 */
[----:B------:R-:W-:Y:S01]  /*7540*/  ISETP.NE.AND P3, PT, RZ, c[0x0][0x17c], PT ;  /* 0x00005f00ff007a0c */ /* 0x000fe20003f65270 */
[----:B------:R-:W-:Y:S01]  /*7550*/  @!P0 IMAD.MOV R27, RZ, RZ, -R27 ;  /* 0x000000ffff1b8224 */ /* 0x000fe200078e0a1b */
[----:B------:R-:W-:Y:S01]  /*7560*/  LOP3.LUT R22, RZ, c[0x0][0x17c], RZ, 0x33, !PT ;  /* 0x00005f00ff167a12 */ /* 0x000fe200078e33ff */
[----:B------:R-:W4:Y:S01]  /*7570*/  LDL.LU R28, [R1+0x1b8] ;  /* 0x0001b800011c7983 */ /* 0x000f220000300800 */
[----:B------:R-:W-:-:S03]  /*7580*/  @!P4 IMAD.MOV R25, RZ, RZ, -R25 ;  /* 0x000000ffff19c224 */ /* 0x000fc600078e0a19 */
[----:B------:R-:W4:Y:S01]  /*7590*/  LDL.LU R29, [R1+0x1b4] ;  /* 0x0001b400011d7983 */ /* 0x000f220000300800 */
[----:B------:R-:W-:-:S03]  /*75a0*/  SEL R3, R22, R23, !P3 ;  /* 0x0000001716037207 */ /* 0x000fc60005800000 */
[----:B------:R-:W-:Y:S04]  /*75b0*/  STL [R1+0xab4], R21 ;  /* 0x000ab41501007387 */ /* 0x000fe80000100800 */
[----:B------:R-:W-:Y:S04]  /*75c0*/  STL [R1+0xab8], R4 ;  /* 0x000ab80401007387 */ /* 0x000fe80000100800 */
[----:B------:R-:W-:Y:S04]  /*75d0*/  STL [R1+0xabc], R27 ;  /* 0x000abc1b01007387 */ /* 0x000fe80000100800 */
[----:B------:R-:W-:Y:S04]  /*75e0*/  STL [R1+0xac0], R26 ;  /* 0x000ac01a01007387 */ /* 0x000fe80000100800 */
[----:B------:R-:W-:Y:S04]  /*75f0*/  STL [R1+0xac4], R24 ;  /* 0x000ac41801007387 */ /* 0x000fe80000100800 */
[----:B------:R-:W-:Y:S04]  /*7600*/  STL [R1+0xac8], R25 ;  /* 0x000ac81901007387 */ /* 0x000fe80000100800 */
[----:B------:R4:W-:Y:S01]  /*7610*/  STL [R1+0xacc], R3 ;  /* 0x000acc0301007387 */ /* 0x0009e20000100800 */
[----:B--2---:R-:W-:-:S02]  /*7620*/  SEL R2, R22, R14, !P3 ;  /* 0x0000000e16027207 */ /* 0x004fc40005800000 */
[----:B---3--:R-:W-:-:S03]  /*7630*/  SEL R0, R22, R13, !P3 ;  /* 0x0000000d16007207 */ /* 0x008fc60005800000 */
[----:B------:R0:W-:Y:S01]  /*7640*/  STL [R1+0x5a0], R2 ;  /* 0x0005a00201007387 */ /* 0x0001e20000100800 */
[----:B----4-:R-:W-:-:S03]  /*7650*/  SEL R3, R22, R11, !P3 ;  /* 0x0000000b16037207 */ /* 0x010fc60005800000 */
[----:B------:R1:W-:Y:S04]  /*7660*/  STL [R1+0x59c], R0 ;  /* 0x00059c0001007387 */ /* 0x0003e80000100800 */
[----:B------:R2:W-:Y:S01]  /*7670*/  STL [R1+0x598], R3 ;  /* 0x0005980301007387 */ /* 0x0005e20000100800 */
[C---:B0-----:R-:W-:Y:S02]  /*7680*/  SEL R2, R22.reuse, R10, !P3 ;  /* 0x0000000a16027207 */ /* 0x041fe40005800000 */
[----:B-1----:R-:W-:-:S03]  /*7690*/  SEL R0, R22, R8, !P3 ;  /* 0x0000000816007207 */ /* 0x002fc60005800000 */
[----:B------:R-:W-:Y:S01]  /*76a0*/  STL [R1+0x594], R2 ;  /* 0x0005940201007387 */ /* 0x000fe20000100800 */
[----:B--2---:R-:W-:-:S03]  /*76b0*/  SEL R3, R22, R7, !P3 ;  /* 0x0000000716037207 */ /* 0x004fc60005800000 */
[----:B------:R-:W-:Y:S04]  /*76c0*/  STL [R1+0x590], R0 ;  /* 0x0005900001007387 */ /* 0x000fe80000100800 */
[----:B------:R0:W-:Y:S04]  /*76d0*/  STL [R1+0x58c], R3 ;  /* 0x00058c0301007387 */ /* 0x0001e80000100800 */
[----:B0-----:R-:W2:Y:S01]  /*76e0*/  LDL.LU R3, [R1+0x1a4] ;  /* 0x0001a40001037983 */ /* 0x001ea20000300800 */
[C---:B------:R-:W-:Y:S02]  /*76f0*/  SEL R2, R22.reuse, R28, !P3 ;  /* 0x0000001c16027207 */ /* 0x040fe40005800000 */
[----:B------:R-:W-:-:S03]  /*7700*/  SEL R0, R22, R29, !P3 ;  /* 0x0000001d16007207 */ /* 0x000fc60005800000 */
[----:B------:R-:W-:Y:S04]  /*7710*/  STL [R1+0x588], R2 ;  /* 0x0005880201007387 */ /* 0x000fe80000100800 */
[----:B--2---:R0:W-:Y:S04]  /*7720*/  STL [R1+0xae8], R3 ;  /* 0x000ae80301007387 */ /* 0x0041e80000100800 */
[----:B------:R-:W-:Y:S04]  /*7730*/  STL [R1+0x584], R0 ;  /* 0x0005840001007387 */ /* 0x000fe80000100800 */
[----:B0-----:R-:W2:Y:S04]  /*7740*/  LDL.LU R3, [R1+0x1a8] ;  /* 0x0001a80001037983 */ /* 0x001ea80000300800 */
[----:B--2---:R0:W-:Y:S04]  /*7750*/  STL [R1+0xaec], R3 ;  /* 0x000aec0301007387 */ /* 0x0041e80000100800 */
[----:B0-----:R-:W2:Y:S04]  /*7760*/  LDL.LU R3, [R1+0x1ac] ;  /* 0x0001ac0001037983 */ /* 0x001ea80000300800 */
[----:B--2---:R0:W-:Y:S04]  /*7770*/  STL [R1+0xaf0], R3 ;  /* 0x000af00301007387 */ /* 0x0041e80000100800 */
[----:B0-----:R-:W2:Y:S04]  /*7780*/  LDL.LU R3, [R1+0x1b0] ;  /* 0x0001b00001037983 */ /* 0x001ea80000300800 */
[----:B------:R-:W3:Y:S04]  /*7790*/  LDL.LU R23, [R1+0x1a0] ;  /* 0x0001a00001177983 */ /* 0x000ee80000300800 */
[----:B------:R-:W4:Y:S04]  /*77a0*/  LDL.LU R25, [R1+0x19c] ;  /* 0x00019c0001197983 */ /* 0x000f280000300800 */
[----:B------:R-:W3:Y:S04]  /*77b0*/  LDL.LU R24, [R1+0x198] ;  /* 0x0001980001187983 */ /* 0x000ee80000300800 */
        /* <DEDUP_REMOVED lines=23> */
[----:B------:R-:W3:Y:S01]  /*7930*/  LDL.LU R29, [R1+0x138] ;  /* 0x00013800011d7983 */ /* 0x000ee20000300800 */
[----:B--2---:R-:W-:-:S05]  /*7940*/  SEL R3, R22, R3, !P3 ;  /* 0x0000000316037207 */ /* 0x004fca0005800000 */
[----:B------:R0:W-:Y:S04]  /*7950*/  STL [R1+0x580], R3 ;  /* 0x0005800301007387 */ /* 0x0001e80000100800 */
[----:B0-----:R-:W2:Y:S02]  /*7960*/  LDL.LU R3, [R1+0xaf0] ;  /* 0x000af00001037983 */ /* 0x001ea40000300800 */
[----:B--2---:R-:W-:-:S05]  /*7970*/  SEL R3, R22, R3, !P3 ;  /* 0x0000000316037207 */ /* 0x004fca0005800000 */
[----:B------:R0:W-:Y:S04]  /*7980*/  STL [R1+0x57c], R3 ;  /* 0x00057c0301007387 */ /* 0x0001e80000100800 */
[----:B0-----:R-:W2:Y:S02]  /*7990*/  LDL.LU R3, [R1+0xaec] ;  /* 0x000aec0001037983 */ /* 0x001ea40000300800 */
[----:B--2---:R-:W-:-:S05]  /*79a0*/  SEL R3, R22, R3, !P3 ;  /* 0x0000000316037207 */ /* 0x004fca0005800000 */
[----:B------:R0:W-:Y:S04]  /*79b0*/  STL [R1+0x578], R3 ;  /* 0x0005780301007387 */ /* 0x0001e80000100800 */
[----:B0-----:R-:W2:Y:S01]  /*79c0*/  LDL.LU R3, [R1+0xae8] ;  /* 0x000ae80001037983 */ /* 0x001ea20000300800 */
[C---:B---3--:R-:W-:Y:S02]  /*79d0*/  SEL R24, R22.reuse, R24, !P3 ;  /* 0x0000001816187207 */ /* 0x048fe40005800000 */
[C---:B------:R-:W-:Y:S02]  /*79e0*/  SEL R4, R22.reuse, R4, !P3 ;  /* 0x0000000416047207 */ /* 0x040fe40005800000 */
[C---:B------:R-:W-:Y:S02]  /*79f0*/  SEL R18, R22.reuse, R18, !P3 ;  /* 0x0000001216127207 */ /* 0x040fe40005800000 */
[----:B------:R-:W-:-:S02]  /*7a00*/  SEL R9, R22, R9, !P3 ;  /* 0x0000000916097207 */ /* 0x000fc40005800000 */
[C---:B------:R-:W-:Y:S02]  /*7a10*/  SEL R2, R22.reuse, R2, !P3 ;  /* 0x0000000216027207 */ /* 0x040fe40005800000 */
[C---:B------:R-:W-:Y:S02]  /*7a20*/  SEL R0, R22.reuse, R0, !P3 ;  /* 0x0000000016007207 */ /* 0x040fe40005800000 */
[----:B--2---:R-:W-:-:S05]  /*7a30*/  SEL R3, R22, R3, !P3 ;  /* 0x0000000316037207 */ /* 0x004fca0005800000 */
[----:B------:R0:W-:Y:S02]  /*7a40*/  STL [R1+0x574], R3 ;  /* 0x0005740301007387 */ /* 0x0001e40000100800 */
[C---:B0-----:R-:W-:Y:S02]  /*7a50*/  SEL R3, R22.reuse, R23, !P3 ;  /* 0x0000001716037207 */ /* 0x041fe40005800000 */
[----:B----4-:R-:W-:-:S03]  /*7a60*/  SEL R23, R22, R25, !P3 ;  /* 0x0000001916177207 */ /* 0x010fc60005800000 */
[----:B------:R0:W-:Y:S04]  /*7a70*/  STL [R1+0x570], R3 ;  /* 0x0005700301007387 */ /* 0x0001e80000100800 */
[----:B------:R1:W-:Y:S01]  /*7a80*/  STL [R1+0x56c], R23 ;  /* 0x00056c1701007387 */ /* 0x0003e20000100800 */
[----:B0-----:R-:W-:-:S03]  /*7a90*/  SEL R3, R22, R26, !P3 ;  /* 0x0000001a16037207 */ /* 0x001fc60005800000 */
[----:B------:R-:W-:Y:S01]  /*7aa0*/  STL [R1+0x568], R24 ;  /* 0x0005681801007387 */ /* 0x000fe20000100800 */
[----:B-1----:R-:W-:-:S03]  /*7ab0*/  SEL R23, R22, R27, !P3 ;  /* 0x0000001b16177207 */ /* 0x002fc60005800000 */
[----:B------:R0:W-:Y:S04]  /*7ac0*/  STL [R1+0x564], R3 ;  /* 0x0005640301007387 */ /* 0x0001e80000100800 */
[----:B------:R-:W-:Y:S01]  /*7ad0*/  STL [R1+0x560], R23 ;  /* 0x0005601701007387 */ /* 0x000fe20000100800 */
[----:B0-----:R-:W-:-:S03]  /*7ae0*/  SEL R3, R22, R21, !P3 ;  /* 0x0000001516037207 */ /* 0x001fc60005800000 */
[----:B------:R0:W-:Y:S04]  /*7af0*/  STL [R1+0x55c], R4 ;  /* 0x00055c0401007387 */ /* 0x0001e80000100800 */
[----:B------:R1:W-:Y:S01]  /*7b00*/  STL [R1+0x558], R3 ;  /* 0x0005580301007387 */ /* 0x0003e20000100800 */
[----:B0-----:R-:W-:-:S03]  /*7b10*/  SEL R4, R22, R15, !P3 ;  /* 0x0000000f16047207 */ /* 0x001fc60005800000 */
[----:B------:R-:W-:Y:S01]  /*7b20*/  STL [R1+0x554], R18 ;  /* 0x0005541201007387 */ /* 0x000fe20000100800 */
[----:B-1----:R-:W-:-:S03]  /*7b30*/  SEL R3, R22, R12, !P3 ;  /* 0x0000000c16037207 */ /* 0x002fc60005800000 */
[----:B------:R0:W-:Y:S04]  /*7b40*/  STL [R1+0x550], R4 ;  /* 0x0005500401007387 */ /* 0x0001e80000100800 */
[----:B------:R1:W-:Y:S01]  /*7b50*/  STL [R1+0x54c], R3 ;  /* 0x00054c0301007387 */ /* 0x0003e20000100800 */
[----:B0-----:R-:W-:-:S03]  /*7b60*/  SEL R4, R22, R6, !P3 ;  /* 0x0000000616047207 */ /* 0x001fc60005800000 */
[----:B------:R-:W-:Y:S01]  /*7b70*/  STL [R1+0x548], R9 ;  /* 0x0005480901007387 */ /* 0x000fe20000100800 */
[----:B-1----:R-:W-:-:S03]  /*7b80*/  SEL R3, R22, R5, !P3 ;  /* 0x0000000516037207 */ /* 0x002fc60005800000 */
[----:B------:R-:W-:Y:S04]  /*7b90*/  STL [R1+0x544], R4 ;  /* 0x0005440401007387 */ /* 0x000fe80000100800 */
[----:B------:R0:W-:Y:S04]  /*7ba0*/  STL [R1+0x540], R3 ;  /* 0x0005400301007387 */ /* 0x0001e80000100800 */
[----:B------:R1:W-:Y:S01]  /*7bb0*/  STL [R1+0x53c], R2 ;  /* 0x00053c0201007387 */ /* 0x0003e20000100800 */
[----:B0-----:R-:W-:-:S03]  /*7bc0*/  SEL R3, R22, R20, !P3 ;  /* 0x0000001416037207 */ /* 0x001fc60005800000 */
[----:B------:R0:W-:Y:S01]  /*7bd0*/  STL [R1+0x538], R0 ;  /* 0x0005380001007387 */ /* 0x0001e20000100800 */
[----:B-1----:R-:W-:-:S03]  /*7be0*/  SEL R2, R22, R19, !P3 ;  /* 0x0000001316027207 */ /* 0x002fc60005800000 */
[----:B------:R1:W-:Y:S01]  /*7bf0*/  STL [R1+0x534], R3 ;  /* 0x0005340301007387 */ /* 0x0003e20000100800 */
[----:B0-----:R-:W-:-:S03]  /*7c00*/  SEL R0, R22, R17, !P3 ;  /* 0x0000001116007207 */ /* 0x001fc60005800000 */
[----:B------:R0:W-:Y:S01]  /*7c10*/  STL [R1+0x530], R2 ;  /* 0x0005300201007387 */ /* 0x0001e20000100800 */
[----:B-1----:R-:W-:-:S03]  /*7c20*/  SEL R3, R22, R16, !P3 ;  /* 0x0000001016037207 */ /* 0x002fc60005800000 */
[----:B------:R1:W-:Y:S04]  /*7c30*/  STL [R1+0x52c], R0 ;  /* 0x00052c0001007387 */ /* 0x0003e80000100800 */
[----:B------:R2:W-:Y:S01]  /*7c40*/  STL [R1+0x528], R3 ;  /* 0x0005280301007387 */ /* 0x0005e20000100800 */
[C---:B0-----:R-:W-:Y:S02]  /*7c50*/  SEL R2, R22.reuse, R14, !P3 ;  /* 0x0000000e16027207 */ /* 0x041fe40005800000 */
[----:B-1----:R-:W-:-:S03]  /*7c60*/  SEL R0, R22, R13, !P3 ;  /* 0x0000000d16007207 */ /* 0x002fc60005800000 */
[----:B------:R0:W-:Y:S01]  /*7c70*/  STL [R1+0x524], R2 ;  /* 0x0005240201007387 */ /* 0x0001e20000100800 */
[----:B--2---:R-:W-:-:S03]  /*7c80*/  SEL R3, R22, R11, !P3 ;  /* 0x0000000b16037207 */ /* 0x004fc60005800000 */
        /* <DEDUP_REMOVED lines=144> */
[----:B------:R-:W3:Y:S01]  /*8590*/  LDL.LU R23, [R1] ;  /* 0x0000000001177983 */ /* 0x000ee20000300800 */
        /* <DEDUP_REMOVED lines=10> */
[C---:B----4-:R-:W-:Y:S02]  /*8640*/  SEL R24, R22.reuse, R24, !P3 ;  /* 0x0000001816187207 */ /* 0x050fe40005800000 */
[C---:B------:R-:W-:Y:S02]  /*8650*/  SEL R26, R22.reuse, R26, !P3 ;  /* 0x0000001a161a7207 */ /* 0x040fe40005800000 */
[----:B------:R-:W-:-:S02]  /*8660*/  SEL R27, R22, R27, !P3 ;  /* 0x0000001b161b7207 */ /* 0x000fc40005800000 */
[C---:B------:R-:W-:Y:S02]  /*8670*/  SEL R4, R22.reuse, R4, !P3 ;  /* 0x0000000416047207 */ /* 0x040fe40005800000 */
[C---:B------:R-:W-:Y:S02]  /*8680*/  SEL R21, R22.reuse, R21, !P3 ;  /* 0x0000001516157207 */ /* 0x040fe40005800000 */
[C---:B------:R-:W-:Y:S02]  /*8690*/  SEL R18, R22.reuse, R18, !P3 ;  /* 0x0000001216127207 */ /* 0x040fe40005800000 */
[C---:B------:R-:W-:Y:S02]  /*86a0*/  SEL R15, R22.reuse, R15, !P3 ;  /* 0x0000000f160f7207 */ /* 0x040fe40005800000 */
        /* <DEDUP_REMOVED lines=18> */
[----:B--2---:R-:W-:-:S05]  /*87d0*/  SEL R3, R22, R3, !P3 ;  /* 0x0000000316037207 */ /* 0x004fca0005800000 */
[----:B------:R0:W-:Y:S04]  /*87e0*/  STL [R1+0x98], R3 ;  /* 0x0000980301007387 */ /* 0x0001e80000100800 */
[----:B0-----:R-:W2:Y:S04]  /*87f0*/  LDL.LU R3, [R1+0xacc] ;  /* 0x000acc0001037983 */ /* 0x001ea80000300800 */
[----:B------:R0:W-:Y:S04]  /*8800*/  STL [R1+0x94], R25 ;  /* 0x0000941901007387 */ /* 0x0001e80000100800 */
[----:B0-----:R-:W3:Y:S04]  /*8810*/  LDL.LU R25, [R1+0xac8] ;  /* 0x000ac80001197983 */ /* 0x001ee80000300800 */
[----:B------:R0:W-:Y:S04]  /*8820*/  STL [R1+0x90], R24 ;  /* 0x0000901801007387 */ /* 0x0001e80000100800 */
[----:B0-----:R-:W4:Y:S04]  /*8830*/  LDL.LU R24, [R1+0xac4] ;  /* 0x000ac40001187983 */ /* 0x001f280000300800 */
[----:B------:R0:W-:Y:S04]  /*8840*/  STL [R1+0x8c], R26 ;  /* 0x00008c1a01007387 */ /* 0x0001e80000100800 */
[----:B0-----:R-:W2:Y:S04]  /*8850*/  LDL.LU R26, [R1+0xac0] ;  /* 0x000ac000011a7983 */ /* 0x001ea80000300800 */
[----:B------:R0:W-:Y:S04]  /*8860*/  STL [R1+0x88], R27 ;  /* 0x0000881b01007387 */ /* 0x0001e80000100800 */
[----:B0-----:R-:W2:Y:S04]  /*8870*/  LDL.LU R27, [R1+0xabc] ;  /* 0x000abc00011b7983 */ /* 0x001ea80000300800 */
[----:B------:R0:W-:Y:S04]  /*8880*/  STL [R1+0x84], R4 ;  /* 0x0000840401007387 */ /* 0x0001e80000100800 */
[----:B0-----:R-:W2:Y:S04]  /*8890*/  LDL.LU R4, [R1+0xab8] ;  /* 0x000ab80001047983 */ /* 0x001ea80000300800 */
[----:B------:R0:W-:Y:S04]  /*88a0*/  STL [R1+0x80], R21 ;  /* 0x0000801501007387 */ /* 0x0001e80000100800 */
[----:B0-----:R-:W3:Y:S04]  /*88b0*/  LDL.LU R21, [R1+0xab4] ;  /* 0x000ab40001157983 */ /* 0x001ee80000300800 */
        /* <DEDUP_REMOVED lines=39> */
[----:B0-----:R-:W3:Y:S01]  /*8b30*/  LDL.LU R29, [R1+0xa64] ;  /* 0x000a6400011d7983 */ /* 0x001ee20000300800 */
[----:B------:R-:W-:-:S05]  /*8b40*/  SEL R23, R22, R23, !P3 ;  /* 0x0000001716177207 */ /* 0x000fca0005800000 */
[----:B------:R0:W-:Y:S01]  /*8b50*/  STL [R1+0x8], R23 ;  /* 0x0000081701007387 */ /* 0x0001e20000100800 */
[C---:B--2---:R-:W-:Y:S02]  /*8b60*/  SEL R27, R22.reuse, R27, !P3 ;  /* 0x0000001b161b7207 */ /* 0x044fe40005800000 */
[C---:B------:R-:W-:Y:S02]  /*8b70*/  SEL R26, R22.reuse, R26, !P3 ;  /* 0x0000001a161a7207 */ /* 0x040fe40005800000 */
[C---:B----4-:R-:W-:Y:S02]  /*8b80*/  SEL R24, R22.reuse, R24, !P3 ;  /* 0x0000001816187207 */ /* 0x050fe40005800000 */
[C---:B---3--:R-:W-:Y:S02]  /*8b90*/  SEL R21, R22.reuse, R21, !P3 ;  /* 0x0000001516157207 */ /* 0x048fe40005800000 */
        /* <DEDUP_REMOVED lines=12> */
[C---:B0-----:R-:W-:Y:S02]  /*8c60*/  SEL R23, R22.reuse, R28, !P3 ;  /* 0x0000001c16177207 */ /* 0x041fe40005800000 */
[----:B------:R-:W-:-:S05]  /*8c70*/  SEL R29, R22, R29, !P3 ;  /* 0x0000001d161d7207 */ /* 0x000fca0005800000 */
[----:B------:R0:W-:Y:S02]  /*8c80*/  STL [R1+0x4], R29 ;  /* 0x0000041d01007387 */ /* 0x0001e40000100800 */
[----:B0-----:R-:W-:-:S05]  /*8c90*/  SEL R29, R22, R7, !P3 ;  /* 0x00000007161d7207 */ /* 0x001fca0005800000 */
[----:B------:R0:W-:Y:S04]  /*8ca0*/  STL [R1+0x9e8], R29 ;  /* 0x0009e81d01007387 */ /* 0x0001e80000100800 */
[----:B------:R1:W-:Y:S04]  /*8cb0*/  STL [R1], R23 ;  /* 0x0000001701007387 */ /* 0x0003e80000100800 */
[----:B0-----:R-:W2:Y:S01]  /*8cc0*/  LDL R29, [R1+0x930] ;  /* 0x00093000011d7983 */ /* 0x001ea20000100800 */
[C---:B------:R-:W-:Y:S02]  /*8cd0*/  SEL R28, R22.reuse, R8, !P3 ;  /* 0x00000008161c7207 */ /* 0x040fe40005800000 */
[----:B-1----:R-:W-:-:S03]  /*8ce0*/  SEL R23, R22, R10, !P3 ;  /* 0x0000000a16177207 */ /* 0x002fc60005800000 */
[----:B------:R0:W-:Y:S01]  /*8cf0*/  STL [R1+0x9ec], R28 ;  /* 0x0009ec1c01007387 */ /* 0x0001e20000100800 */
[----:B------:R-:W-:-:S03]  /*8d00*/  SEL R10, R22, R0, !P3 ;  /* 0x00000000160a7207 */ /* 0x000fc60005800000 */
[----:B------:R-:W-:Y:S01]  /*8d10*/  STL [R1+0x9f0], R23 ;  /* 0x0009f01701007387 */ /* 0x000fe20000100800 */
[----:B------:R-:W-:-:S03]  /*8d20*/  SEL R8, R22, R2, !P3 ;  /* 0x0000000216087207 */ /* 0x000fc60005800000 */
[----:B------:R-:W-:Y:S01]  /*8d30*/  STL [R1+0x9f4], R11 ;  /* 0x0009f40b01007387 */ /* 0x000fe20000100800 */
        /* <DEDUP_REMOVED lines=8> */
[----:B------:R-:W-:-:S03]  /*8dc0*/  SEL R5, R22, R4, !P3 ;  /* 0x0000000416057207 */ /* 0x000fc60005800000 */
[----:B------:R-:W-:Y:S04]  /*8dd0*/  STL [R1+0xa14], R8 ;  /* 0x000a140801007387 */ /* 0x000fe80000100800 */
[----:B------:R-:W-:Y:S04]  /*8de0*/  STL [R1+0xa18], R7 ;  /* 0x000a180701007387 */ /* 0x000fe80000100800 */
[----:B------:R-:W-:Y:S04]  /*8df0*/  STL [R1+0xa1c], R6 ;  /* 0x000a1c0601007387 */ /* 0x000fe80000100800 */
[----:B------:R-:W-:Y:S01]  /*8e00*/  STL [R1+0xa20], R9 ;  /* 0x000a200901007387 */ /* 0x000fe20000100800 */
[----:B------:R-:W-:-:S03]  /*8e10*/  SEL R22, R22, R25, !P3 ;  /* 0x0000001916167207 */ /* 0x000fc60005800000 */
[----:B------:R-:W-:Y:S04]  /*8e20*/  STL [R1+0xa24], R12 ;  /* 0x000a240c01007387 */ /* 0x000fe80000100800 */
[----:B------:R-:W-:Y:S04]  /*8e30*/  STL [R1+0xa28], R15 ;  /* 0x000a280f01007387 */ /* 0x000fe80000100800 */
[----:B------:R-:W-:Y:S04]  /*8e40*/  STL [R1+0xa2c], R18 ;  /* 0x000a2c1201007387 */ /* 0x000fe80000100800 */
[----:B------:R-:W-:Y:S04]  /*8e50*/  STL [R1+0xa30], R21 ;  /* 0x000a301501007387 */ /* 0x000fe80000100800 */
[----:B------:R3:W-:Y:S04]  /*8e60*/  STL [R1+0xa34], R5 ;  /* 0x000a340501007387 */ /* 0x0007e80000100800 */
[----:B------:R-:W-:Y:S04]  /*8e70*/  STL [R1+0xa38], R27 ;  /* 0x000a381b01007387 */ /* 0x000fe80000100800 */
[----:B------:R-:W-:Y:S04]  /*8e80*/  STL [R1+0xa3c], R26 ;  /* 0x000a3c1a01007387 */ /* 0x000fe80000100800 */
[----:B------:R-:W-:Y:S04]  /*8e90*/  STL [R1+0xa40], R24 ;  /* 0x000a401801007387 */ /* 0x000fe80000100800 */
[----:B------:R-:W-:Y:S04]  /*8ea0*/  STL [R1+0xa44], R22 ;  /* 0x000a441601007387 */ /* 0x000fe80000100800 */
[----:B------:R-:W-:Y:S04]  /*8eb0*/  STL [R1+0x4e0], RZ ;  /* 0x0004e0ff01007387 */ /* 0x000fe80000100800 */
        /* <DEDUP_REMOVED lines=207> */
[----:B0-----:R-:W0:Y:S04]  /*9bb0*/  S2R R28, SR_TID.X ;  /* 0x00000000001c7919 */ /* 0x001e280000002100 */
        /* <DEDUP_REMOVED lines=19> */
[----:B------:R-:W-:Y:S01]  /*9cf0*/  STL [R1+0x17c], RZ ;  /* 0x00017cff01007387 */ /* 0x000fe20000100800 */
[----:B--2---:R-:W-:-:S03]  /*9d00*/  ISETP.GE.AND P1, PT, R29, RZ, PT ;  /* 0x000000ff1d00720c */ /* 0x004fc60003f26270 */
[----:B-1----:R-:W2:Y:S01]  /*9d10*/  LDL.LU R10, [R1+0x5a8] ;  /* 0x0005a800010a7983 */ /* 0x002ea20000300800 */
[----:B0-----:R-:W-:-:S03]  /*9d20*/  SHF.R.U32.HI R29, RZ, 0x6, R28 ;  /* 0x00000006ff1d7819 */ /* 0x001fc6000001161c */
[----:B------:R-:W-:Y:S04]  /*9d30*/  STL [R1+0x160], RZ ;  /* 0x000160ff01007387 */ /* 0x000fe80000100800 */
[----:B------:R-:W-:Y:S04]  /*9d40*/  STL [R1+0x164], RZ ;  /* 0x000164ff01007387 */ /* 0x000fe80000100800 */
[----:B------:R-:W-:Y:S04]  /*9d50*/  STL [R1+0x168], RZ ;  /* 0x000168ff01007387 */ /* 0x000fe80000100800 */
[----:B------:R-:W-:Y:S01]  /*9d60*/  STL [R1+0x16c], RZ ;  /* 0x00016cff01007387 */ /* 0x000fe20000100800 */
[----:B------:R-:W-:-:S03]  /*9d70*/  SGXT.U32 R29, R29, 0x1 ;  /* 0x000000011d1d781a */ /* 0x000fc60000000000 */
[----:B------:R-:W-:Y:S04]  /*9d80*/  STL [R1+0x150], RZ ;  /* 0x000150ff01007387 */ /* 0x000fe80000100800 */
[----:B------:R-:W-:Y:S04]  /*9d90*/  STL [R1+0x154], RZ ;  /* 0x000154ff01007387 */ /* 0x000fe80000100800 */
[----:B------:R-:W-:Y:S04]  /*9da0*/  STL [R1+0x158], RZ ;  /* 0x000158ff01007387 */ /* 0x000fe80000100800 */
[----:B------:R-:W-:Y:S01]  /*9db0*/  STL [R1+0x15c], RZ ;  /* 0x00015cff01007387 */ /* 0x000fe20000100800 */
[----:B------:R-:W-:-:S03]  /*9dc0*/  LOP3.LUT R0, R29, 0x2, RZ, 0xfc, !PT ;  /* 0x000000021d007812 */ /* 0x000fc600078efcff */
[----:B------:R-:W4:Y:S01]  /*9dd0*/  LDL.LU R20, [R1+0x5a0] ;  /* 0x0005a00001147983 */ /* 0x000f220000300800 */
[----:B---3--:R-:W-:-:S03]  /*9de0*/  LOP3.LUT R5, R29, 0x4, RZ, 0xfc, !PT ;  /* 0x000000041d057812 */ /* 0x008fc600078efcff */
[----:B------:R-:W3:Y:S01]  /*9df0*/  LDL.LU R19, [R1+0x59c] ;  /* 0x00059c0001137983 */ /* 0x000ee20000300800 */
[----:B------:R-:W-:-:S03]  /*9e00*/  LOP3.LUT R4, R29, 0x6, RZ, 0xfc, !PT ;  /* 0x000000061d047812 */ /* 0x000fc600078efcff */
[----:B------:R-:W3:Y:S01]  /*9e10*/  LDL.LU R17, [R1+0x598] ;  /* 0x0005980001117983 */ /* 0x000ee20000300800 */
[----:B------:R-:W-:-:S03]  /*9e20*/  LOP3.LUT R0, R29, 0x8, RZ, 0xfc, !PT ;  /* 0x000000081d007812 */ /* 0x000fc600078efcff */
[----:B------:R-:W3:Y:S01]  /*9e30*/  LDL.LU R16, [R1+0x594] ;  /* 0x0005940001107983 */ /* 0x000ee20000300800 */
[C---:B------:R-:W-:Y:S02]  /*9e40*/  LOP3.LUT R5, R29.reuse, 0xa, RZ, 0xfc, !PT ;  /* 0x0000000a1d057812 */ /* 0x040fe400078efcff */
[C---:B------:R-:W-:Y:S01]  /*9e50*/  LOP3.LUT R4, R29.reuse, 0xc, RZ, 0xfc, !PT ;  /* 0x0000000c1d047812 */ /* 0x040fe200078efcff */
[----:B------:R-:W3:Y:S01]  /*9e60*/  LDL.LU R14, [R1+0x590] ;  /* 0x00059000010e7983 */ /* 0x000ee20000300800 */
[C---:B------:R-:W-:Y:S02]  /*9e70*/  LOP3.LUT R0, R29.reuse, 0xe, RZ, 0xfc, !PT ;  /* 0x0000000e1d007812 */ /* 0x040fe400078efcff */
[C---:B------:R-:W-:Y:S01]  /*9e80*/  LOP3.LUT R5, R29.reuse, 0x10, RZ, 0xfc, !PT ;  /* 0x000000101d057812 */ /* 0x040fe200078efcff */
[----:B------:R-:W3:Y:S01]  /*9e90*/  LDL.LU R13, [R1+0x58c] ;  /* 0x00058c00010d7983 */ /* 0x000ee20000300800 */
[C---:B------:R-:W-:Y:S02]  /*9ea0*/  LOP3.LUT R4, R29.reuse, 0x12, RZ, 0xfc, !PT ;  /* 0x000000121d047812 */ /* 0x040fe400078efcff */
[----:B------:R-:W-:Y:S01]  /*9eb0*/  LOP3.LUT R0, R29, 0x14, RZ, 0xfc, !PT ;  /* 0x000000141d007812 */ /* 0x000fe200078efcff */
[----:B------:R-:W3:Y:S01]  /*9ec0*/  LDL.LU R11, [R1+0x588] ;  /* 0x00058800010b7983 */ /* 0x000ee20000300800 */
[----:B------:R-:W-:-:S02]  /*9ed0*/  LOP3.LUT R2, R28, 0x1f, RZ, 0xc0, !PT ;  /* 0x0000001f1c027812 */ /* 0x000fc400078ec0ff */
[C---:B------:R-:W-:Y:S01]  /*9ee0*/  LOP3.LUT R5, R29.reuse, 0x16, RZ, 0xfc, !PT ;  /* 0x000000161d057812 */ /* 0x040fe200078efcff */
[----:B------:R-:W3:Y:S01]  /*9ef0*/  LDL.LU R23, [R1+0x584] ;  /* 0x0005840001177983 */ /* 0x000ee20000300800 */
[C---:B------:R-:W-:Y:S02]  /*9f00*/  LOP3.LUT R4, R29.reuse, 0x18, RZ, 0xfc, !PT ;  /* 0x000000181d047812 */ /* 0x040fe400078efcff */
[C---:B------:R-:W-:Y:S01]  /*9f10*/  LOP3.LUT R0, R29.reuse, 0x1a, RZ, 0xfc, !PT ;  /* 0x0000001a1d007812 */ /* 0x040fe200078efcff */
[C---:B------:R-:W-:Y:S01]  /*9f20*/  IMAD R0, R29.reuse, c[0x0][0x188], RZ ;  /* 0x000062001d007a24 */ /* 0x040fe200078e02ff */
[C---:B------:R-:W-:Y:S01]  /*9f30*/  LOP3.LUT R5, R29.reuse, 0x1c, RZ, 0xfc, !PT ;  /* 0x0000001c1d057812 */ /* 0x040fe200078efcff */
[----:B------:R-:W3:Y:S01]  /*9f40*/  LDL.LU R28, [R1+0x580] ;  /* 0x00058000011c7983 */ /* 0x000ee20000300800 */
[----:B------:R-:W-:-:S03]  /*9f50*/  LOP3.LUT R4, R29, 0x1e, RZ, 0xfc, !PT ;  /* 0x0000001e1d047812 */ /* 0x000fc600078efcff */
[----:B------:R-:W3:Y:S04]  /*9f60*/  LDL.LU R29, [R1+0x57c] ;  /* 0x00057c00011d7983 */ /* 0x000ee80000300800 */
[----:B------:R-:W-:Y:S04]  /*9f70*/  STL [R1+0x140], RZ ;  /* 0x000140ff01007387 */ /* 0x000fe80000100800 */
[----:B------:R-:W-:Y:S04]  /*9f80*/  STL [R1+0x144], RZ ;  /* 0x000144ff01007387 */ /* 0x000fe80000100800 */
[----:B------:R-:W-:Y:S04]  /*9f90*/  STL [R1+0x148], RZ ;  /* 0x000148ff01007387 */ /* 0x000fe80000100800 */
[----:B------:R-:W-:Y:S04]  /*9fa0*/  STL [R1+0x14c], RZ ;  /* 0x00014cff01007387 */ /* 0x000fe80000100800 */
[----:B------:R-:W-:Y:S04]  /*9fb0*/  STL [R1+0x130], RZ ;  /* 0x000130ff01007387 */ /* 0x000fe80000100800 */
[----:B------:R-:W-:Y:S04]  /*9fc0*/  STL [R1+0x134], RZ ;  /* 0x000134ff01007387 */ /* 0x000fe80000100800 */
[----:B------:R-:W3:Y:S01]  /*9fd0*/  LDL.LU R4, [R1+0x6c] ;  /* 0x00006c0001047983 */ /* 0x000ee20000300800 */
[----:B------:R-:W-:Y:S01]  /*9fe0*/  ISETP.NE.AND P0, PT, RZ, c[0x0][0x178], PT ;  /* 0x00005e00ff007a0c */ /* 0x000fe20003f05270 */
[----:B------:R-:W-:-:S05]  /*9ff0*/  IMAD R2, R2, c[0x0][0x18c], RZ ;  /* 0x0000630002027a24 */ /* 0x000fca00078e02ff */
[----:B------:R-:W-:-:S04]  /*a000*/  SHF.R.S32.HI R0, RZ, 0x1f, R2 ;  /* 0x0000001fff007819 */ /* 0x000fc80000011402 */
[C---:B------:R-:W-:Y:S01]  /*a010*/  SHF.L.U64.HI R0, R2.reuse, 0x1, R0 ;  /* 0x0000000102007819 */ /* 0x040fe20000010200 */
[----:B------:R-:W-:Y:S02]  /*a020*/  IMAD.SHL.U32 R2, R2, 0x2, RZ ;  /* 0x0000000202027824 */ /* 0x000fe400078e00ff */
[----:B------:R-:W-:Y:S02]  /*a030*/  IMAD R3, R3, c[0x0][0x190], RZ ;  /* 0x0000640003037a24 */ /* 0x000fe400078e02ff */
[----:B------:R-:W-:Y:S01]  /*a040*/  STL [R1+0x984], R0 ;  /* 0x0009840001007387 */ /* 0x000fe20000100800 */
[----:B--2---:R-:W-:-:S05]  /*a050*/  SHF.R.S32.HI R5, RZ, 0x5, R10 ;  /* 0x00000005ff057819 */ /* 0x004fca000001140a */
[----:B------:R-:W-:Y:S04]  /*a060*/  STL [R1+0xdc], R5 ;  /* 0x0000dc0501007387 */ /* 0x000fe80000100800 */
[----:B------:R3:W-:Y:S01]  /*a070*/  STL [R1+0x988], R2 ;  /* 0x0009880201007387 */ /* 0x0007e20000100800 */
[----:B----4-:R-:W-:Y:S02]  /*a080*/  IMAD R25, R20, c[0x0][0x190], RZ ;  /* 0x0000640014197a24 */ /* 0x010fe400078e02ff */
[----:B---3--:R-:W-:Y:S02]  /*a090*/  IMAD R2, R17, c[0x0][0x190], RZ ;  /* 0x0000640011027a24 */ /* 0x008fe400078e02ff */
[----:B------:R-:W-:Y:S02]  /*a0a0*/  IMAD R0, R16, c[0x0][0x190], RZ ;  /* 0x0000640010007a24 */ /* 0x000fe400078e02ff */
[----:B------:R-:W-:Y:S01]  /*a0b0*/  @!P1 IMAD.MOV R4, RZ, RZ, -R4 ;  /* 0x000000ffff049224 */ /* 0x000fe200078e0a04 */
[----:B------:R-:W-:-:S05]  /*a0c0*/  @!P0 LOP3.LUT R4, RZ, c[0x0][0x178], RZ, 0x33, !PT ;  /* 0x00005e00ff048a12 */ /* 0x000fca00078e33ff */
[----:B------:R-:W-:Y:S04]  /*a0d0*/  STL [R1+0xa48], R4 ;  /* 0x000a480401007387 */ /* 0x000fe80000100800 */
[----:B------:R0:W-:Y:S04]  /*a0e0*/  STL [R1+0x98c], R3 ;  /* 0x00098c0301007387 */ /* 0x0001e80000100800 */
[----:B------:R-:W-:Y:S01]  /*a0f0*/  STL [R1+0xa4c], R25 ;  /* 0x000a4c1901007387 */ /* 0x000fe20000100800 */
[----:B0-----:R-:W-:-:S05]  /*a100*/  IMAD R3, R19, c[0x0][0x190], RZ ;  /* 0x0000640013037a24 */ /* 0x001fca00078e02ff */
[----:B------:R0:W-:Y:S04]  /*a110*/  STL [R1+0x38], R3 ;  /* 0x0000380301007387 */ /* 0x0001e80000100800 */
[----:B------:R1:W-:Y:S01]  /*a120*/  STL [R1+0x3c], R2 ;  /* 0x00003c0201007387 */ /* 0x0003e20000100800 */
[----:B0-----:R-:W-:-:S03]  /*a130*/  IMAD R3, R14, c[0x0][0x190], RZ ;  /* 0x000064000e037a24 */ /* 0x001fc600078e02ff */
[----:B------:R0:W-:Y:S01]  /*a140*/  STL [R1+0x4c], R0 ;  /* 0x00004c0001007387 */ /* 0x0001e20000100800 */
[----:B-1----:R-:W-:-:S03]  /*a150*/  IMAD R2, R13, c[0x0][0x190], RZ ;  /* 0x000064000d027a24 */ /* 0x002fc600078e02ff */
[----:B------:R1:W-:Y:S01]  /*a160*/  STL [R1+0x50], R3 ;  /* 0x0000500301007387 */ /* 0x0003e20000100800 */
[----:B0-----:R-:W-:-:S03]  /*a170*/  IMAD R0, R11, c[0x0][0x190], RZ ;  /* 0x000064000b007a24 */ /* 0x001fc600078e02ff */
[----:B------:R0:W-:Y:S01]  /*a180*/  STL [R1+0x54], R2 ;  /* 0x0000540201007387 */ /* 0x0001e20000100800 */
[----:B-1----:R-:W-:-:S03]  /*a190*/  IMAD R3, R23, c[0x0][0x190], RZ ;  /* 0x0000640017037a24 */ /* 0x002fc600078e02ff */
[----:B------:R1:W-:Y:S04]  /*a1a0*/  STL [R1+0x6c], R0 ;  /* 0x00006c0001007387 */ /* 0x0003e80000100800 */
[----:B------:R-:W-:Y:S04]  /*a1b0*/  STL [R1+0x74], R3 ;  /* 0x0000740301007387 */ /* 0x000fe80000100800 */
[----:B------:R-:W2:Y:S01]  /*a1c0*/  LDL.LU R25, [R1+0x570] ;  /* 0x0005700001197983 */ /* 0x000ea20000300800 */
[----:B0-----:R-:W-:Y:S02]  /*a1d0*/  IMAD R2, R28, c[0x0][0x190], RZ ;  /* 0x000064001c027a24 */ /* 0x001fe400078e02ff */
[----:B-1----:R-:W-:-:S03]  /*a1e0*/  IMAD R0, R29, c[0x0][0x190], RZ ;  /* 0x000064001d007a24 */ /* 0x002fc600078e02ff */
[----:B------:R-:W-:Y:S04]  /*a1f0*/  STL [R1+0x78], R2 ;  /* 0x0000780201007387 */ /* 0x000fe80000100800 */
[----:B--2---:R0:W-:Y:S04]  /*a200*/  STL [R1+0xa5c], R25 ;  /* 0x000a5c1901007387 */ /* 0x0041e80000100800 */
[----:B------:R-:W-:Y:S04]  /*a210*/  STL [R1+0x7c], R0 ;  /* 0x00007c0001007387 */ /* 0x000fe80000100800 */
        /* <DEDUP_REMOVED lines=31> */
[----:B--2---:R-:W-:-:S05]  /*a410*/  IMAD R25, R25, c[0x0][0x190], RZ ;  /* 0x0000640019197a24 */ /* 0x004fca00078e02ff */
[----:B------:R0:W-:Y:S04]  /*a420*/  STL [R1+0x9c], R25 ;  /* 0x00009c1901007387 */ /* 0x0001e80000100800 */
[----:B0-----:R-:W2:Y:S02]  /*a430*/  LDL.LU R25, [R1+0xa60] ;  /* 0x000a600001197983 */ /* 0x001ea40000300800 */
[----:B--2---:R-:W-:-:S05]  /*a440*/  IMAD R25, R25, c[0x0][0x190], RZ ;  /* 0x0000640019197a24 */ /* 0x004fca00078e02ff */
[----:B------:R0:W-:Y:S04]  /*a450*/  STL [R1+0x574], R25 ;  /* 0x0005741901007387 */ /* 0x0001e80000100800 */
[----:B0-----:R-:W2:Y:S01]  /*a460*/  LDL.LU R25, [R1+0xa5c] ;  /* 0x000a5c0001197983 */ /* 0x001ea20000300800 */
[----:B---3--:R-:W-:Y:S02]  /*a470*/  IMAD R2, R2, c[0x0][0x190], RZ ;  /* 0x0000640002027a24 */ /* 0x008fe400078e02ff */
[----:B------:R-:W-:Y:S02]  /*a480*/  IMAD R0, R0, c[0x0][0x190], RZ ;  /* 0x0000640000007a24 */ /* 0x000fe400078e02ff */
[----:B--2---:R-:W-:-:S05]  /*a490*/  IMAD R25, R25, c[0x0][0x190], RZ ;  /* 0x0000640019197a24 */ /* 0x004fca00078e02ff */
[----:B------:R0:W-:Y:S02]  /*a4a0*/  STL [R1+0x570], R25 ;  /* 0x0005701901007387 */ /* 0x0001e40000100800 */
[----:B0-----:R-:W-:Y:S02]  /*a4b0*/  IMAD R25, R3, c[0x0][0x190], RZ ;  /* 0x0000640003197a24 */ /* 0x001fe400078e02ff */
[----:B----4-:R-:W-:-:S03]  /*a4c0*/  IMAD R3, R4, c[0x0][0x190], RZ ;  /* 0x0000640004037a24 */ /* 0x010fc600078e02ff */
[----:B------:R-:W-:Y:S04]  /*a4d0*/  STL [R1+0x56c], R25 ;  /* 0x00056c1901007387 */ /* 0x000fe80000100800 */
        /* <DEDUP_REMOVED lines=10> */
[----:B------:R2:W-:Y:S01]  /*a580*/  STL [R1+0x550], R3 ;  /* 0x0005500301007387 */ /* 0x0005e20000100800 */
[----:B0-----:R-:W-:Y:S02]  /*a590*/  IMAD R2, R5, c[0x0][0x190], RZ ;  /* 0x0000640005027a24 */ /* 0x001fe400078e02ff */
[----:B-1----:R-:W-:-:S03]  /*a5a0*/  IMAD R0, R21, c[0x0][0x190], RZ ;  /* 0x0000640015007a24 */ /* 0x002fc600078e02ff */
[----:B------:R0:W-:Y:S01]  /*a5b0*/  STL [R1+0x54c], R2 ;  /* 0x00054c0201007387 */ /* 0x0001e20000100800 */
[----:B--2---:R-:W-:-:S03]  /*a5c0*/  IMAD R3, R18, c[0x0][0x190], RZ ;  /* 0x0000640012037a24 */ /* 0x004fc600078e02ff */
        /* <DEDUP_REMOVED lines=75> */
[----:B----4-:R-:W-:Y:S02]  /*aa80*/  IMAD R4, R4, c[0x0][0x190], RZ ;  /* 0x0000640004047a24 */ /* 0x010fe400078e02ff */
[----:B--2---:R-:W-:-:S05]  /*aa90*/  IMAD R25, R25, c[0x0][0x190], RZ ;  /* 0x0000640019197a24 */ /* 0x004fca00078e02ff */
[----:B------:R3:W-:Y:S02]  /*aaa0*/  STL [R1+0x60c], R25 ;  /* 0x00060c1901007387 */ /* 0x0007e40000100800 */
[----:B---3--:R-:W-:Y:S02]  /*aab0*/  IMAD R25, R3, c[0x0][0x190], RZ ;  /* 0x0000640003197a24 */ /* 0x008fe400078e02ff */
[----:B------:R-:W-:Y:S02]  /*aac0*/  IMAD R3, R2, c[0x0][0x190], RZ ;  /* 0x0000640002037a24 */ /* 0x000fe400078e02ff */
[----:B------:R-:W-:Y:S01]  /*aad0*/  IMAD R2, R0, c[0x0][0x190], RZ ;  /* 0x0000640000027a24 */ /* 0x000fe200078e02ff */
[----:B------:R-:W-:Y:S01]  /*aae0*/  STL [R1+0x614], R25 ;  /* 0x0006141901007387 */ /* 0x000fe20000100800 */
[----:B------:R-:W-:-:S03]  /*aaf0*/  IMAD R0, R22, c[0x0][0x190], RZ ;  /* 0x0000640016007a24 */ /* 0x000fc600078e02ff */
        /* <DEDUP_REMOVED lines=44> */
[----:B------:R-:W-:Y:S01]  /*adc0*/  STL [R1+0xb0], R2 ;  /* 0x0000b00201007387 */ /* 0x000fe20000100800 */
[----:B--2---:R-:W-:-:S03]  /*add0*/  IMAD R3, R28, c[0x0][0x190], RZ ;  /* 0x000064001c037a24 */ /* 0x004fc600078e02ff */
[----:B------:R0:W-:Y:S04]  /*ade0*/  STL [R1+0xac], R0 ;  /* 0x0000ac0001007387 */ /* 0x0001e80000100800 */
[----:B0-----:R-:W2:Y:S04]  /*adf0*/  LDL.LU R0, [R1+0xa0] ;  /* 0x0000a00001007983 */ /* 0x001ea80000300800 */
[----:B------:R-:W-:Y:S04]  /*ae00*/  STL [R1+0xa8], R3 ;  /* 0x0000a80301007387 */ /* 0x000fe80000100800 */
[----:B------:R-:W3:Y:S01]  /*ae10*/  LDL.LU R25, [R1+0x94] ;  /* 0x0000940001197983 */ /* 0x000ee20000300800 */
[----:B------:R-:W-:-:S05]  /*ae20*/  IMAD R2, R29, c[0x0][0x190], RZ ;  /* 0x000064001d027a24 */ /* 0x000fca00078e02ff */
[----:B------:R-:W-:Y:S04]  /*ae30*/  STL [R1+0xa4], R2 ;  /* 0x0000a40201007387 */ /* 0x000fe80000100800 */
[----:B---3--:R0:W-:Y:S04]  /*ae40*/  STL [R1+0xa50], R25 ;  /* 0x000a501901007387 */ /* 0x0081e80000100800 */
[----:B0-----:R-:W3:Y:S04]  /*ae50*/  LDL.LU R25, [R1+0x98] ;  /* 0x0000980001197983 */ /* 0x001ee80000300800 */
[----:B------:R-:W4:Y:S04]  /*ae60*/  LDL.LU R4, [R1+0x90] ;  /* 0x0000900001047983 */ /* 0x000f280000300800 */
        /* <DEDUP_REMOVED lines=17> */
[----:B------:R-:W4:Y:S01]  /*af80*/  LDL.LU R16, [R1+0x24] ;  /* 0x0000240001107983 */ /* 0x000f220000300800 */
[----:B--2---:R-:W-:-:S03]  /*af90*/  IMAD R0, R0, c[0x0][0x190], RZ ;  /* 0x0000640000007a24 */ /* 0x004fc600078e02ff */
[----:B------:R-:W2:Y:S04]  /*afa0*/  LDL.LU R14, [R1+0x20] ;  /* 0x00002000010e7983 */ /* 0x000ea80000300800 */
[----:B------:R-:W2:Y:S04]  /*afb0*/  LDL.LU R13, [R1+0x1c] ;  /* 0x00001c00010d7983 */ /* 0x000ea80000300800 */
[----:B------:R-:W2:Y:S04]  /*afc0*/  LDL.LU R11, [R1+0x18] ;  /* 0x00001800010b7983 */ /* 0x000ea80000300800 */
[----:B------:R-:W2:Y:S04]  /*afd0*/  LDL.LU R23, [R1+0x14] ;  /* 0x0000140001177983 */ /* 0x000ea80000300800 */
[----:B------:R-:W2:Y:S04]  /*afe0*/  LDL.LU R28, [R1+0x10] ;  /* 0x00001000011c7983 */ /* 0x000ea80000300800 */
[----:B------:R-:W2:Y:S04]  /*aff0*/  LDL.LU R29, [R1+0xc] ;  /* 0x00000c00011d7983 */ /* 0x000ea80000300800 */
[----:B------:R-:W2:Y:S04]  /*b000*/  LDL.LU R3, [R1+0x8] ;  /* 0x0000080001037983 */ /* 0x000ea80000300800 */
[----:B------:R-:W2:Y:S04]  /*b010*/  LDL.LU R2, [R1+0x4] ;  /* 0x0000040001027983 */ /* 0x000ea80000300800 */
[----:B------:R0:W-:Y:S04]  /*b020*/  STL [R1+0xa0], R0 ;  /* 0x0000a00001007387 */ /* 0x0001e80000100800 */
[----:B0-----:R-:W2:Y:S01]  /*b030*/  LDL.LU R0, [R1] ;  /* 0x0000000001007983 */ /* 0x001ea20000300800 */
[----:B---3--:R-:W-:-:S05]  /*b040*/  IMAD R25, R25, c[0x0][0x190], RZ ;  /* 0x0000640019197a24 */ /* 0x008fca00078e02ff */
[----:B------:R0:W-:Y:S04]  /*b050*/  STL [R1+0x98], R25 ;  /* 0x0000981901007387 */ /* 0x0001e80000100800 */
[----:B0-----:R-:W3:Y:S01]  /*b060*/  LDL.LU R25, [R1+0xa50] ;  /* 0x000a500001197983 */ /* 0x001ee20000300800 */
[----:B----4-:R-:W-:Y:S02]  /*b070*/  IMAD R4, R4, c[0x0][0x190], RZ ;  /* 0x0000640004047a24 */ /* 0x010fe400078e02ff */
[----:B------:R-:W-:Y:S02]  /*b080*/  IMAD R22, R22, c[0x0][0x190], RZ ;  /* 0x0000640016167a24 */ /* 0x000fe400078e02ff */
[----:B------:R-:W-:Y:S02]  /*b090*/  IMAD R24, R24, c[0x0][0x190], RZ ;  /* 0x0000640018187a24 */ /* 0x000fe400078e02ff */
[----:B------:R-:W-:-:S02]  /*b0a0*/  IMAD R26, R26, c[0x0][0x190], RZ ;  /* 0x000064001a1a7a24 */ /* 0x000fc400078e02ff */
[----:B------:R-:W-:Y:S02]  /*b0b0*/  IMAD R27, R27, c[0x0][0x190], RZ ;  /* 0x000064001b1b7a24 */ /* 0x000fe400078e02ff */
[----:B------:R-:W-:Y:S02]  /*b0c0*/  IMAD R5, R5, c[0x0][0x190], RZ ;  /* 0x0000640005057a24 */ /* 0x000fe400078e02ff */
[----:B------:R-:W-:Y:S02]  /*b0d0*/  IMAD R21, R21, c[0x0][0x190], RZ ;  /* 0x0000640015157a24 */ /* 0x000fe400078e02ff */
        /* <DEDUP_REMOVED lines=12> */
[----:B--2---:R-:W-:Y:S02]  /*b1a0*/  IMAD R14, R14, c[0x0][0x190], RZ ;  /* 0x000064000e0e7a24 */ /* 0x004fe400078e02ff */
[----:B------:R-:W-:Y:S02]  /*b1b0*/  IMAD R13, R13, c[0x0][0x190], RZ ;  /* 0x000064000d0d7a24 */ /* 0x000fe400078e02ff */
[----:B------:R-:W-:-:S02]  /*b1c0*/  IMAD R11, R11, c[0x0][0x190], RZ ;  /* 0x000064000b0b7a24 */ /* 0x000fc400078e02ff */
[----:B------:R-:W-:Y:S02]  /*b1d0*/  IMAD R23, R23, c[0x0][0x190], RZ ;  /* 0x0000640017177a24 */ /* 0x000fe400078e02ff */
[----:B------:R-:W-:Y:S02]  /*b1e0*/  IMAD R28, R28, c[0x0][0x190], RZ ;  /* 0x000064001c1c7a24 */ /* 0x000fe400078e02ff */
[----:B------:R-:W-:Y:S02]  /*b1f0*/  IMAD R29, R29, c[0x0][0x190], RZ ;  /* 0x000064001d1d7a24 */ /* 0x000fe400078e02ff */
[----:B---3--:R-:W-:-:S05]  /*b200*/  IMAD R25, R25, c[0x0][0x190], RZ ;  /* 0x0000640019197a24 */ /* 0x008fca00078e02ff */
        /* <DEDUP_REMOVED lines=27> */
[----:B0-----:R-:W4:Y:S04]  /*b3c0*/  LDL.LU R7, [R1+0xa18] ;  /* 0x000a180001077983 */ /* 0x001f280000300800 */
        /* <DEDUP_REMOVED lines=23> */
[----:B0-----:R-:W4:Y:S01]  /*b540*/  LDL.LU R29, [R1+0x9e8] ;  /* 0x0009e800011d7983 */ /* 0x001f220000300800 */
[----:B------:R-:W-:-:S05]  /*b550*/  IMAD R3, R3, c[0x0][0x190], RZ ;  /* 0x0000640003037a24 */ /* 0x000fca00078e02ff */
[----:B------:R0:W-:Y:S02]  /*b560*/  STL [R1+0x8], R3 ;  /* 0x0000080301007387 */ /* 0x0001e40000100800 */
[----:B0-----:R-:W-:Y:S02]  /*b570*/  IMAD R3, R2, c[0x0][0x190], RZ ;  /* 0x0000640002037a24 */ /* 0x001fe400078e02ff */
[----:B------:R-:W-:-:S03]  /*b580*/  IMAD R2, R0, c[0x0][0x190], RZ ;  /* 0x0000640000027a24 */ /* 0x000fc600078e02ff */
[----:B------:R0:W-:Y:S04]  /*b590*/  STL [R1+0x9a8], R3 ;  /* 0x0009a80301007387 */ /* 0x0001e80000100800 */
[----:B0-----:R-:W4:Y:S04]  /*b5a0*/  LDL.LU R3, [R1+0x50] ;  /* 0x0000500001037983 */ /* 0x001f280000300800 */
[----:B------:R0:W-:Y:S04]  /*b5b0*/  STL [R1+0x9a4], R2 ;  /* 0x0009a40201007387 */ /* 0x0001e80000100800 */
[----:B0-----:R-:W4:Y:S01]  /*b5c0*/  LDL.LU R2, [R1+0x54] ;  /* 0x0000540001027983 */ /* 0x001f220000300800 */
[----:B--2---:R-:W-:-:S02]  /*b5d0*/  IMAD R9, R9, c[0x0][0x190], RZ ;  /* 0x0000640009097a24 */ /* 0x004fc400078e02ff */
[----:B---3--:R-:W-:Y:S02]  /*b5e0*/  IMAD R6, R6, c[0x0][0x190], RZ ;  /* 0x0000640006067a24 */ /* 0x008fe400078e02ff */
[----:B----4-:R-:W-:Y:S02]  /*b5f0*/  IMAD R7, R7, c[0x0][0x190], RZ ;  /* 0x0000640007077a24 */ /* 0x010fe400078e02ff */
        /* <DEDUP_REMOVED lines=10> */
[----:B------:R-:W-:-:S05]  /*b6a0*/  IMAD R29, R29, c[0x0][0x190], RZ ;  /* 0x000064001d1d7a24 */ /* 0x000fca00078e02ff */
[----:B------:R0:W-:Y:S04]  /*b6b0*/  STL [R1+0x9a0], R29 ;  /* 0x0009a01d01007387 */ /* 0x0001e80000100800 */
[----:B0-----:R-:W2:Y:S04]  /*b6c0*/  LDL.LU R29, [R1+0x4c] ;  /* 0x00004c00011d7983 */ /* 0x001ea80000300800 */
[----:B------:R0:W-:Y:S04]  /*b6d0*/  STL [R1+0x99c], R28 ;  /* 0x00099c1c01007387 */ /* 0x0001e80000100800 */
[----:B0-----:R-:W3:Y:S04]  /*b6e0*/  LDL.LU R28, [R1+0x74] ;  /* 0x00007400011c7983 */ /* 0x001ee80000300800 */
[----:B------:R0:W-:Y:S04]  /*b6f0*/  STL [R1+0x998], R23 ;  /* 0x0009981701007387 */ /* 0x0001e80000100800 */
[----:B0-----:R-:W4:Y:S04]  /*b700*/  LDL.LU R23, [R1+0x3c] ;  /* 0x00003c0001177983 */ /* 0x001f280000300800 */
[----:B------:R0:W-:Y:S04]  /*b710*/  STL [R1+0x994], R11 ;  /* 0x0009940b01007387 */ /* 0x0001e80000100800 */
[----:B0-----:R-:W2:Y:S01]  /*b720*/  LDL.LU R11, [R1+0x38] ;  /* 0x00003800010b7983 */ /* 0x001ea20000300800 */
[----:B------:R-:W-:-:S05]  /*b730*/  IMAD R13, R13, c[0x0][0x190], RZ ;  /* 0x000064000d0d7a24 */ /* 0x000fca00078e02ff */
[----:B------:R-:W-:Y:S04]  /*b740*/  STL [R1+0x990], R13 ;  /* 0x0009900d01007387 */ /* 0x000fe80000100800 */
[----:B------:R-:W-:Y:S04]  /*b750*/  STL [R1+0x9ac], R14 ;  /* 0x0009ac0e01007387 */ /* 0x000fe80000100800 */
[----:B------:R-:W-:Y:S04]  /*b760*/  STL [R1+0x9b0], R16 ;  /* 0x0009b01001007387 */ /* 0x000fe80000100800 */
[----:B------:R-:W-:Y:S04]  /*b770*/  STL [R1+0x9b4], R17 ;  /* 0x0009b41101007387 */ /* 0x000fe80000100800 */
[----:B------:R-:W-:Y:S04]  /*b780*/  STL [R1+0x9b8], R19 ;  /* 0x0009b81301007387 */ /* 0x000fe80000100800 */
        /* <DEDUP_REMOVED lines=12> */
[----:B------:R-:W-:-:S02]  /*b850*/  IMAD R12, R12, c[0x0][0x190], RZ ;  /* 0x000064000c0c7a24 */ /* 0x000fc400078e02ff */
[----:B------:R-:W-:Y:S02]  /*b860*/  IMAD R15, R15, c[0x0][0x190], RZ ;  /* 0x000064000f0f7a24 */ /* 0x000fe400078e02ff */
[----:B------:R-:W-:Y:S02]  /*b870*/  IMAD R18, R18, c[0x0][0x190], RZ ;  /* 0x0000640012127a24 */ /* 0x000fe400078e02ff */
[----:B------:R-:W-:Y:S01]  /*b880*/  IMAD R0, R21, c[0x0][0x190], RZ ;  /* 0x0000640015007a24 */ /* 0x000fe200078e02ff */
[----:B------:R0:W-:Y:S01]  /*b890*/  STL [R1+0x9d4], R12 ;  /* 0x0009d40c01007387 */ /* 0x0001e20000100800 */
[----:B------:R-:W-:-:S03]  /*b8a0*/  IMAD R21, R5, c[0x0][0x190], RZ ;  /* 0x0000640005157a24 */ /* 0x000fc600078e02ff */
[----:B------:R-:W-:Y:S04]  /*b8b0*/  STL [R1+0x9d8], R15 ;  /* 0x0009d80f01007387 */ /* 0x000fe80000100800 */
[----:B------:R-:W-:Y:S04]  /*b8c0*/  STL [R1+0x9dc], R18 ;  /* 0x0009dc1201007387 */ /* 0x000fe80000100800 */
[----:B------:R-:W-:Y:S04]  /*b8d0*/  STL [R1+0x9e0], R0 ;  /* 0x0009e00001007387 */ /* 0x000fe80000100800 */
[----:B------:R-:W-:Y:S04]  /*b8e0*/  STL [R1+0x9e4], R21 ;  /* 0x0009e41501007387 */ /* 0x000fe80000100800 */
[----:B------:R-:W3:Y:S01]  /*b8f0*/  LDL.LU R19, [R1+0x56c] ;  /* 0x00056c0001137983 */ /* 0x000ee20000300800 */
[----:B0-----:R-:W-:-:S05]  /*b900*/  LEA R12, P3, R25, c[0x0][0x168], 0x1 ;  /* 0x00005a00190c7a11 */ /* 0x001fca00078608ff */
[----:B------:R4:W-:Y:S04]  /*b910*/  STL [R1+0x838], R12 ;  /* 0x0008380c01007387 */ /* 0x0009e80000100800 */
[----:B------:R-:W3:Y:S01]  /*b920*/  LDL.LU R17, [R1+0x568] ;  /* 0x0005680001117983 */ /* 0x000ee20000300800 */
[----:B------:R-:W-:-:S05]  /*b930*/  IMAD R5, R4, c[0x0][0x184], RZ ;  /* 0x0000610004057a24 */ /* 0x000fca00078e02ff */
[----:B------:R-:W-:-:S04]  /*b940*/  LEA R4, P2, R5, c[0x0][0x160], 0x1 ;  /* 0x0000580005047a11 */ /* 0x000fc800078408ff */
[----:B------:R-:W-:Y:S02]  /*b950*/  LEA.HI.X.SX32 R5, R5, c[0x0][0x164], 0x1, P2 ;  /* 0x0000590005057a11 */ /* 0x000fe400010f0eff */
[----:B----4-:R-:W-:Y:S02]  /*b960*/  LEA R12, P5, R23, c[0x0][0x168], 0x1 ;  /* 0x00005a00170c7a11 */ /* 0x010fe400078a08ff */
[----:B--2---:R-:W-:-:S05]  /*b970*/  LEA R0, P4, R11, c[0x0][0x168], 0x1 ;  /* 0x00005a000b007a11 */ /* 0x004fca00078808ff */
[----:B------:R0:W-:Y:S04]  /*b980*/  STL [R1+0x590], R0 ;  /* 0x0005900001007387 */ /* 0x0001e80000100800 */
[----:B------:R1:W-:Y:S04]  /*b990*/  STL [R1+0x6e4], R12 ;  /* 0x0006e40c01007387 */ /* 0x0003e80000100800 */
[----:B------:R-:W2:Y:S01]  /*b9a0*/  LDL.LU R16, [R1+0x564] ;  /* 0x0005640001107983 */ /* 0x000ea20000300800 */
[----:B0-----:R-:W-:Y:S02]  /*b9b0*/  LEA R0, P6, R29, c[0x0][0x168], 0x1 ;  /* 0x00005a001d007a11 */ /* 0x001fe400078c08ff */
[----:B-1----:R-:W-:-:S03]  /*b9c0*/  LEA R12, P0, R3, c[0x0][0x168], 0x1 ;  /* 0x00005a00030c7a11 */ /* 0x002fc600078008ff */
[----:B------:R0:W-:Y:S04]  /*b9d0*/  STL [R1+0x83c], R0 ;  /* 0x00083c0001007387 */ /* 0x0001e80000100800 */
[----:B------:R1:W-:Y:S04]  /*b9e0*/  STL [R1+0x598], R12 ;  /* 0x0005980c01007387 */ /* 0x0003e80000100800 */
[----:B------:R-:W4:Y:S01]  /*b9f0*/  LDL.LU R14, [R1+0x560] ;  /* 0x00056000010e7983 */ /* 0x000f220000300800 */
[----:B0-----:R-:W-:-:S05]  /*ba00*/  LEA R0, P1, R2, c[0x0][0x168], 0x1 ;  /* 0x00005a0002007a11 */ /* 0x001fca00078208ff */
[----:B------:R3:W-:Y:S04]  /*ba10*/  STL [R1+0x6ec], R0 ;  /* 0x0006ec0001007387 */ /* 0x0007e80000100800 */
[----:B------:R-:W4:Y:S01]  /*ba20*/  LDL.LU R13, [R1+0x55c] ;  /* 0x00055c00010d7983 */ /* 0x000f220000300800 */
[----:B-1----:R-:W-:Y:S02]  /*ba30*/  LEA.HI.X.SX32 R12, R25, c[0x0][0x16c], 0x1, P3 ;  /* 0x00005b00190c7a11 */ /* 0x002fe400018f0eff */
[----:B---3--:R-:W-:-:S05]  /*ba40*/  LEA R0, P2, R9, c[0x0][0x168], 0x1 ;  /* 0x00005a0009007a11 */ /* 0x008fca00078408ff */
[----:B------:R0:W-:Y:S04]  /*ba50*/  STL [R1+0x840], R0 ;  /* 0x0008400001007387 */ /* 0x0001e80000100800 */
[----:B------:R1:W-:Y:S01]  /*ba60*/  STL [R1+0x6e0], R12 ;  /* 0x0006e00c01007387 */ /* 0x0003e20000100800 */
[----:B0-----:R-:W-:Y:S02]  /*ba70*/  LEA R0, P3, R28, c[0x0][0x168], 0x1 ;  /* 0x00005a001c007a11 */ /* 0x001fe400078608ff */
[----:B-1----:R-:W-:Y:S02]  /*ba80*/  LEA.HI.X.SX32 R12, R11, c[0x0][0x16c], 0x1, P4 ;  /* 0x00005b000b0c7a11 */ /* 0x002fe400020f0eff */
[----:B------:R-:W3:Y:S04]  /*ba90*/  LDL.LU R11, [R1+0x558] ;  /* 0x00055800010b7983 */ /* 0x000ee80000300800 */
[----:B------:R0:W-:Y:S04]  /*baa0*/  STL [R1+0x5a0], R0 ;  /* 0x0005a00001007387 */ /* 0x0001e80000100800 */
[----:B------:R1:W-:Y:S01]  /*bab0*/  STL [R1+0xe8], R12 ;  /* 0x0000e80c01007387 */ /* 0x0003e20000100800 */
[----:B0-----:R-:W-:-:S02]  /*bac0*/  LEA R0, P4, R6, c[0x0][0x168], 0x1 ;  /* 0x00005a0006007a11 */ /* 0x001fc400078808ff */
[----:B-1----:R-:W-:Y:S02]  /*bad0*/  LEA.HI.X.SX32 R12, R23, c[0x0][0x16c], 0x1, P5 ;  /* 0x00005b00170c7a11 */ /* 0x002fe400028f0eff */
[----:B------:R-:W3:Y:S04]  /*bae0*/  LDL.LU R23, [R1+0x554] ;  /* 0x0005540001177983 */ /* 0x000ee80000300800 */
[----:B------:R-:W-:Y:S04]  /*baf0*/  STL [R1+0x6f4], R0 ;  /* 0x0006f40001007387 */ /* 0x000fe80000100800 */
[----:B------:R0:W-:Y:S02]  /*bb00*/  STL [R1+0x594], R12 ;  /* 0x0005940c01007387 */ /* 0x0001e40000100800 */
[----:B0-----:R-:W-:-:S02]  /*bb10*/  LEA.HI.X.SX32 R12, R29, c[0x0][0x16c], 0x1, P6 ;  /* 0x00005b001d0c7a11 */ /* 0x001fc400030f0eff */
[----:B------:R-:W3:Y:S01]  /*bb20*/  LDL.LU R29, [R1+0x550] ;  /* 0x00055000011d7983 */ /* 0x000ee20000300800 */
[----:B------:R-:W-:-:S05]  /*bb30*/  LEA R0, P5, R7, c[0x0][0x168], 0x1 ;  /* 0x00005a0007007a11 */ /* 0x000fca00078a08ff */
[----:B------:R-:W-:Y:S04]  /*bb40*/  STL [R1+0x844], R0 ;  /* 0x0008440001007387 */ /* 0x000fe80000100800 */
[----:B------:R0:W-:Y:S02]  /*bb50*/  STL [R1+0x6e8], R12 ;  /* 0x0006e80c01007387 */ /* 0x0001e40000100800 */
[----:B0-----:R-:W-:Y:S02]  /*bb60*/  LEA.HI.X.SX32 R12, R3, c[0x0][0x16c], 0x1, P0 ;  /* 0x00005b00030c7a11 */ /* 0x001fe400000f0eff */
        /* <DEDUP_REMOVED lines=12> */
[----:B------:R0:W-:Y:S04]  /*bc30*/  STL [R1+0x848], R0 ;  /* 0x0008480001007387 */ /* 0x0001e80000100800 */
[----:B------:R1:W-:Y:S01]  /*bc40*/  STL [R1+0x6f0], R12 ;  /* 0x0006f00c01007387 */ /* 0x0003e20000100800 */
[----:B0-----:R-:W-:Y:S02]  /*bc50*/  LEA R0, P2, R19, c[0x0][0x168], 0x1 ;  /* 0x00005a0013007a11 */ /* 0x001fe400078408ff */
        /* <DEDUP_REMOVED lines=11> */
[----:B--2---:R-:W-:-:S05]  /*bd10*/  LEA R0, P4, R16, c[0x0][0x168], 0x1 ;  /* 0x00005a0010007a11 */ /* 0x004fca00078808ff */
[----:B------:R4:W-:Y:S04]  /*bd20*/  STL [R1+0x84c], R0 ;  /* 0x00084c0001007387 */ /* 0x0009e80000100800 */
[----:B------:R0:W-:Y:S01]  /*bd30*/  STL [R1+0x6f8], R12 ;  /* 0x0006f80c01007387 */ /* 0x0001e20000100800 */
[----:B----4-:R-:W-:Y:S02]  /*bd40*/  LEA R0, P5, R14, c[0x0][0x168], 0x1 ;  /* 0x00005a000e007a11 */ /* 0x010fe400078a08ff */
[----:B0-----:R-:W-:Y:S02]  /*bd50*/  LEA.HI.X.SX32 R12, R8, c[0x0][0x16c], 0x1, P6 ;  /* 0x00005b00080c7a11 */ /* 0x001fe400030f0eff */
[----:B------:R-:W2:Y:S04]  /*bd60*/  LDL.LU R8, [R1+0x534] ;  /* 0x0005340001087983 */ /* 0x000ea80000300800 */
[----:B------:R0:W-:Y:S04]  /*bd70*/  STL [R1+0x5b8], R0 ;  /* 0x0005b80001007387 */ /* 0x0001e80000100800 */
[----:B------:R1:W-:Y:S01]  /*bd80*/  STL [R1+0x4f4], R12 ;  /* 0x0004f40c01007387 */ /* 0x0003e20000100800 */
[----:B0-----:R-:W-:-:S02]  /*bd90*/  LEA R0, P6, R13, c[0x0][0x168], 0x1 ;  /* 0x00005a000d007a11 */ /* 0x001fc400078c08ff */
[----:B-1----:R-:W-:Y:S02]  /*bda0*/  LEA.HI.X.SX32 R12, R10, c[0x0][0x16c], 0x1, P0 ;  /* 0x00005b000a0c7a11 */ /* 0x002fe400000f0eff */
[----:B------:R-:W4:Y:S04]  /*bdb0*/  LDL.LU R10, [R1+0x530] ;  /* 0x00053000010a7983 */ /* 0x000f280000300800 */
[----:B------:R-:W-:Y:S04]  /*bdc0*/  STL [R1+0x70c], R0 ;  /* 0x00070c0001007387 */ /* 0x000fe80000100800 */
[----:B------:R0:W-:Y:S02]  /*bdd0*/  STL [R1+0x5ac], R12 ;  /* 0x0005ac0c01007387 */ /* 0x0001e40000100800 */
[----:B0-----:R-:W-:-:S02]  /*bde0*/  LEA.HI.X.SX32 R12, R20, c[0x0][0x16c], 0x1, P1 ;  /* 0x00005b00140c7a11 */ /* 0x001fc400008f0eff */
[----:B------:R-:W4:Y:S01]  /*bdf0*/  LDL.LU R20, [R1+0x52c] ;  /* 0x00052c0001147983 */ /* 0x000f220000300800 */
[----:B---3--:R-:W-:-:S05]  /*be00*/  LEA R0, P0, R11, c[0x0][0x168], 0x1 ;  /* 0x00005a000b007a11 */ /* 0x008fca00078008ff */
        /* <DEDUP_REMOVED lines=45> */
[----:B------:R-:W-:Y:S04]  /*c0e0*/  STL [R1+0x85c], R0 ;  /* 0x00085c0001007387 */ /* 0x000fe80000100800 */
[----:B------:R0:W-:Y:S01]  /*c0f0*/  STL [R1+0x718], R12 ;  /* 0x0007180c01007387 */ /* 0x0001e20000100800 */
[----:B------:R-:W-:Y:S02]  /*c100*/  LEA.HI.X.SX32 R9, R9, c[0x0][0x16c], 0x1, P5 ;  /* 0x00005b0009097a11 */ /* 0x000fe400028f0eff */
[----:B0-----:R-:W-:Y:S02]  /*c110*/  LEA.HI.X.SX32 R12, R2, c[0x0][0x16c], 0x1, P4 ;  /* 0x00005b00020c7a11 */ /* 0x001fe400020f0eff */
[----:B----4-:R-:W-:Y:S01]  /*c120*/  LEA R0, P3, R10, c[0x0][0x168], 0x1 ;  /* 0x00005a000a007a11 */ /* 0x010fe200078608ff */
[----:B------:R-:W2:Y:S04]  /*c130*/  LDL.LU R2, [R1+0x588] ;  /* 0x0005880001027983 */ /* 0x000ea80000300800 */
[----:B------:R-:W-:Y:S04]  /*c140*/  STL [R1+0x5d8], R0 ;  /* 0x0005d80001007387 */ /* 0x000fe80000100800 */
[----:B------:R0:W-:Y:S04]  /*c150*/  STL [R1+0x504], R12 ;  /* 0x0005040c01007387 */ /* 0x0001e80000100800 */
[----:B0-----:R-:W4:Y:S01]  /*c160*/  LDL.LU R12, [R1+0x58c] ;  /* 0x00058c00010c7983 */ /* 0x001f220000300800 */
[----:B------:R-:W-:-:S05]  /*c170*/  LEA R0, P4, R20, c[0x0][0x168], 0x1 ;  /* 0x00005a0014007a11 */ /* 0x000fca00078808ff */
[----:B------:R-:W-:Y:S04]  /*c180*/  STL [R1+0x72c], R0 ;  /* 0x00072c0001007387 */ /* 0x000fe80000100800 */
[----:B------:R0:W-:Y:S02]  /*c190*/  STL [R1+0x5cc], R9 ;  /* 0x0005cc0901007387 */ /* 0x0001e40000100800 */
[----:B0-----:R-:W-:Y:S02]  /*c1a0*/  LEA.HI.X.SX32 R9, R28, c[0x0][0x16c], 0x1, P6 ;  /* 0x00005b001c097a11 */ /* 0x001fe400030f0eff */
[----:B------:R-:W4:Y:S01]  /*c1b0*/  LDL.LU R28, [R1+0x5fc] ;  /* 0x0005fc00011c7983 */ /* 0x000f220000300800 */
[----:B------:R-:W-:Y:S02]  /*c1c0*/  LEA.HI.X.SX32 R6, R6, c[0x0][0x16c], 0x1, P0 ;  /* 0x00005b0006067a11 */ /* 0x000fe400000f0eff */
[----:B------:R-:W-:-:S02]  /*c1d0*/  LEA.HI.X.SX32 R7, R7, c[0x0][0x16c], 0x1, P1 ;  /* 0x00005b0007077a11 */ /* 0x000fc400008f0eff */
[----:B------:R-:W-:Y:S02]  /*c1e0*/  LEA.HI.X.SX32 R8, R8, c[0x0][0x16c], 0x1, P2 ;  /* 0x00005b0008087a11 */ /* 0x000fe400010f0eff */
[----:B---3--:R-:W-:-:S05]  /*c1f0*/  LEA R0, P5, R19, c[0x0][0x168], 0x1 ;  /* 0x00005a0013007a11 */ /* 0x008fca00078a08ff */
[----:B------:R-:W-:Y:S04]  /*c200*/  STL [R1+0x860], R0 ;  /* 0x0008600001007387 */ /* 0x000fe80000100800 */
[----:B------:R0:W-:Y:S04]  /*c210*/  STL [R1+0x720], R9 ;  /* 0x0007200901007387 */ /* 0x0001e80000100800 */
[----:B0-----:R-:W3:Y:S01]  /*c220*/  LDL.LU R9, [R1+0x604] ;  /* 0x0006040001097983 */ /* 0x001ee20000300800 */
[----:B------:R-:W-:-:S05]  /*c230*/  LEA R0, P6, R17, c[0x0][0x168], 0x1 ;  /* 0x00005a0011007a11 */ /* 0x000fca00078c08ff */
        /* <DEDUP_REMOVED lines=9> */
[----:B------:R0:W-:Y:S01]  /*c2d0*/  STL [R1+0x728], R8 ;  /* 0x0007280801007387 */ /* 0x0001e20000100800 */
[----:B------:R-:W-:-:S03]  /*c2e0*/  LEA.HI.X.SX32 R10, R10, c[0x0][0x16c], 0x1, P3 ;  /* 0x00005b000a0a7a11 */ /* 0x000fc600018f0eff */
        /* <DEDUP_REMOVED lines=8> */
[----:B------:R0:W-:Y:S04]  /*c370*/  STL [R1+0x5dc], R15 ;  /* 0x0005dc0f01007387 */ /* 0x0001e80000100800 */
[----:B------:R-:W3:Y:S01]  /*c380*/  LDL.LU R20, [R1+0x12c] ;  /* 0x00012c0001147983 */ /* 0x000ee20000300800 */
[----:B0-----:R-:W-:Y:S02]  /*c390*/  LEA.HI.X.SX32 R15, R19, c[0x0][0x16c], 0x1, P5 ;  /* 0x00005b00130f7a11 */ /* 0x001fe400028f0eff */
        /* <DEDUP_REMOVED lines=11> */
[----:B------:R2:W-:Y:S04]  /*c450*/  STL [R1+0x744], R0 ;  /* 0x0007440001007387 */ /* 0x0005e80000100800 */
[----:B------:R-:W-:Y:S04]  /*c460*/  STL [R1+0x5e4], R15 ;  /* 0x0005e40f01007387 */ /* 0x000fe80000100800 */
[----:B------:R-:W3:Y:S01]  /*c470*/  LDL.LU R16, [R1+0x120] ;  /* 0x0001200001107983 */ /* 0x000ee20000300800 */
[----:B------:R-:W-:Y:S02]  /*c480*/  LEA.HI.X.SX32 R14, R14, c[0x0][0x16c], 0x1, P1 ;  /* 0x00005b000e0e7a11 */ /* 0x000fe400008f0eff */
[----:B------:R-:W-:-:S02]  /*c490*/  LEA.HI.X.SX32 R13, R13, c[0x0][0x16c], 0x1, P2 ;  /* 0x00005b000d0d7a11 */ /* 0x000fc400010f0eff */
[----:B------:R-:W-:Y:S02]  /*c4a0*/  LEA.HI.X.SX32 R11, R11, c[0x0][0x16c], 0x1, P3 ;  /* 0x00005b000b0b7a11 */ /* 0x000fe400018f0eff */
[----:B--2---:R-:W-:-:S05]  /*c4b0*/  LEA R0, P0, R2, c[0x0][0x168], 0x1 ;  /* 0x00005a0002007a11 */ /* 0x004fca00078008ff */
[----:B------:R4:W-:Y:S04]  /*c4c0*/  STL [R1+0x86c], R0 ;  /* 0x00086c0001007387 */ /* 0x0009e80000100800 */
[----:B------:R0:W-:Y:S01]  /*c4d0*/  STL [R1+0x738], R14 ;  /* 0x0007380e01007387 */ /* 0x0001e20000100800 */
[----:B----4-:R-:W-:-:S03]  /*c4e0*/  LEA R0, P1, R12, c[0x0][0x168], 0x1 ;  /* 0x00005a000c007a11 */ /* 0x010fc600078208ff */
[----:B0-----:R-:W2:Y:S04]  /*c4f0*/  LDL.LU R14, [R1+0x11c] ;  /* 0x00011c00010e7983 */ /* 0x001ea80000300800 */
[----:B------:R-:W-:Y:S04]  /*c500*/  STL [R1+0x5f8], R0 ;  /* 0x0005f80001007387 */ /* 0x000fe80000100800 */
[----:B------:R0:W-:Y:S04]  /*c510*/  STL [R1+0x514], R13 ;  /* 0x0005140d01007387 */ /* 0x0001e80000100800 */
[----:B0-----:R-:W4:Y:S01]  /*c520*/  LDL.LU R13, [R1+0x118] ;  /* 0x00011800010d7983 */ /* 0x001f220000300800 */
[----:B------:R-:W-:-:S05]  /*c530*/  LEA R0, P2, R28, c[0x0][0x168], 0x1 ;  /* 0x00005a001c007a11 */ /* 0x000fca00078408ff */
[----:B------:R-:W-:Y:S04]  /*c540*/  STL [R1+0x74c], R0 ;  /* 0x00074c0001007387 */ /* 0x000fe80000100800 */
[----:B------:R0:W-:Y:S04]  /*c550*/  STL [R1+0x5ec], R11 ;  /* 0x0005ec0b01007387 */ /* 0x0001e80000100800 */
[----:B0-----:R-:W4:Y:S01]  /*c560*/  LDL.LU R11, [R1+0x114] ;  /* 0x00011400010b7983 */ /* 0x001f220000300800 */
[----:B------:R-:W-:Y:S02]  /*c570*/  LEA.HI.X.SX32 R15, R23, c[0x0][0x16c], 0x1, P4 ;  /* 0x00005b00170f7a11 */ /* 0x000fe400020f0eff */
[----:B---3--:R-:W-:-:S05]  /*c580*/  LEA R0, P3, R9, c[0x0][0x168], 0x1 ;  /* 0x00005a0009007a11 */ /* 0x008fca00078608ff */
[----:B------:R0:W-:Y:S04]  /*c590*/  STL [R1+0x870], R0 ;  /* 0x0008700001007387 */ /* 0x0001e80000100800 */
[----:B------:R-:W3:Y:S04]  /*c5a0*/  LDL.LU R23, [R1+0x110] ;  /* 0x0001100001177983 */ /* 0x000ee80000300800 */
[----:B------:R1:W-:Y:S01]  /*c5b0*/  STL [R1+0x740], R15 ;  /* 0x0007400f01007387 */ /* 0x0003e20000100800 */
[----:B0-----:R-:W-:Y:S02]  /*c5c0*/  LEA R0, P4, R6, c[0x0][0x168], 0x1 ;  /* 0x00005a0006007a11 */ /* 0x001fe400078808ff */
[----:B-1----:R-:W-:-:S03]  /*c5d0*/  LEA.HI.X.SX32 R15, R29, c[0x0][0x16c], 0x1, P5 ;  /* 0x00005b001d0f7a11 */ /* 0x002fc600028f0eff */
        /* <DEDUP_REMOVED lines=16> */
[----:B------:R1:W-:Y:S01]  /*c6e0*/  STL [R1+0x51c], R15 ;  /* 0x00051c0f01007387 */ /* 0x0003e20000100800 */
[----:B0-----:R-:W-:-:S03]  /*c6f0*/  LEA.HI.X.SX32 R0, R28, c[0x0][0x16c], 0x1, P2 ;  /* 0x00005b001c007a11 */ /* 0x001fc600010f0eff */
[----:B------:R-:W3:Y:S01]  /*c700*/  LDL.LU R28, [R1+0xf0] ;  /* 0x0000f000011c7983 */ /* 0x000ee20000300800 */
[----:B------:R-:W-:-:S05]  /*c710*/  LEA R12, P1, R20, c[0x0][0x168], 0x1 ;  /* 0x00005a00140c7a11 */ /* 0x000fca00078208ff */
[----:B------:R-:W-:Y:S04]  /*c720*/  STL [R1+0x75c], R12 ;  /* 0x00075c0c01007387 */ /* 0x000fe80000100800 */
[----:B------:R0:W-:Y:S04]  /*c730*/  STL [R1+0x5fc], R0 ;  /* 0x0005fc0001007387 */ /* 0x0001e80000100800 */
[----:B-1----:R-:W3:Y:S01]  /*c740*/  LDL.LU R15, [R1+0x62c] ;  /* 0x00062c00010f7983 */ /* 0x002ee20000300800 */
[----:B0-----:R-:W-:Y:S02]  /*c750*/  LEA.HI.X.SX32 R0, R9, c[0x0][0x16c], 0x1, P3 ;  /* 0x00005b0009007a11 */ /* 0x001fe400018f0eff */
[----:B------:R-:W-:-:S05]  /*c760*/  LEA R12, P2, R19, c[0x0][0x168], 0x1 ;  /* 0x00005a00130c7a11 */ /* 0x000fca00078408ff */
[----:B------:R0:W-:Y:S04]  /*c770*/  STL [R1+0x878], R12 ;  /* 0x0008780c01007387 */ /* 0x0001e80000100800 */
[----:B------:R1:W-:Y:S04]  /*c780*/  STL [R1+0x750], R0 ;  /* 0x0007500001007387 */ /* 0x0003e80000100800 */
[----:B0-----:R-:W3:Y:S01]  /*c790*/  LDL.LU R12, [R1+0x634] ;  /* 0x00063400010c7983 */ /* 0x001ee20000300800 */
[----:B-1----:R-:W-:Y:S02]  /*c7a0*/  LEA.HI.X.SX32 R0, R6, c[0x0][0x16c], 0x1, P4 ;  /* 0x00005b0006007a11 */ /* 0x002fe400020f0eff */
        /* <DEDUP_REMOVED lines=10> */
[----:B------:R-:W-:-:S02]  /*c850*/  LEA.HI.X.SX32 R8, R10, c[0x0][0x16c], 0x1, P0 ;  /* 0x00005b000a087a11 */ /* 0x000fc400000f0eff */
[----:B--2---:R-:W-:-:S05]  /*c860*/  LEA R7, P5, R14, c[0x0][0x168], 0x1 ;  /* 0x00005a000e077a11 */ /* 0x004fca00078a08ff */
[----:B------:R4:W-:Y:S04]  /*c870*/  STL [R1+0x87c], R7 ;  /* 0x00087c0701007387 */ /* 0x0009e80000100800 */
[----:B------:R-:W-:Y:S01]  /*c880*/  STL [R1+0x758], R0 ;  /* 0x0007580001007387 */ /* 0x000fe20000100800 */
[----:B----4-:R-:W-:-:S05]  /*c890*/  LEA R7, P6, R13, c[0x0][0x168], 0x1 ;  /* 0x00005a000d077a11 */ /* 0x010fca00078c08ff */
[----:B------:R0:W-:Y:S04]  /*c8a0*/  STL [R1+0x618], R7 ;  /* 0x0006180701007387 */ /* 0x0001e80000100800 */
[----:B0-----:R-:W2:Y:S01]  /*c8b0*/  LDL.LU R7, [R1+0xc4] ;  /* 0x0000c40001077983 */ /* 0x001ea20000300800 */
[----:B------:R-:W-:-:S03]  /*c8c0*/  LEA R0, P0, R11, c[0x0][0x168], 0x1 ;  /* 0x00005a000b007a11 */ /* 0x000fc600078008ff */
[----:B------:R0:W-:Y:S04]  /*c8d0*/  STL [R1+0x524], R8 ;  /* 0x0005240801007387 */ /* 0x0001e80000100800 */
[----:B------:R3:W-:Y:S04]  /*c8e0*/  STL [R1+0x76c], R0 ;  /* 0x00076c0001007387 */ /* 0x0007e80000100800 */
[----:B0-----:R-:W4:Y:S01]  /*c8f0*/  LDL.LU R8, [R1+0xc0] ;  /* 0x0000c00001087983 */ /* 0x001f220000300800 */
[----:B------:R-:W-:-:S05]  /*c900*/  LEA.HI.X.SX32 R10, R20, c[0x0][0x16c], 0x1, P1 ;  /* 0x00005b00140a7a11 */ /* 0x000fca00008f0eff */
[----:B------:R0:W-:Y:S01]  /*c910*/  STL [R1+0x60c], R10 ;  /* 0x00060c0a01007387 */ /* 0x0001e20000100800 */
[----:B------:R-:W-:Y:S02]  /*c920*/  LEA.HI.X.SX32 R18, R19, c[0x0][0x16c], 0x1, P2 ;  /* 0x00005b0013127a11 */ /* 0x000fe400010f0eff */
[----:B------:R-:W-:Y:S02]  /*c930*/  LEA.HI.X.SX32 R17, R17, c[0x0][0x16c], 0x1, P3 ;  /* 0x00005b0011117a11 */ /* 0x000fe400018f0eff */
[----:B------:R-:W-:Y:S02]  /*c940*/  LEA.HI.X.SX32 R16, R16, c[0x0][0x16c], 0x1, P4 ;  /* 0x00005b0010107a11 */ /* 0x000fe400020f0eff */
[----:B---3--:R-:W-:-:S05]  /*c950*/  LEA R0, P1, R23, c[0x0][0x168], 0x1 ;  /* 0x00005a0017007a11 */ /* 0x008fca00078208ff */
[----:B------:R1:W-:Y:S04]  /*c960*/  STL [R1+0x880], R0 ;  /* 0x0008800001007387 */ /* 0x0003e80000100800 */
[----:B0-----:R-:W3:Y:S04]  /*c970*/  LDL.LU R10, [R1+0xbc] ;  /* 0x0000bc00010a7983 */ /* 0x001ee80000300800 */
[----:B------:R-:W-:Y:S01]  /*c980*/  STL [R1+0x760], R18 ;  /* 0x0007601201007387 */ /* 0x000fe20000100800 */
[----:B-1----:R-:W-:-:S05]  /*c990*/  LEA R0, P2, R29, c[0x0][0x168], 0x1 ;  /* 0x00005a001d007a11 */ /* 0x002fca00078408ff */
[----:B------:R0:W-:Y:S04]  /*c9a0*/  STL [R1+0x620], R0 ;  /* 0x0006200001007387 */ /* 0x0001e80000100800 */
[----:B------:R-:W3:Y:S04]  /*c9b0*/  LDL.LU R20, [R1+0xb8] ;  /* 0x0000b80001147983 */ /* 0x000ee80000300800 */
[----:B------:R-:W-:Y:S01]  /*c9c0*/  STL [R1+0x528], R17 ;  /* 0x0005281101007387 */ /* 0x000fe20000100800 */
[----:B0-----:R-:W-:-:S05]  /*c9d0*/  LEA R0, P3, R3, c[0x0][0x168], 0x1 ;  /* 0x00005a0003007a11 */ /* 0x001fca00078608ff */
[----:B------:R0:W-:Y:S04]  /*c9e0*/  STL [R1+0x774], R0 ;  /* 0x0007740001007387 */ /* 0x0001e80000100800 */
[----:B------:R-:W3:Y:S04]  /*c9f0*/  LDL.LU R19, [R1+0xb4] ;  /* 0x0000b40001137983 */ /* 0x000ee80000300800 */
[----:B------:R1:W-:Y:S01]  /*ca00*/  STL [R1+0x614], R16 ;  /* 0x0006141001007387 */ /* 0x0003e20000100800 */
[----:B0-----:R-:W-:-:S05]  /*ca10*/  LEA R0, P4, R2, c[0x0][0x168], 0x1 ;  /* 0x00005a0002007a11 */ /* 0x001fca00078808ff */
[----:B------:R0:W-:Y:S04]  /*ca20*/  STL [R1+0x884], R0 ;  /* 0x0008840001007387 */ /* 0x0001e80000100800 */
[----:B------:R-:W3:Y:S01]  /*ca30*/  LDL.LU R17, [R1+0xb0] ;  /* 0x0000b00001117983 */ /* 0x000ee20000300800 */
[----:B------:R-:W-:Y:S02]  /*ca40*/  LEA.HI.X.SX32 R14, R14, c[0x0][0x16c], 0x1, P5 ;  /* 0x00005b000e0e7a11 */ /* 0x000fe400028f0eff */
[----:B------:R-:W-:-:S03]  /*ca50*/  LEA.HI.X.SX32 R13, R13, c[0x0][0x16c], 0x1, P6 ;  /* 0x00005b000d0d7a11 */ /* 0x000fc600030f0eff */
[----:B------:R0:W-:Y:S04]  /*ca60*/  STL [R1+0x768], R14 ;  /* 0x0007680e01007387 */ /* 0x0001e80000100800 */
[----:B-1----:R-:W3:Y:S01]  /*ca70*/  LDL.LU R16, [R1+0xac] ;  /* 0x0000ac0001107983 */ /* 0x002ee20000300800 */
[----:B0-----:R-:W-:-:S05]  /*ca80*/  LEA R0, P5, R28, c[0x0][0x168], 0x1 ;  /* 0x00005a001c007a11 */ /* 0x001fca00078a08ff */
[----:B------:R0:W-:Y:S04]  /*ca90*/  STL [R1+0x628], R0 ;  /* 0x0006280001007387 */ /* 0x0001e80000100800 */
[----:B------:R1:W-:Y:S04]  /*caa0*/  STL [R1+0x52c], R13 ;  /* 0x00052c0d01007387 */ /* 0x0003e80000100800 */
[----:B------:R-:W3:Y:S01]  /*cab0*/  LDL.LU R14, [R1+0xa8] ;  /* 0x0000a800010e7983 */ /* 0x000ee20000300800 */
[----:B------:R-:W-:Y:S02]  /*cac0*/  LEA.HI.X.SX32 R11, R11, c[0x0][0x16c], 0x1, P0 ;  /* 0x00005b000b0b7a11 */ /* 0x000fe400000f0eff */
[----:B0-----:R-:W-:-:S05]  /*cad0*/  LEA R0, P6, R15, c[0x0][0x168], 0x1 ;  /* 0x00005a000f007a11 */ /* 0x001fca00078c08ff */
[----:B------:R0:W-:Y:S04]  /*cae0*/  STL [R1+0x77c], R0 ;  /* 0x00077c0001007387 */ /* 0x0001e80000100800 */
[----:B------:R0:W-:Y:S04]  /*caf0*/  STL [R1+0x61c], R11 ;  /* 0x00061c0b01007387 */ /* 0x0001e80000100800 */
[----:B-1----:R-:W3:Y:S01]  /*cb00*/  LDL.LU R13, [R1+0xa4] ;  /* 0x0000a400010d7983 */ /* 0x002ee20000300800 */
[----:B0-----:R-:W-:Y:S02]  /*cb10*/  LEA R0, P0, R12, c[0x0][0x168], 0x1 ;  /* 0x00005a000c007a11 */ /* 0x001fe400078008ff */
[----:B------:R-:W-:-:S03]  /*cb20*/  LEA.HI.X.SX32 R11, R23, c[0x0][0x16c], 0x1, P1 ;  /* 0x00005b00170b7a11 */ /* 0x000fc600008f0eff */
        /* <DEDUP_REMOVED lines=10> */
[----:B------:R-:W-:Y:S04]  /*cbd0*/  STL [R1+0x784], R0 ;  /* 0x0007840001007387 */ /* 0x000fe80000100800 */
[----:B------:R-:W3:Y:S04]  /*cbe0*/  LDL.LU R3, [R1+0x94] ;  /* 0x0000940001037983 */ /* 0x000ee80000300800 */
[----:B------:R0:W-:Y:S02]  /*cbf0*/  STL [R1+0x624], R11 ;  /* 0x0006240b01007387 */ /* 0x0001e40000100800 */
[----:B0-----:R-:W-:-:S02]  /*cc00*/  LEA.HI.X.SX32 R11, R2, c[0x0][0x16c], 0x1, P4 ;  /* 0x00005b00020b7a11 */ /* 0x001fc400020f0eff */
[----:B------:R-:W3:Y:S01]  /*cc10*/  LDL.LU R2, [R1+0x90] ;  /* 0x0000900001027983 */ /* 0x000ee20000300800 */
[----:B------:R-:W-:Y:S02]  /*cc20*/  LEA.HI.X.SX32 R15, R15, c[0x0][0x16c], 0x1, P6 ;  /* 0x00005b000f0f7a11 */ /* 0x000fe400030f0eff */
[----:B--2---:R-:W-:-:S05]  /*cc30*/  LEA R0, P3, R7, c[0x0][0x168], 0x1 ;  /* 0x00005a0007007a11 */ /* 0x004fca00078608ff */
[----:B------:R-:W-:Y:S04]  /*cc40*/  STL [R1+0x88c], R0 ;  /* 0x00088c0001007387 */ /* 0x000fe80000100800 */
[----:B------:R0:W-:Y:S02]  /*cc50*/  STL [R1+0x778], R11 ;  /* 0x0007780b01007387 */ /* 0x0001e40000100800 */
[----:B0-----:R-:W-:Y:S02]  /*cc60*/  LEA.HI.X.SX32 R11, R28, c[0x0][0x16c], 0x1, P5 ;  /* 0x00005b001c0b7a11 */ /* 0x001fe400028f0eff */
[----:B------:R-:W2:Y:S01]  /*cc70*/  LDL.LU R28, [R1+0x8c] ;  /* 0x00008c00011c7983 */ /* 0x000ea20000300800 */
[----:B----4-:R-:W-:-:S05]  /*cc80*/  LEA R0, P4, R8, c[0x0][0x168], 0x1 ;  /* 0x00005a0008007a11 */ /* 0x010fca00078808ff */
[----:B------:R-:W-:Y:S04]  /*cc90*/  STL [R1+0x638], R0 ;  /* 0x0006380001007387 */ /* 0x000fe80000100800 */
[----:B------:R0:W-:Y:S04]  /*cca0*/  STL [R1+0x534], R11 ;  /* 0x0005340b01007387 */ /* 0x0001e80000100800 */
[----:B0-----:R-:W4:Y:S01]  /*ccb0*/  LDL.LU R11, [R1+0x88] ;  /* 0x00008800010b7983 */ /* 0x001f220000300800 */
[----:B------:R-:W-:Y:S02]  /*ccc0*/  LEA.HI.X.SX32 R12, R12, c[0x0][0x16c], 0x1, P0 ;  /* 0x00005b000c0c7a11 */ /* 0x000fe400000f0eff */
[----:B---3--:R-:W-:-:S05]  /*ccd0*/  LEA R0, P5, R10, c[0x0][0x168], 0x1 ;  /* 0x00005a000a007a11 */ /* 0x008fca00078a08ff */
[----:B------:R0:W-:Y:S04]  /*cce0*/  STL [R1+0x78c], R0 ;  /* 0x00078c0001007387 */ /* 0x0001e80000100800 */
[----:B------:R-:W-:Y:S04]  /*ccf0*/  STL [R1+0x62c], R15 ;  /* 0x00062c0f01007387 */ /* 0x000fe80000100800 */
[----:B------:R-:W3:Y:S01]  /*cd00*/  LDL.LU R21, [R1+0x84] ;  /* 0x0000840001157983 */ /* 0x000ee20000300800 */
[----:B0-----:R-:W-:-:S05]  /*cd10*/  LEA R0, P6, R20, c[0x0][0x168], 0x1 ;  /* 0x00005a0014007a11 */ /* 0x001fca00078c08ff */
[----:B------:R0:W-:Y:S04]  /*cd20*/  STL [R1+0x890], R0 ;  /* 0x0008900001007387 */ /* 0x0001e80000100800 */
[----:B------:R1:W-:Y:S01]  /*cd30*/  STL [R1+0x780], R12 ;  /* 0x0007800c01007387 */ /* 0x0003e20000100800 */
[----:B0-----:R-:W-:-:S05]  /*cd40*/  LEA R0, P0, R19, c[0x0][0x168], 0x1 ;  /* 0x00005a0013007a11 */ /* 0x001fca00078008ff */
[----:B------:R0:W-:Y:S01]  /*cd50*/  STL [R1+0x640], R0 ;  /* 0x0006400001007387 */ /* 0x0001e20000100800 */
[----:B-1----:R-:W-:-:S03]  /*cd60*/  LEA.HI.X.SX32 R12, R9, c[0x0][0x16c], 0x1, P1 ;  /* 0x00005b00090c7a11 */ /* 0x002fc600008f0eff */
[----:B0-----:R-:W3:Y:S04]  /*cd70*/  LDL.LU R0, [R1+0x80] ;  /* 0x0000800001007983 */ /* 0x001ee80000300800 */
[----:B------:R0:W-:Y:S01]  /*cd80*/  STL [R1+0x538], R12 ;  /* 0x0005380c01007387 */ /* 0x0001e20000100800 */
[----:B------:R-:W-:Y:S02]  /*cd90*/  LEA R9, P1, R17, c[0x0][0x168], 0x1 ;  /* 0x00005a0011097a11 */ /* 0x000fe400078208ff */
[----:B0-----:R-:W-:-:S03]  /*cda0*/  LEA.HI.X.SX32 R12, R6, c[0x0][0x16c], 0x1, P2 ;  /* 0x00005b00060c7a11 */ /* 0x001fc600010f0eff */
[----:B------:R0:W-:Y:S04]  /*cdb0*/  STL [R1+0x794], R9 ;  /* 0x0007940901007387 */ /* 0x0001e80000100800 */
[----:B------:R-:W-:Y:S04]  /*cdc0*/  STL [R1+0x634], R12 ;  /* 0x0006340c01007387 */ /* 0x000fe80000100800 */
[----:B------:R-:W3:Y:S01]  /*cdd0*/  LDL.LU R18, [R1+0x70] ;  /* 0x0000700001127983 */ /* 0x000ee20000300800 */
[----:B0-----:R-:W-:Y:S02]  /*cde0*/  LEA R9, P2, R16, c[0x0][0x168], 0x1 ;  /* 0x00005a0010097a11 */ /* 0x001fe400078408ff */
[----:B------:R-:W-:-:S03]  /*cdf0*/  LEA.HI.X.SX32 R6, R7, c[0x0][0x16c], 0x1, P3 ;  /* 0x00005b0007067a11 */ /* 0x000fc600018f0eff */
[----:B------:R0:W-:Y:S04]  /*ce00*/  STL [R1+0x894], R9 ;  /* 0x0008940901007387 */ /* 0x0001e80000100800 */
[----:B------:R1:W-:Y:S01]  /*ce10*/  STL [R1+0x788], R6 ;  /* 0x0007880601007387 */ /* 0x0003e20000100800 */
[----:B0-----:R-:W-:-:S05]  /*ce20*/  LEA R9, P3, R14, c[0x0][0x168], 0x1 ;  /* 0x00005a000e097a11 */ /* 0x001fca00078608ff */
[----:B------:R-:W-:Y:S04]  /*ce30*/  STL [R1+0x648], R9 ;  /* 0x0006480901007387 */ /* 0x000fe80000100800 */
[----:B------:R-:W3:Y:S01]  /*ce40*/  LDL.LU R15, [R1+0x68] ;  /* 0x00006800010f7983 */ /* 0x000ee20000300800 */
[----:B------:R-:W-:Y:S02]  /*ce50*/  LEA.HI.X.SX32 R7, R8, c[0x0][0x16c], 0x1, P4 ;  /* 0x00005b0008077a11 */ /* 0x000fe400020f0eff */
[----:B------:R-:W-:Y:S02]  /*ce60*/  LEA.HI.X.SX32 R8, R10, c[0x0][0x16c], 0x1, P5 ;  /* 0x00005b000a087a11 */ /* 0x000fe400028f0eff */
[----:B-1----:R-:W-:Y:S01]  /*ce70*/  LEA R6, P4, R13, c[0x0][0x168], 0x1 ;  /* 0x00005a000d067a11 */ /* 0x002fe200078808ff */
[----:B------:R-:W-:Y:S04]  /*ce80*/  STL [R1+0x53c], R7 ;  /* 0x00053c0701007387 */ /* 0x000fe80000100800 */
[----:B------:R0:W-:Y:S04]  /*ce90*/  STL [R1+0x79c], R6 ;  /* 0x00079c0601007387 */ /* 0x0001e80000100800 */
[----:B------:R1:W-:Y:S04]  /*cea0*/  STL [R1+0x63c], R8 ;  /* 0x00063c0801007387 */ /* 0x0003e80000100800 */
[----:B------:R-:W3:Y:S01]  /*ceb0*/  LDL.LU R12, [R1+0x64] ;  /* 0x00006400010c7983 */ /* 0x000ee20000300800 */
[----:B0-----:R-:W-:-:S02]  /*cec0*/  LEA.HI.X.SX32 R6, R20, c[0x0][0x16c], 0x1, P6 ;  /* 0x00005b0014067a11 */ /* 0x001fc400030f0eff */
[----:B------:R-:W-:-:S05]  /*ced0*/  LEA R7, P5, R23, c[0x0][0x168], 0x1 ;  /* 0x00005a0017077a11 */ /* 0x000fca00078a08ff */
[----:B------:R-:W-:Y:S04]  /*cee0*/  STL [R1+0x898], R7 ;  /* 0x0008980701007387 */ /* 0x000fe80000100800 */
[----:B------:R0:W-:Y:S01]  /*cef0*/  STL [R1+0x790], R6 ;  /* 0x0007900601007387 */ /* 0x0001e20000100800 */
[----:B-1----:R-:W-:-:S05]  /*cf00*/  LEA R8, P6, R29, c[0x0][0x168], 0x1 ;  /* 0x00005a001d087a11 */ /* 0x002fca00078c08ff */
[----:B------:R-:W-:Y:S04]  /*cf10*/  STL [R1+0x650], R8 ;  /* 0x0006500801007387 */ /* 0x000fe80000100800 */
[----:B------:R-:W3:Y:S01]  /*cf20*/  LDL.LU R9, [R1+0x60] ;  /* 0x0000600001097983 */ /* 0x000ee20000300800 */
[----:B0-----:R-:W-:-:S05]  /*cf30*/  LEA.HI.X.SX32 R6, R19, c[0x0][0x16c], 0x1, P0 ;  /* 0x00005b0013067a11 */ /* 0x001fca00000f0eff */
[----:B------:R0:W-:Y:S01]  /*cf40*/  STL [R1+0x540], R6 ;  /* 0x0005400601007387 */ /* 0x0001e20000100800 */
[----:B------:R-:W-:Y:S02]  /*cf50*/  LEA R7, P0, R3, c[0x0][0x168], 0x1 ;  /* 0x00005a0003077a11 */ /* 0x000fe400078008ff */
[----:B0-----:R-:W-:-:S03]  /*cf60*/  LEA.HI.X.SX32 R6, R17, c[0x0][0x16c], 0x1, P1 ;  /* 0x00005b0011067a11 */ /* 0x001fc600008f0eff */
[----:B------:R-:W-:Y:S04]  /*cf70*/  STL [R1+0x7a4], R7 ;  /* 0x0007a40701007387 */ /* 0x000fe80000100800 */
[----:B------:R0:W-:Y:S04]  /*cf80*/  STL [R1+0x644], R6 ;  /* 0x0006440601007387 */ /* 0x0001e80000100800 */
[----:B0-----:R-:W3:Y:S01]  /*cf90*/  LDL.LU R6, [R1+0x5c] ;  /* 0x00005c0001067983 */ /* 0x001ee20000300800 */
[----:B------:R-:W-:Y:S02]  /*cfa0*/  LEA R7, P1, R2, c[0x0][0x168], 0x1 ;  /* 0x00005a0002077a11 */ /* 0x000fe400078208ff */
[----:B------:R-:W-:-:S03]  /*cfb0*/  LEA.HI.X.SX32 R8, R16, c[0x0][0x16c], 0x1, P2 ;  /* 0x00005b0010087a11 */ /* 0x000fc600010f0eff */
[----:B------:R2:W-:Y:S01]  /*cfc0*/  STL [R1+0x89c], R7 ;  /* 0x00089c0701007387 */ /* 0x0005e20000100800 */
[----:B------:R-:W-:-:S03]  /*cfd0*/  LEA.HI.X.SX32 R10, R14, c[0x0][0x16c], 0x1, P3 ;  /* 0x00005b000e0a7a11 */ /* 0x000fc600018f0eff */
[----:B------:R-:W-:Y:S01]  /*cfe0*/  STL [R1+0x798], R8 ;  /* 0x0007980801007387 */ /* 0x000fe20000100800 */
[----:B------:R-:W-:Y:S02]  /*cff0*/  LEA.HI.X.SX32 R14, R23, c[0x0][0x16c], 0x1, P5 ;  /* 0x00005b00170e7a11 */ /* 0x000fe400028f0eff */
[----:B--2---:R-:W-:-:S05]  /*d000*/  LEA R7, P2, R28, c[0x0][0x168], 0x1 ;  /* 0x00005a001c077a11 */ /* 0x004fca00078408ff */
[----:B------:R0:W-:Y:S04]  /*d010*/  STL [R1+0x658], R7 ;  /* 0x0006580701007387 */ /* 0x0001e80000100800 */
[----:B0-----:R-:W2:Y:S01]  /*d020*/  LDL.LU R7, [R1+0x58] ;  /* 0x0000580001077983 */ /* 0x001ea20000300800 */
[----:B----4-:R-:W-:-:S03]  /*d030*/  LEA R8, P3, R11, c[0x0][0x168], 0x1 ;  /* 0x00005a000b087a11 */ /* 0x010fc600078608ff */
[----:B------:R0:W-:Y:S04]  /*d040*/  STL [R1+0x544], R10 ;  /* 0x0005440a01007387 */ /* 0x0001e80000100800 */
[----:B------:R1:W-:Y:S01]  /*d050*/  STL [R1+0x7ac], R8 ;  /* 0x0007ac0801007387 */ /* 0x0003e20000100800 */
[----:B0-----:R-:W-:-:S03]  /*d060*/  LEA.HI.X.SX32 R10, R13, c[0x0][0x16c], 0x1, P4 ;  /* 0x00005b000d0a7a11 */ /* 0x001fc600020f0eff */
[----:B-1----:R-:W4:Y:S04]  /*d070*/  LDL.LU R8, [R1+0x48] ;  /* 0x0000480001087983 */ /* 0x002f280000300800 */
[----:B------:R0:W-:Y:S04]  /*d080*/  STL [R1+0x64c], R10 ;  /* 0x00064c0a01007387 */ /* 0x0001e80000100800 */
[----:B0-----:R-:W4:Y:S01]  /*d090*/  LDL.LU R10, [R1+0x44] ;  /* 0x00004400010a7983 */ /* 0x001f220000300800 */
[----:B---3--:R-:W-:-:S05]  /*d0a0*/  LEA R13, P4, R21, c[0x0][0x168], 0x1 ;  /* 0x00005a00150d7a11 */ /* 0x008fca00078808ff */
[----:B------:R-:W-:Y:S04]  /*d0b0*/  STL [R1+0x8a0], R13 ;  /* 0x0008a00d01007387 */ /* 0x000fe80000100800 */
[----:B------:R-:W3:Y:S04]  /*d0c0*/  LDL.LU R20, [R1+0x40] ;  /* 0x0000400001147983 */ /* 0x000ee80000300800 */
[----:B------:R0:W-:Y:S04]  /*d0d0*/  STL [R1+0x7a0], R14 ;  /* 0x0007a00e01007387 */ /* 0x0001e80000100800 */
[----:B------:R-:W3:Y:S01]  /*d0e0*/  LDL.LU R19, [R1+0x34] ;  /* 0x0000340001137983 */ /* 0x000ee20000300800 */
[----:B0-----:R-:W-:-:S02]  /*d0f0*/  LEA.HI.X.SX32 R14, R29, c[0x0][0x16c], 0x1, P6 ;  /* 0x00005b001d0e7a11 */ /* 0x001fc400030f0eff */
[----:B------:R-:W-:-:S05]  /*d100*/  LEA R13, P5, R0, c[0x0][0x168], 0x1 ;  /* 0x00005a00000d7a11 */ /* 0x000fca00078a08ff */
[----:B------:R0:W-:Y:S04]  /*d110*/  STL [R1+0x660], R13 ;  /* 0x0006600d01007387 */ /* 0x0001e80000100800 */
[----:B------:R-:W3:Y:S04]  /*d120*/  LDL.LU R17, [R1+0x30] ;  /* 0x0000300001117983 */ /* 0x000ee80000300800 */
[----:B------:R1:W-:Y:S04]  /*d130*/  STL [R1+0x548], R14 ;  /* 0x0005480e01007387 */ /* 0x0003e80000100800 */
[----:B------:R-:W3:Y:S01]  /*d140*/  LDL.LU R16, [R1+0x2c] ;  /* 0x00002c0001107983 */ /* 0x000ee20000300800 */
[----:B0-----:R-:W-:-:S02]  /*d150*/  LEA R13, P6, R18, c[0x0][0x168], 0x1 ;  /* 0x00005a00120d7a11 */ /* 0x001fc400078c08ff */
[----:B------:R-:W-:-:S03]  /*d160*/  LEA.HI.X.SX32 R3, R3, c[0x0][0x16c], 0x1, P0 ;  /* 0x00005b0003037a11 */ /* 0x000fc600000f0eff */
[----:B------:R0:W-:Y:S04]  /*d170*/  STL [R1+0x7b4], R13 ;  /* 0x0007b40d01007387 */ /* 0x0001e80000100800 */
[----:B-1----:R-:W3:Y:S04]  /*d180*/  LDL.LU R14, [R1+0x28] ;  /* 0x00002800010e7983 */ /* 0x002ee80000300800 */
[----:B------:R1:W-:Y:S01]  /*d190*/  STL [R1+0x654], R3 ;  /* 0x0006540301007387 */ /* 0x0003e20000100800 */
[----:B0-----:R-:W-:-:S03]  /*d1a0*/  LEA.HI.X.SX32 R13, R2, c[0x0][0x16c], 0x1, P1 ;  /* 0x00005b00020d7a11 */ /* 0x001fc600008f0eff */
[----:B-1----:R-:W3:Y:S01]  /*d1b0*/  LDL.LU R3, [R1+0x24] ;  /* 0x0000240001037983 */ /* 0x002ee20000300800 */
[----:B------:R-:W-:-:S05]  /*d1c0*/  LEA R23, P0, R15, c[0x0][0x168], 0x1 ;  /* 0x00005a000f177a11 */ /* 0x000fca00078008ff */
[----:B------:R0:W-:Y:S04]  /*d1d0*/  STL [R1+0x8a4], R23 ;  /* 0x0008a41701007387 */ /* 0x0001e80000100800 */
[----:B------:R-:W3:Y:S04]  /*d1e0*/  LDL.LU R2, [R1+0x20] ;  /* 0x0000200001027983 */ /* 0x000ee80000300800 */
[----:B------:R1:W-:Y:S04]  /*d1f0*/  STL [R1+0x7a8], R13 ;  /* 0x0007a80d01007387 */ /* 0x0003e80000100800 */
[----:B------:R-:W3:Y:S01]  /*d200*/  LDL.LU R29, [R1+0x1c] ;  /* 0x00001c00011d7983 */ /* 0x000ee20000300800 */
[----:B0-----:R-:W-:-:S02]  /*d210*/  LEA R23, P1, R12, c[0x0][0x168], 0x1 ;  /* 0x00005a000c177a11 */ /* 0x001fc400078208ff */
[----:B-1----:R-:W-:-:S03]  /*d220*/  LEA.HI.X.SX32 R13, R28, c[0x0][0x16c], 0x1, P2 ;  /* 0x00005b001c0d7a11 */ /* 0x002fc600010f0eff */
[----:B------:R0:W-:Y:S04]  /*d230*/  STL [R1+0x668], R23 ;  /* 0x0006681701007387 */ /* 0x0001e80000100800 */
[----:B------:R-:W3:Y:S04]  /*d240*/  LDL.LU R28, [R1+0x18] ;  /* 0x00001800011c7983 */ /* 0x000ee80000300800 */
[----:B------:R1:W-:Y:S04]  /*d250*/  STL [R1+0x54c], R13 ;  /* 0x00054c0d01007387 */ /* 0x0003e80000100800 */
[----:B0-----:R-:W3:Y:S01]  /*d260*/  LDL.LU R23, [R1+0x14] ;  /* 0x0000140001177983 */ /* 0x001ee20000300800 */
[----:B-1----:R-:W-:-:S02]  /*d270*/  LEA.HI.X.SX32 R13, R11, c[0x0][0x16c], 0x1, P3 ;  /* 0x00005b000b0d7a11 */ /* 0x002fc400018f0eff */
[----:B------:R-:W-:-:S05]  /*d280*/  LEA R25, P2, R9, c[0x0][0x168], 0x1 ;  /* 0x00005a0009197a11 */ /* 0x000fca00078408ff */
[----:B------:R-:W-:Y:S04]  /*d290*/  STL [R1+0x7bc], R25 ;  /* 0x0007bc1901007387 */ /* 0x000fe80000100800 */
[----:B------:R-:W3:Y:S04]  /*d2a0*/  LDL.LU R11, [R1+0x10] ;  /* 0x00001000010b7983 */ /* 0x000ee80000300800 */
[----:B------:R0:W-:Y:S04]  /*d2b0*/  STL [R1+0x65c], R13 ;  /* 0x00065c0d01007387 */ /* 0x0001e80000100800 */
[----:B0-----:R-:W3:Y:S01]  /*d2c0*/  LDL.LU R13, [R1+0xc] ;  /* 0x00000c00010d7983 */ /* 0x001ee20000300800 */
[----:B------:R-:W-:-:S05]  /*d2d0*/  LEA R25, P3, R6, c[0x0][0x168], 0x1 ;  /* 0x00005a0006197a11 */ /* 0x000fca00078608ff */
[----:B------:R0:W-:Y:S04]  /*d2e0*/  STL [R1+0x8a8], R25 ;  /* 0x0008a81901007387 */ /* 0x0001e80000100800 */
[----:B0-----:R-:W3:Y:S01]  /*d2f0*/  LDL.LU R25, [R1+0x8] ;  /* 0x0000080001197983 */ /* 0x001ee20000300800 */
[----:B------:R-:W-:Y:S02]  /*d300*/  LEA.HI.X.SX32 R21, R21, c[0x0][0x16c], 0x1, P4 ;  /* 0x00005b0015157a11 */ /* 0x000fe400020f0eff */
[----:B------:R-:W-:-:S03]  /*d310*/  LEA.HI.X.SX32 R0, R0, c[0x0][0x16c], 0x1, P5 ;  /* 0x00005b0000007a11 */ /* 0x000fc600028f0eff */
[----:B------:R2:W-:Y:S01]  /*d320*/  STL [R1+0x7b0], R21 ;  /* 0x0007b01501007387 */ /* 0x0005e20000100800 */
[----:B------:R-:W-:Y:S02]  /*d330*/  LEA.HI.X.SX32 R18, R18, c[0x0][0x16c], 0x1, P6 ;  /* 0x00005b0012127a11 */ /* 0x000fe400030f0eff */
[----:B------:R-:W-:Y:S02]  /*d340*/  LEA.HI.X.SX32 R15, R15, c[0x0][0x16c], 0x1, P0 ;  /* 0x00005b000f0f7a11 */ /* 0x000fe400000f0eff */
[----:B------:R-:W-:Y:S02]  /*d350*/  LEA.HI.X.SX32 R12, R12, c[0x0][0x16c], 0x1, P1 ;  /* 0x00005b000c0c7a11 */ /* 0x000fe400008f0eff */
[----:B------:R-:W-:Y:S02]  /*d360*/  LEA.HI.X.SX32 R9, R9, c[0x0][0x16c], 0x1, P2 ;  /* 0x00005b0009097a11 */ /* 0x000fe400010f0eff */
[----:B--2---:R-:W-:-:S05]  /*d370*/  LEA R21, P4, R7, c[0x0][0x168], 0x1 ;  /* 0x00005a0007157a11 */ /* 0x004fca00078808ff */
[----:B------:R0:W-:Y:S04]  /*d380*/  STL [R1+0x670], R21 ;  /* 0x0006701501007387 */ /* 0x0001e80000100800 */
[----:B0-----:R-:W2:Y:S04]  /*d390*/  LDL.LU R21, [R1+0x9e4] ;  /* 0x0009e40001157983 */ /* 0x001ea80000300800 */
[----:B------:R4:W-:Y:S02]  /*d3a0*/  STL [R1+0x550], R0 ;  /* 0x0005500001007387 */ /* 0x0009e40000100800 */
[----:B----4-:R-:W-:-:S05]  /*d3b0*/  LEA R0, P5, R8, c[0x0][0x168], 0x1 ;  /* 0x00005a0008007a11 */ /* 0x010fca00078a08ff */
[----:B------:R0:W-:Y:S04]  /*d3c0*/  STL [R1+0x7c4], R0 ;  /* 0x0007c40001007387 */ /* 0x0001e80000100800 */
[----:B0-----:R-:W4:Y:S04]  /*d3d0*/  LDL.LU R0, [R1+0x9e0] ;  /* 0x0009e00001007983 */ /* 0x001f280000300800 */
[----:B------:R0:W-:Y:S02]  /*d3e0*/  STL [R1+0x664], R18 ;  /* 0x0006641201007387 */ /* 0x0001e40000100800 */
[----:B0-----:R-:W-:-:S05]  /*d3f0*/  LEA R18, P6, R10, c[0x0][0x168], 0x1 ;  /* 0x00005a000a127a11 */ /* 0x001fca00078c08ff */
[----:B------:R0:W-:Y:S04]  /*d400*/  STL [R1+0x8ac], R18 ;  /* 0x0008ac1201007387 */ /* 0x0001e80000100800 */
[----:B0-----:R-:W2:Y:S04]  /*d410*/  LDL.LU R18, [R1+0x9dc] ;  /* 0x0009dc0001127983 */ /* 0x001ea80000300800 */
[----:B------:R3:W-:Y:S02]  /*d420*/  STL [R1+0x7b8], R15 ;  /* 0x0007b80f01007387 */ /* 0x0007e40000100800 */
[----:B---3--:R-:W-:-:S05]  /*d430*/  LEA R15, P0, R20, c[0x0][0x168], 0x1 ;  /* 0x00005a00140f7a11 */ /* 0x008fca00078008ff */
[----:B------:R0:W-:Y:S04]  /*d440*/  STL [R1+0x678], R15 ;  /* 0x0006780f01007387 */ /* 0x0001e80000100800 */
[----:B0-----:R-:W3:Y:S04]  /*d450*/  LDL.LU R15, [R1+0x9d8] ;  /* 0x0009d800010f7983 */ /* 0x001ee80000300800 */
[----:B------:R0:W-:Y:S02]  /*d460*/  STL [R1+0x554], R12 ;  /* 0x0005540c01007387 */ /* 0x0001e40000100800 */
[----:B0-----:R-:W-:-:S05]  /*d470*/  LEA R12, P1, R19, c[0x0][0x168], 0x1 ;  /* 0x00005a00130c7a11 */ /* 0x001fca00078208ff */
[----:B------:R0:W-:Y:S01]  /*d480*/  STL [R1+0x7cc], R12 ;  /* 0x0007cc0c01007387 */ /* 0x0001e20000100800 */
[----:B------:R-:W-:-:S03]  /*d490*/  LEA.HI.X.SX32 R6, R6, c[0x0][0x16c], 0x1, P3 ;  /* 0x00005b0006067a11 */ /* 0x000fc600018f0eff */
[----:B0-----:R-:W2:Y:S04]  /*d4a0*/  LDL.LU R12, [R1+0x9d4] ;  /* 0x0009d400010c7983 */ /* 0x001ea80000300800 */
        /* <DEDUP_REMOVED lines=47> */
[----:B------:R0:W-:Y:S04]  /*d7a0*/  STL [R1+0x8bc], R14 ;  /* 0x0008bc0e01007387 */ /* 0x0001e80000100800 */
[----:B0-----:R-:W2:Y:S04]  /*d7b0*/  LDL.LU R14, [R1+0x9ac] ;  /* 0x0009ac00010e7983 */ /* 0x001ea80000300800 */
[----:B------:R0:W-:Y:S02]  /*d7c0*/  STL [R1+0x7d8], R3 ;  /* 0x0007d80301007387 */ /* 0x0001e40000100800 */
[----:B0-----:R-:W-:-:S05]  /*d7d0*/  LEA R3, P5, R25, c[0x0][0x168], 0x1 ;  /* 0x00005a0019037a11 */ /* 0x001fca00078a08ff */
[----:B------:R0:W-:Y:S04]  /*d7e0*/  STL [R1+0x698], R3 ;  /* 0x0006980301007387 */ /* 0x0001e80000100800 */
[----:B0-----:R-:W2:Y:S01]  /*d7f0*/  LDL.LU R3, [R1+0x9a8] ;  /* 0x0009a80001037983 */ /* 0x001ea20000300800 */
[----:B------:R-:W-:-:S05]  /*d800*/  LEA.HI.X.SX32 R2, R2, c[0x0][0x16c], 0x1, P6 ;  /* 0x00005b0002027a11 */ /* 0x000fca00030f0eff */
[----:B------:R2:W-:Y:S02]  /*d810*/  STL [R1+0x564], R2 ;  /* 0x0005640201007387 */ /* 0x0005e40000100800 */
[----:B--2---:R-:W-:-:S05]  /*d820*/  LEA R2, P6, R3, c[0x0][0x168], 0x1 ;  /* 0x00005a0003027a11 */ /* 0x004fca00078c08ff */
        /* <DEDUP_REMOVED lines=28> */
[----:B------:R2:W-:Y:S01]  /*d9f0*/  STL [R1+0x56c], R25 ;  /* 0x00056c1901007387 */ /* 0x0005e20000100800 */
[----:B------:R-:W-:Y:S02]  /*da00*/  LEA.HI.X.SX32 R29, R29, c[0x0][0x16c], 0x1, P1 ;  /* 0x00005b001d1d7a11 */ /* 0x000fe400008f0eff */
[----:B------:R-:W-:Y:S01]  /*da10*/  LEA.HI.X.SX32 R28, R28, c[0x0][0x16c], 0x1, P2 ;  /* 0x00005b001c1c7a11 */ /* 0x000fe200010f0eff */
[----:B------:R-:W-:Y:S01]  /*da20*/  IMAD R27, R27, c[0x0][0x190], RZ ;  /* 0x000064001b1b7a24 */ /* 0x000fe200078e02ff */
[----:B--2---:R-:W-:-:S05]  /*da30*/  LEA R25, P5, R13, c[0x0][0x168], 0x1 ;  /* 0x00005a000d197a11 */ /* 0x004fca00078a08ff */
[----:B------:R0:W-:Y:S02]  /*da40*/  STL [R1+0x7fc], R25 ;  /* 0x0007fc1901007387 */ /* 0x0001e40000100800 */
[----:B0-----:R-:W-:Y:S02]  /*da50*/  LEA.HI.X.SX32 R25, R3, c[0x0][0x16c], 0x1, P6 ;  /* 0x00005b0003197a11 */ /* 0x001fe400030f0eff */
[----:B------:R-:W2:Y:S04]  /*da60*/  LDL.LU R3, [R1+0x98c] ;  /* 0x00098c0001037983 */ /* 0x000ea80000300800 */
[----:B------:R0:W-:Y:S02]  /*da70*/  STL [R1+0x69c], R25 ;  /* 0x00069c1901007387 */ /* 0x0001e40000100800 */
[----:B0-----:R-:W-:-:S05]  /*da80*/  LEA R25, P6, R14, c[0x0][0x168], 0x1 ;  /* 0x00005a000e197a11 */ /* 0x001fca00078c08ff */
[----:B------:R0:W-:Y:S02]  /*da90*/  STL [R1+0x8c8], R25 ;  /* 0x0008c81901007387 */ /* 0x0001e40000100800 */
[----:B0-----:R-:W-:Y:S02]  /*daa0*/  LEA.HI.X.SX32 R25, R2, c[0x0][0x16c], 0x1, P0 ;  /* 0x00005b0002197a11 */ /* 0x001fe400000f0eff */
[----:B------:R0:W5:Y:S04]  /*dab0*/  LDL.LU R2, [R1+0x988] ;  /* 0x0009880001027983 */ /* 0x0001680000300800 */
[----:B------:R1:W-:Y:S02]  /*dac0*/  STL [R1+0x7f0], R25 ;  /* 0x0007f01901007387 */ /* 0x0003e40000100800 */
[----:B-1----:R-:W-:-:S05]  /*dad0*/  LEA R25, P0, R16, c[0x0][0x168], 0x1 ;  /* 0x00005a0010197a11 */ /* 0x002fca00078008ff */
[----:B------:R1:W-:Y:S04]  /*dae0*/  STL [R1+0x6b0], R25 ;  /* 0x0006b01901007387 */ /* 0x0003e80000100800 */
[----:B------:R0:W-:Y:S01]  /*daf0*/  STL [R1+0x570], R29 ;  /* 0x0005701d01007387 */ /* 0x0001e20000100800 */
[----:B-1----:R-:W-:Y:S02]  /*db00*/  LEA R25, P1, R17, c[0x0][0x168], 0x1 ;  /* 0x00005a0011197a11 */ /* 0x002fe400078208ff */
[----:B0-----:R-:W-:-:S03]  /*db10*/  LEA R29, P2, R19, c[0x0][0x168], 0x1 ;  /* 0x00005a00131d7a11 */ /* 0x001fc600078408ff */
[----:B------:R0:W-:Y:S04]  /*db20*/  STL [R1+0x804], R25 ;  /* 0x0008041901007387 */ /* 0x0001e80000100800 */
[----:B------:R1:W-:Y:S01]  /*db30*/  STL [R1+0x6a4], R28 ;  /* 0x0006a41c01007387 */ /* 0x0003e20000100800 */
[----:B0-----:R-:W-:-:S03]  /*db40*/  LEA.HI.X.SX32 R25, R23, c[0x0][0x16c], 0x1, P3 ;  /* 0x00005b0017197a11 */ /* 0x001fc600018f0eff */
[----:B------:R-:W-:Y:S01]  /*db50*/  STL [R1+0x8cc], R29 ;  /* 0x0008cc1d01007387 */ /* 0x000fe20000100800 */
[----:B------:R-:W-:Y:S02]  /*db60*/  LEA.HI.X.SX32 R23, R11, c[0x0][0x16c], 0x1, P4 ;  /* 0x00005b000b177a11 */ /* 0x000fe400020f0eff */
[----:B-1----:R-:W-:Y:S01]  /*db70*/  LEA R28, P3, R20, c[0x0][0x168], 0x1 ;  /* 0x00005a00141c7a11 */ /* 0x002fe200078608ff */
[----:B------:R0:W-:Y:S01]  /*db80*/  STL [R1+0x7f8], R25 ;  /* 0x0007f81901007387 */ /* 0x0001e20000100800 */
[----:B------:R-:W-:-:S03]  /*db90*/  LEA.HI.X.SX32 R11, R13, c[0x0][0x16c], 0x1, P5 ;  /* 0x00005b000d0b7a11 */ /* 0x000fc600028f0eff */
[----:B------:R-:W-:Y:S01]  /*dba0*/  STL [R1+0x6b8], R28 ;  /* 0x0006b81c01007387 */ /* 0x000fe20000100800 */
[----:B0-----:R-:W-:-:S03]  /*dbb0*/  LEA R25, P4, R10, c[0x0][0x168], 0x1 ;  /* 0x00005a000a197a11 */ /* 0x001fc600078808ff */
[----:B------:R0:W-:Y:S01]  /*dbc0*/  STL [R1+0x574], R23 ;  /* 0x0005741701007387 */ /* 0x0001e20000100800 */
[----:B------:R-:W-:-:S03]  /*dbd0*/  LEA.HI.X.SX32 R13, R14, c[0x0][0x16c], 0x1, P6 ;  /* 0x00005b000e0d7a11 */ /* 0x000fc600030f0eff */
[----:B------:R-:W-:Y:S04]  /*dbe0*/  STL [R1+0x80c], R25 ;  /* 0x00080c1901007387 */ /* 0x000fe80000100800 */
[----:B------:R1:W-:Y:S01]  /*dbf0*/  STL [R1+0x6ac], R11 ;  /* 0x0006ac0b01007387 */ /* 0x0003e20000100800 */
[----:B0-----:R-:W-:Y:S02]  /*dc00*/  LEA R23, P5, R8, c[0x0][0x168], 0x1 ;  /* 0x00005a0008177a11 */ /* 0x001fe400078a08ff */
[----:B------:R-:W-:-:S03]  /*dc10*/  LEA.HI.X.SX32 R14, R16, c[0x0][0x16c], 0x1, P0 ;  /* 0x00005b00100e7a11 */ /* 0x000fc600000f0eff */
[----:B------:R-:W-:Y:S01]  /*dc20*/  STL [R1+0x8d0], R23 ;  /* 0x0008d01701007387 */ /* 0x000fe20000100800 */
[----:B-1----:R-:W-:-:S03]  /*dc30*/  LEA R11, P6, R7, c[0x0][0x168], 0x1 ;  /* 0x00005a00070b7a11 */ /* 0x002fc600078c08ff */
[----:B------:R0:W-:Y:S04]  /*dc40*/  STL [R1+0x800], R13 ;  /* 0x0008000d01007387 */ /* 0x0001e80000100800 */
[----:B------:R1:W-:Y:S01]  /*dc50*/  STL [R1+0x6c0], R11 ;  /* 0x0006c00b01007387 */ /* 0x0003e20000100800 */
[----:B0-----:R-:W-:-:S03]  /*dc60*/  LEA R13, P0, R6, c[0x0][0x168], 0x1 ;  /* 0x00005a00060d7a11 */ /* 0x001fc600078008ff */
[----:B------:R0:W-:Y:S01]  /*dc70*/  STL [R1+0x578], R14 ;  /* 0x0005780e01007387 */ /* 0x0001e20000100800 */
[----:B-1----:R-:W-:-:S03]  /*dc80*/  LEA.HI.X.SX32 R11, R17, c[0x0][0x16c], 0x1, P1 ;  /* 0x00005b00110b7a11 */ /* 0x002fc600008f0eff */
[----:B------:R1:W-:Y:S04]  /*dc90*/  STL [R1+0x814], R13 ;  /* 0x0008140d01007387 */ /* 0x0003e80000100800 */
[----:B------:R3:W-:Y:S01]  /*dca0*/  STL [R1+0x6b4], R11 ;  /* 0x0006b40b01007387 */ /* 0x0007e20000100800 */
[----:B0-----:R-:W-:Y:S02]  /*dcb0*/  LEA R14, P1, R9, c[0x0][0x168], 0x1 ;  /* 0x00005a00090e7a11 */ /* 0x001fe400078208ff */
[----:B-1----:R-:W-:-:S03]  /*dcc0*/  LEA.HI.X.SX32 R13, R19, c[0x0][0x16c], 0x1, P2 ;  /* 0x00005b00130d7a11 */ /* 0x002fc600010f0eff */
[----:B------:R0:W-:Y:S01]  /*dcd0*/  STL [R1+0x8d4], R14 ;  /* 0x0008d40e01007387 */ /* 0x0001e20000100800 */
[----:B---3--:R-:W-:-:S03]  /*dce0*/  LEA R11, P2, R12, c[0x0][0x168], 0x1 ;  /* 0x00005a000c0b7a11 */ /* 0x008fc600078408ff */
[----:B------:R1:W-:Y:S01]  /*dcf0*/  STL [R1+0x808], R13 ;  /* 0x0008080d01007387 */ /* 0x0003e20000100800 */
[----:B------:R-:W-:-:S03]  /*dd00*/  LEA.HI.X.SX32 R8, R8, c[0x0][0x16c], 0x1, P5 ;  /* 0x00005b0008087a11 */ /* 0x000fc600028f0eff */
[----:B------:R3:W-:Y:S01]  /*dd10*/  STL [R1+0x6c8], R11 ;  /* 0x0006c80b01007387 */ /* 0x0007e20000100800 */
[----:B0-----:R-:W-:Y:S02]  /*dd20*/  LEA.HI.X.SX32 R14, R20, c[0x0][0x16c], 0x1, P3 ;  /* 0x00005b00140e7a11 */ /* 0x001fe400018f0eff */
[----:B-1----:R-:W-:-:S03]  /*dd30*/  LEA R13, P3, R15, c[0x0][0x168], 0x1 ;  /* 0x00005a000f0d7a11 */ /* 0x002fc600078608ff */
[----:B------:R-:W-:Y:S01]  /*dd40*/  STL [R1+0x57c], R14 ;  /* 0x00057c0e01007387 */ /* 0x000fe20000100800 */
[----:B---3--:R-:W-:Y:S02]  /*dd50*/  LEA.HI.X.SX32 R11, R10, c[0x0][0x16c], 0x1, P4 ;  /* 0x00005b000a0b7a11 */ /* 0x008fe400020f0eff */
[----:B------:R-:W-:Y:S01]  /*dd60*/  LEA R10, P4, R18, c[0x0][0x168], 0x1 ;  /* 0x00005a00120a7a11 */ /* 0x000fe200078808ff */
[----:B------:R-:W-:Y:S04]  /*dd70*/  STL [R1+0x81c], R13 ;  /* 0x00081c0d01007387 */ /* 0x000fe80000100800 */
[----:B------:R4:W-:Y:S04]  /*dd80*/  STL [R1+0x6bc], R11 ;  /* 0x0006bc0b01007387 */ /* 0x0009e80000100800 */
[----:B------:R0:W-:Y:S04]  /*dd90*/  STL [R1+0x8d8], R10 ;  /* 0x0008d80a01007387 */ /* 0x0001e80000100800 */
[----:B------:R1:W-:Y:S01]  /*dda0*/  STL [R1+0x810], R8 ;  /* 0x0008100801007387 */ /* 0x0003e20000100800 */
[----:B----4-:R-:W-:-:S02]  /*ddb0*/  LEA R11, P5, R0, c[0x0][0x168], 0x1 ;  /* 0x00005a00000b7a11 */ /* 0x010fc400078a08ff */
[----:B0-----:R-:W-:-:S03]  /*ddc0*/  LEA.HI.X.SX32 R10, R7, c[0x0][0x16c], 0x1, P6 ;  /* 0x00005b00070a7a11 */ /* 0x001fc600030f0eff */
[----:B------:R-:W-:Y:S01]  /*ddd0*/  STL [R1+0x6d0], R11 ;  /* 0x0006d00b01007387 */ /* 0x000fe20000100800 */
[----:B-1----:R-:W-:-:S03]  /*dde0*/  LEA R8, P6, R21, c[0x0][0x168], 0x1 ;  /* 0x00005a0015087a11 */ /* 0x002fc600078c08ff */
[----:B------:R-:W-:Y:S01]  /*ddf0*/  STL [R1+0x580], R10 ;  /* 0x0005800a01007387 */ /* 0x000fe20000100800 */
[----:B------:R-:W-:Y:S01]  /*de00*/  LEA.HI.X.SX32 R7, R6, c[0x0][0x16c], 0x1, P0 ;  /* 0x00005b0006077a11 */ /* 0x000fe200000f0eff */
[----:B------:R-:W-:Y:S01]  /*de10*/  IMAD R26, R26, c[0x0][0x190], RZ ;  /* 0x000064001a1a7a24 */ /* 0x000fe200078e02ff */
[----:B------:R-:W-:Y:S01]  /*de20*/  LEA R6, P0, R27, c[0x0][0x168], 0x1 ;  /* 0x00005a001b067a11 */ /* 0x000fe200078008ff */
[----:B------:R0:W-:Y:S01]  /*de30*/  STL [R1+0x824], R8 ;  /* 0x0008240801007387 */ /* 0x0001e20000100800 */
[----:B------:R-:W-:-:S03]  /*de40*/  IMAD R24, R24, c[0x0][0x190], RZ ;  /* 0x0000640018187a24 */ /* 0x000fc600078e02ff */
[----:B------:R1:W-:Y:S01]  /*de50*/  STL [R1+0x6c4], R7 ;  /* 0x0006c40701007387 */ /* 0x0003e20000100800 */
[----:B0-----:R-:W-:-:S03]  /*de60*/  LEA.HI.X.SX32 R8, R9, c[0x0][0x16c], 0x1, P1 ;  /* 0x00005b0009087a11 */ /* 0x001fc600008f0eff */
[----:B------:R0:W-:Y:S01]  /*de70*/  STL [R1+0x8dc], R6 ;  /* 0x0008dc0601007387 */ /* 0x0001e20000100800 */
[----:B------:R-:W-:Y:S01]  /*de80*/  IMAD R22, R22, c[0x0][0x190], RZ ;  /* 0x0000640016167a24 */ /* 0x000fe200078e02ff */
[----:B-1----:R-:W-:Y:S02]  /*de90*/  LEA R7, P1, R26, c[0x0][0x168], 0x1 ;  /* 0x00005a001a077a11 */ /* 0x002fe400078208ff */
[----:B------:R1:W-:Y:S01]  /*dea0*/  STL [R1+0x818], R8 ;  /* 0x0008180801007387 */ /* 0x0003e20000100800 */
[----:B0-----:R-:W-:-:S03]  /*deb0*/  LEA.HI.X.SX32 R6, R12, c[0x0][0x16c], 0x1, P2 ;  /* 0x00005b000c067a11 */ /* 0x001fc600010f0eff */
[----:B------:R0:W-:Y:S01]  /*dec0*/  STL [R1+0x6d8], R7 ;  /* 0x0006d80701007387 */ /* 0x0001e20000100800 */
[----:B-1----:R-:W-:-:S03]  /*ded0*/  LEA R8, P2, R24, c[0x0][0x168], 0x1 ;  /* 0x00005a0018087a11 */ /* 0x002fc600078408ff */
[----:B------:R1:W-:Y:S04]  /*dee0*/  STL [R1+0x584], R6 ;  /* 0x0005840601007387 */ /* 0x0003e80000100800 */
[----:B------:R3:W-:Y:S01]  /*def0*/  STL [R1+0x82c], R8 ;  /* 0x00082c0801007387 */ /* 0x0007e20000100800 */
[----:B0-----:R-:W-:Y:S02]  /*df00*/  LEA.HI.X.SX32 R7, R15, c[0x0][0x16c], 0x1, P3 ;  /* 0x00005b000f077a11 */ /* 0x001fe400018f0eff */
[----:B-1----:R-:W-:-:S03]  /*df10*/  LEA R6, P3, R22, c[0x0][0x168], 0x1 ;  /* 0x00005a0016067a11 */ /* 0x002fc600078608ff */
[----:B------:R-:W-:Y:S01]  /*df20*/  STL [R1+0x6cc], R7 ;  /* 0x0006cc0701007387 */ /* 0x000fe20000100800 */
[----:B---3--:R-:W-:-:S03]  /*df30*/  LEA.HI.X.SX32 R8, R18, c[0x0][0x16c], 0x1, P4 ;  /* 0x00005b0012087a11 */ /* 0x008fc600020f0eff */
[----:B------:R0:W-:Y:S04]  /*df40*/  STL [R1+0x8e0], R6 ;  /* 0x0008e00601007387 */ /* 0x0001e80000100800 */
[----:B------:R1:W-:Y:S01]  /*df50*/  STL [R1+0x820], R8 ;  /* 0x0008200801007387 */ /* 0x0003e20000100800 */
[----:B0-----:R-:W-:-:S03]  /*df60*/  LEA.HI.X.SX32 R6, R0, c[0x0][0x16c], 0x1, P5 ;  /* 0x00005b0000067a11 */ /* 0x001fc600028f0eff */
[----:B------:R0:W5:Y:S01]  /*df70*/  LDL.LU R0, [R1+0x984] ;  /* 0x0009840001007983 */ /* 0x0001620000300800 */
[----:B-1----:R-:W-:Y:S02]  /*df80*/  LEA.HI.X.SX32 R8, R21, c[0x0][0x16c], 0x1, P6 ;  /* 0x00005b0015087a11 */ /* 0x002fe400030f0eff */
[----:B--2---:R-:W-:-:S05]  /*df90*/  LEA R7, P4, R3, c[0x0][0x168], 0x1 ;  /* 0x00005a0003077a11 */ /* 0x004fca00078808ff */
[----:B------:R1:W-:Y:S04]  /*dfa0*/  STL [R1+0x8e4], R7 ;  /* 0x0008e40701007387 */ /* 0x0003e80000100800 */
[----:B------:R2:W-:Y:S04]  /*dfb0*/  STL [R1+0x588], R6 ;  /* 0x0005880601007387 */ /* 0x0005e80000100800 */
[----:B------:R3:W-:Y:S01]  /*dfc0*/  STL [R1+0x6d4], R8 ;  /* 0x0006d40801007387 */ /* 0x0007e20000100800 */
[----:B-1----:R-:W-:Y:S02]  /*dfd0*/  LEA.HI.X.SX32 R7, R27, c[0x0][0x16c], 0x1, P0 ;  /* 0x00005b001b077a11 */ /* 0x002fe400000f0eff */
[----:B--2---:R-:W-:-:S03]  /*dfe0*/  LEA.HI.X.SX32 R6, R26, c[0x0][0x16c], 0x1, P1 ;  /* 0x00005b001a067a11 */ /* 0x004fc600008f0eff */
[----:B------:R-:W-:Y:S01]  /*dff0*/  STL [R1+0x828], R7 ;  /* 0x0008280701007387 */ /* 0x000fe20000100800 */
[----:B---3--:R-:W-:-:S03]  /*e000*/  LEA.HI.X.SX32 R8, R24, c[0x0][0x16c], 0x1, P2 ;  /* 0x00005b0018087a11 */ /* 0x008fc600010f0eff */
[----:B------:R1:W-:Y:S04]  /*e010*/  STL [R1+0x58c], R6 ;  /* 0x00058c0601007387 */ /* 0x0003e80000100800 */
[----:B------:R-:W-:Y:S01]  /*e020*/  STL [R1+0x6dc], R8 ;  /* 0x0006dc0801007387 */ /* 0x000fe20000100800 */
[----:B-1----:R-:W-:-:S03]  /*e030*/  LEA.HI.X.SX32 R6, R3, c[0x0][0x16c], 0x1, P4 ;  /* 0x00005b0003067a11 */ /* 0x002fc600020f0eff */
[----:B------:R-:W2:Y:S04]  /*e040*/  LDL.LU R3, [R1+0x980] ;  /* 0x0009800001037983 */ /* 0x000ea80000300800 */
[----:B------:R-:W1:Y:S01]  /*e050*/  S2R R25, SR_TID.X ;  /* 0x0000000000197919 */ /* 0x000e620000002100 */
[----:B------:R-:W-:-:S05]  /*e060*/  LEA.HI.X.SX32 R7, R22, c[0x0][0x16c], 0x1, P3 ;  /* 0x00005b0016077a11 */ /* 0x000fca00018f0eff */
[----:B------:R-:W-:Y:S01]  /*e070*/  STL [R1+0x830], R7 ;  /* 0x0008300701007387 */ /* 0x000fe20000100800 */
[--C-:B-1----:R-:W-:Y:S02]  /*e080*/  SHF.R.U32.HI R28, RZ, 0x6, R25.reuse ;  /* 0x00000006ff1c7819 */ /* 0x102fe40000011619 */
[--C-:B------:R-:W-:Y:S02]  /*e090*/  SHF.R.U32.HI R29, RZ, 0x6, R25.reuse ;  /* 0x00000006ff1d7819 */ /* 0x100fe40000011619 */
[----:B------:R-:W-:-:S04]  /*e0a0*/  SHF.R.U32.HI R25, RZ, 0x6, R25 ;  /* 0x00000006ff197819 */ /* 0x000fc80000011619 */
[----:B------:R-:W-:Y:S02]  /*e0b0*/  SGXT.U32 R25, R25, 0x1 ;  /* 0x000000011919781a */ /* 0x000fe40000000000 */
[----:B------:R-:W-:Y:S02]  /*e0c0*/  SGXT.U32 R28, R28, 0x1 ;  /* 0x000000011c1c781a */ /* 0x000fe40000000000 */
[C---:B------:R-:W-:Y:S02]  /*e0d0*/  LOP3.LUT R11, R25.reuse, 0x1c, RZ, 0xfc, !PT ;  /* 0x0000001c190b7812 */ /* 0x040fe400078efcff */
[----:B------:R-:W-:Y:S02]  /*e0e0*/  LOP3.LUT R23, R25, 0x1a, RZ, 0xfc, !PT ;  /* 0x0000001a19177812 */ /* 0x000fe400078efcff */
[----:B------:R-:W1:Y:S01]  /*e0f0*/  S2R R25, SR_TID.X ;  /* 0x0000000000197919 */ /* 0x000e620000002100 */
[----:B------:R-:W-:Y:S02]  /*e100*/  LOP3.LUT R28, R28, 0x1e, RZ, 0xfc, !PT ;  /* 0x0000001e1c1c7812 */ /* 0x000fe400078efcff */
[----:B------:R-:W-:Y:S01]  /*e110*/  SGXT.U32 R29, R29, 0x1 ;  /* 0x000000011d1d781a */ /* 0x000fe20000000000 */
[----:B------:R-:W-:Y:S04]  /*e120*/  STL [R1+0x138], RZ ;  /* 0x000138ff01007387 */ /* 0x000fe80000100800 */
[----:B------:R3:W-:Y:S02]  /*e130*/  STL [R1+0x834], R6 ;  /* 0x0008340601007387 */ /* 0x0007e40000100800 */
[----:B---3--:R-:W-:Y:S01]  /*e140*/  IMAD R6, R28, c[0x0][0x188], RZ ;  /* 0x000062001c067a24 */ /* 0x008fe200078e02ff */
[----:B------:R-:W-:-:S02]  /*e150*/  LOP3.LUT R28, R29, 0x18, RZ, 0xfc, !PT ;  /* 0x000000181d1c7812 */ /* 0x000fc400078efcff */
[----:B------:R-:W-:Y:S01]  /*e160*/  LOP3.LUT R29, R29, 0x16, RZ, 0xfc, !PT ;  /* 0x000000161d1d7812 */ /* 0x000fe200078efcff */
[----:B------:R-:W-:Y:S02]  /*e170*/  IMAD R6, R11, c[0x0][0x188], RZ ;  /* 0x000062000b067a24 */ /* 0x000fe400078e02ff */
[----:B------:R-:W-:Y:S02]  /*e180*/  IMAD R6, R28, c[0x0][0x188], RZ ;  /* 0x000062001c067a24 */ /* 0x000fe400078e02ff */
[----:B------:R-:W-:Y:S02]  /*e190*/  IMAD R6, R29, c[0x0][0x188], RZ ;  /* 0x000062001d067a24 */ /* 0x000fe400078e02ff */
[----:B------:R-:W3:Y:S01]  /*e1a0*/  S2R R29, SR_TID.X ;  /* 0x00000000001d7919 */ /* 0x000ee20000002100 */
[----:B-1----:R-:W-:Y:S01]  /*e1b0*/  SHF.R.U32.HI R28, RZ, 0x6, R25 ;  /* 0x00000006ff1c7819 */ /* 0x002fe20000011619 */
[----:B------:R-:W-:-:S03]  /*e1c0*/  IMAD R7, R23, c[0x0][0x188], RZ ;  /* 0x0000620017077a24 */ /* 0x000fc600078e02ff */
[----:B------:R-:W-:Y:S02]  /*e1d0*/  SGXT.U32 R28, R28, 0x1 ;  /* 0x000000011c1c781a */ /* 0x000fe40000000000 */
[----:B------:R-:W-:Y:S02]  /*e1e0*/  SHF.R.U32.HI R25, RZ, 0x6, R25 ;  /* 0x00000006ff197819 */ /* 0x000fe40000011619 */
[C---:B------:R-:W-:Y:S02]  /*e1f0*/  LOP3.LUT R11, R28.reuse, 0x14, RZ, 0xfc, !PT ;  /* 0x000000141c0b7812 */ /* 0x040fe400078efcff */
[C---:B------:R-:W-:Y:S02]  /*e200*/  LOP3.LUT R23, R28.reuse, 0x12, RZ, 0xfc, !PT ;  /* 0x000000121c177812 */ /* 0x040fe400078efcff */
[----:B------:R-:W-:Y:S02]  /*e210*/  LOP3.LUT R28, R28, 0x10, RZ, 0xfc, !PT ;  /* 0x000000101c1c7812 */ /* 0x000fe400078efcff */
[----:B------:R-:W-:Y:S01]  /*e220*/  SGXT.U32 R25, R25, 0x1 ;  /* 0x000000011919781a */ /* 0x000fe20000000000 */
[----:B------:R-:W-:-:S02]  /*e230*/  IMAD R7, R23, c[0x0][0x188], RZ ;  /* 0x0000620017077a24 */ /* 0x000fc400078e02ff */
[----:B------:R-:W-:Y:S01]  /*e240*/  IMAD R6, R28, c[0x0][0x188], RZ ;  /* 0x000062001c067a24 */ /* 0x000fe200078e02ff */
[C---:B------:R-:W-:Y:S02]  /*e250*/  LOP3.LUT R23, R25.reuse, 0xe, RZ, 0xfc, !PT ;  /* 0x0000000e19177812 */ /* 0x040fe400078efcff */
[----:B------:R-:W-:Y:S02]  /*e260*/  LOP3.LUT R28, R25, 0xc, RZ, 0xfc, !PT ;  /* 0x0000000c191c7812 */ /* 0x000fe400078efcff */
[--C-:B---3--:R-:W-:Y:S02]  /*e270*/  SHF.R.U32.HI R25, RZ, 0x6, R29.reuse ;  /* 0x00000006ff197819 */ /* 0x108fe4000001161d */
[----:B------:R-:W-:Y:S02]  /*e280*/  SHF.R.U32.HI R29, RZ, 0x6, R29 ;  /* 0x00000006ff1d7819 */ /* 0x000fe4000001161d */
[----:B------:R-:W-:Y:S01]  /*e290*/  SGXT.U32 R25, R25, 0x1 ;  /* 0x000000011919781a */ /* 0x000fe20000000000 */
[----:B------:R-:W-:Y:S01]  /*e2a0*/  IMAD R7, R23, c[0x0][0x188], RZ ;  /* 0x0000620017077a24 */ /* 0x000fe200078e02ff */
[----:B------:R-:W-:Y:S01]  /*e2b0*/  SGXT.U32 R29, R29, 0x1 ;  /* 0x000000011d1d781a */ /* 0x000fe20000000000 */
[----:B------:R-:W-:Y:S01]  /*e2c0*/  IMAD R6, R28, c[0x0][0x188], RZ ;  /* 0x000062001c067a24 */ /* 0x000fe200078e02ff */
[----:B------:R-:W-:-:S02]  /*e2d0*/  LOP3.LUT R23, R25, 0xa, RZ, 0xfc, !PT ;  /* 0x0000000a19177812 */ /* 0x000fc400078efcff */
[----:B------:R-:W-:Y:S02]  /*e2e0*/  LOP3.LUT R28, R25, 0x8, RZ, 0xfc, !PT ;  /* 0x00000008191c7812 */ /* 0x000fe400078efcff */
[----:B------:R-:W1:Y:S01]  /*e2f0*/  S2R R25, SR_TID.X ;  /* 0x0000000000197919 */ /* 0x000e620000002100 */
[----:B------:R-:W-:Y:S02]  /*e300*/  LOP3.LUT R29, R29, 0x6, RZ, 0xfc, !PT ;  /* 0x000000061d1d7812 */ /* 0x000fe400078efcff */
[----:B------:R-:W-:-:S03]  /*e310*/  IMAD R6, R28, c[0x0][0x188], RZ ;  /* 0x000062001c067a24 */ /* 0x000fc600078e02ff */
[----:B------:R-:W-:Y:S02]  /*e320*/  IMAD R6, R29, c[0x0][0x188], RZ ;  /* 0x000062001d067a24 */ /* 0x000fe400078e02ff */
[----:B------:R-:W3:Y:S04]  /*e330*/  S2R R29, SR_TID.X ;  /* 0x00000000001d7919 */ /* 0x000ee80000002100 */
[----:B------:R0:W-:Y:S04]  /*e340*/  STL [R1+0x13c], RZ ;  /* 0x00013cff01007387 */ /* 0x0001e80000100800 */
[----:B------:R0:W-:Y:S04]  /*e350*/  STL [R1+0x120], RZ ;  /* 0x000120ff01007387 */ /* 0x0001e80000100800 */
[----:B------:R0:W-:Y:S04]  /*e360*/  STL [R1+0x124], RZ ;  /* 0x000124ff01007387 */ /* 0x0001e80000100800 */
[----:B------:R0:W-:Y:S04]  /*e370*/  STL [R1+0x128], RZ ;  /* 0x000128ff01007387 */ /* 0x0001e80000100800 */
[----:B------:R0:W-:Y:S04]  /*e380*/  STL [R1+0x12c], RZ ;  /* 0x00012cff01007387 */ /* 0x0001e80000100800 */
[----:B------:R0:W-:Y:S04]  /*e390*/  STL [R1+0xf0], RZ ;  /* 0x0000f0ff01007387 */ /* 0x0001e80000100800 */
[----:B------:R0:W-:Y:S01]  /*e3a0*/  STL [R1+0xf4], RZ ;  /* 0x0000f4ff01007387 */ /* 0x0001e20000100800 */
[----:B-1----:R-:W-:-:S03]  /*e3b0*/  SHF.R.U32.HI R28, RZ, 0x6, R25 ;  /* 0x00000006ff1c7819 */ /* 0x002fc60000011619 */
[----:B------:R0:W-:Y:S04]  /*e3c0*/  STL [R1+0xf8], RZ ;  /* 0x0000f8ff01007387 */ /* 0x0001e80000100800 */
[----:B------:R0:W-:Y:S04]  /*e3d0*/  STL [R1+0xfc], RZ ;  /* 0x0000fcff01007387 */ /* 0x0001e80000100800 */
[----:B------:R0:W-:Y:S04]  /*e3e0*/  STL [R1+0x110], RZ ;  /* 0x000110ff01007387 */ /* 0x0001e80000100800 */
[----:B------:R0:W-:Y:S01]  /*e3f0*/  STL [R1+0x114], RZ ;  /* 0x000114ff01007387 */ /* 0x0001e20000100800 */
[----:B------:R-:W-:-:S03]  /*e400*/  LOP3.LUT R25, R25, 0x7, RZ, 0xc0, !PT ;  /* 0x0000000719197812 */ /* 0x000fc600078ec0ff */
[----:B------:R0:W-:Y:S01]  /*e410*/  STL [R1+0x118], RZ ;  /* 0x000118ff01007387 */ /* 0x0001e20000100800 */
[----:B------:R-:W-:-:S03]  /*e420*/  SGXT.U32 R28, R28, 0x1 ;  /* 0x000000011c1c781a */ /* 0x000fc60000000000 */
[----:B------:R0:W-:Y:S01]  /*e430*/  STL [R1+0x11c], RZ ;  /* 0x00011cff01007387 */ /* 0x0001e20000100800 */
[----:B------:R-:W-:Y:S01]  /*e440*/  IMAD R8, R11, c[0x0][0x188], RZ ;  /* 0x000062000b087a24 */ /* 0x000fe200078e02ff */
[C---:B------:R-:W-:Y:S01]  /*e450*/  LOP3.LUT R11, R28.reuse, 0x4, RZ, 0xfc, !PT ;  /* 0x000000041c0b7812 */ /* 0x040fe200078efcff */
[----:B------:R-:W-:Y:S01]  /*e460*/  IMAD R7, R23, c[0x0][0x188], RZ ;  /* 0x0000620017077a24 */ /* 0x000fe200078e02ff */
[----:B------:R-:W-:Y:S01]  /*e470*/  LOP3.LUT R23, R28, 0x2, RZ, 0xfc, !PT ;  /* 0x000000021c177812 */ /* 0x000fe200078efcff */
[----:B------:R-:W-:Y:S02]  /*e480*/  IMAD R25, R25, 0x90, RZ ;  /* 0x0000009019197824 */ /* 0x000fe400078e02ff */
[C---:B---3--:R-:W-:Y:S02]  /*e490*/  IMAD.SHL.U32 R28, R29.reuse, 0x2, RZ ;  /* 0x000000021d1c7824 */ /* 0x048fe400078e00ff */
[----:B------:R-:W-:-:S03]  /*e4a0*/  IMAD.SHL.U32 R29, R29, 0x40, RZ ;  /* 0x000000401d1d7824 */ /* 0x000fc600078e00ff */
[----:B------:R-:W-:Y:S01]  /*e4b0*/  LOP3.LUT R25, R25, 0x10, R28, 0x78, !PT ;  /* 0x0000001019197812 */ /* 0x000fe200078e781c */
[----:B------:R-:W-:-:S03]  /*e4c0*/  IMAD R7, R11, c[0x0][0x188], RZ ;  /* 0x000062000b077a24 */ /* 0x000fc600078e02ff */
[----:B------:R-:W-:Y:S01]  /*e4d0*/  LOP3.LUT R25, R25, 0x400, R29, 0xf8, !PT ;  /* 0x0000040019197812 */ /* 0x000fe200078ef81d */
[----:B------:R-:W-:Y:S01]  /*e4e0*/  IMAD R6, R23, c[0x0][0x188], RZ ;  /* 0x0000620017067a24 */ /* 0x000fe200078e02ff */
[----:B------:R-:W-:Y:S01]  /*e4f0*/  ULDC UR4, c[0x0][0x180] ;  /* 0x0000600000047ab9 */ /* 0x000fe20000000800 */
[C---:B--2---:R-:W-:Y:S02]  /*e500*/  LOP3.LUT R8, R3.reuse, 0x20, RZ, 0x3c, !PT ;  /* 0x0000002003087812 */ /* 0x044fe400078e3cff */
[C---:B------:R-:W-:Y:S02]  /*e510*/  LOP3.LUT R7, R3.reuse, 0x40, RZ, 0x3c, !PT ;  /* 0x0000004003077812 */ /* 0x040fe400078e3cff */
[----:B------:R-:W-:Y:S02]  /*e520*/  LOP3.LUT R6, R3, 0x60, RZ, 0x3c, !PT ;  /* 0x0000006003067812 */ /* 0x000fe400078e3cff */
[C---:B------:R-:W-:Y:S02]  /*e530*/  LOP3.LUT R8, R25.reuse, 0x20, RZ, 0x3c, !PT ;  /* 0x0000002019087812 */ /* 0x040fe400078e3cff */
[----:B------:R-:W-:-:S02]  /*e540*/  LOP3.LUT R7, R25, 0x40, RZ, 0x3c, !PT ;  /* 0x0000004019077812 */ /* 0x000fc400078e3cff */
[----:B0-----:R-:W-:Y:S02]  /*e550*/  LOP3.LUT R6, R25, 0x60, RZ, 0x3c, !PT ;  /* 0x0000006019067812 */ /* 0x001fe400078e3cff */
.L_x_2:
[----:B------:R-:W0:Y:S01]  /*e560*/  S2R R14, SR_TID.X ;  /* 0x00000000000e7919 */ /* 0x000e220000002100 */
[----:B------:R-:W-:Y:S01]  /*e570*/  IMAD.MOV.U32 R28, RZ, RZ, R4 ;  /* 0x000000ffff1c7224 */ /* 0x000fe200078e0004 */
[----:B------:R-:W-:Y:S01]  /*e580*/  PRMT R13, RZ, 0x7610, R13 ;  /* 0x00007610ff0d7816 */ /* 0x000fe2000000000d */
[----:B------:R-:W-:Y:S01]  /*e590*/  IMAD.MOV.U32 R29, RZ, RZ, R5 ;  /* 0x000000ffff1d7224 */ /* 0x000fe200078e0005 */
[----:B------:R-:W1:Y:S04]  /*e5a0*/  S2R R11, SR_TID.X ;  /* 0x00000000000b7919 */ /* 0x000e680000002100 */
[----:B------:R2:W-:Y:S01]  /*e5b0*/  STL [R1+0x150c], R23 ;  /* 0x00150c1701007387 */ /* 0x0005e20000100800 */
[----:B------:R-:W-:Y:S02]  /*e5c0*/  PRMT R6, RZ, 0x7610, R6 ;  /* 0x00007610ff067816 */ /* 0x000fe40000000006 */
[----:B-----5:R-:W-:Y:S01]  /*e5d0*/  PRMT R16, RZ, 0x7610, R16 ;  /* 0x00007610ff107816 */ /* 0x020fe20000000010 */
[----:B------:R3:W-:Y:S01]  /*e5e0*/  STL [R1+0x1508], R20 ;  /* 0x0015081401007387 */ /* 0x0007e20000100800 */
[----:B------:R-:W-:-:S02]  /*e5f0*/  PRMT R9, RZ, 0x7610, R9 ;  /* 0x00007610ff097816 */ /* 0x000fc40000000009 */
[----:B------:R-:W-:Y:S01]  /*e600*/  PRMT R24, RZ, 0x7610, R24 ;  /* 0x00007610ff187816 */ /* 0x000fe20000000018 */
[----:B------:R4:W-:Y:S01]  /*e610*/  STL [R1+0x1504], R22 ;  /* 0x0015041601007387 */ /* 0x0009e20000100800 */
[----:B0-----:R-:W-:-:S03]  /*e620*/  SHF.R.U32.HI R18, RZ, 0x6, R14 ;  /* 0x00000006ff127819 */ /* 0x001fc6000001160e */
[----:B------:R-:W-:Y:S01]  /*e630*/  STL [R1+0x1500], R21 ;  /* 0x0015001501007387 */ /* 0x000fe20000100800 */
[----:B-1----:R-:W-:-:S03]  /*e640*/  SHF.R.U32.HI R10, RZ, 0x6, R11 ;  /* 0x00000006ff0a7819 */ /* 0x002fc6000001160b */
[----:B------:R-:W-:Y:S01]  /*e650*/  STL [R1+0x14fc], R17 ;  /* 0x0014fc1101007387 */ /* 0x000fe20000100800 */
[----:B------:R-:W-:Y:S02]  /*e660*/  SGXT.U32 R18, R18, 0x1 ;  /* 0x000000011212781a */ /* 0x000fe40000000000 */
[----:B------:R-:W-:Y:S01]  /*e670*/  SGXT.U32 R10, R10, 0x1 ;  /* 0x000000010a0a781a */ /* 0x000fe20000000000 */
[----:B------:R-:W-:Y:S01]  /*e680*/  STL [R1+0x14e0], R3 ;  /* 0x0014e00301007387 */ /* 0x000fe20000100800 */
[----:B------:R-:W-:Y:S02]  /*e690*/  ISETP.GE.AND P0, PT, R18, UR4, PT ;  /* 0x0000000412007c0c */ /* 0x000fe4000bf06270 */
[----:B------:R-:W-:Y:S01]  /*e6a0*/  SHF.R.U32.HI R11, RZ, 0x6, R11 ;  /* 0x00000006ff0b7819 */ /* 0x000fe2000001160b */
[----:B------:R-:W-:Y:S01]  /*e6b0*/  STL [R1+0x14e4], R3 ;  /* 0x0014e40301007387 */ /* 0x000fe20000100800 */
[C---:B------:R-:W-:Y:S01]  /*e6c0*/  LOP3.LUT R15, R10.reuse, 0x2, RZ, 0xfc, !PT ;  /* 0x000000020a0f7812 */ /* 0x040fe200078efcff */
[----:B------:R-:W-:Y:S01]  /*e6d0*/  IMAD R10, R10, c[0x0][0x188], RZ ;  /* 0x000062000a0a7a24 */ /* 0x000fe200078e02ff */
[----:B------:R-:W-:Y:S01]  /*e6e0*/  SGXT.U32 R11, R11, 0x1 ;  /* 0x000000010b0b781a */ /* 0x000fe20000000000 */
[----:B------:R-:W-:Y:S01]  /*e6f0*/  STL [R1+0x14e8], R3 ;  /* 0x0014e80301007387 */ /* 0x000fe20000100800 */
[----:B------:R-:W-:Y:S01]  /*e700*/  ISETP.GE.AND P1, PT, R15, UR4, PT ;  /* 0x000000040f007c0c */ /* 0x000fe2000bf26270 */
[----:B------:R-:W-:Y:S01]  /*e710*/  IMAD.WIDE R4, R10, 0x2, R28 ;  /* 0x000000020a047825 */ /* 0x000fe200078e021c */
[----:B------:R-:W-:Y:S01]  /*e720*/  LOP3.LUT R10, R11, 0x4, RZ, 0xfc, !PT ;  /* 0x000000040b0a7812 */ /* 0x000fe200078efcff */
[----:B------:R-:W-:Y:S04]  /*e730*/  STL [R1+0x14ec], R3 ;  /* 0x0014ec0301007387 */ /* 0x000fe80000100800 */
[----:B------:R0:W4:Y:S01]  /*e740*/  @!P0 LDG.E.U16 R13, [R4.64] ;  /* 0x00000006040d8981 */ /* 0x000122000c1e1500 */
[----:B------:R-:W-:-:S03]  /*e750*/  ISETP.GE.AND P0, PT, R10, UR4, PT ;  /* 0x000000040a007c0c */ /* 0x000fc6000bf06270 */
[----:B------:R-:W1:Y:S01]  /*e760*/  S2R R10, SR_TID.X ;  /* 0x00000000000a7919 */ /* 0x000e620000002100 */
[----:B------:R-:W-:Y:S02]  /*e770*/  LOP3.LUT R11, R11, 0x2, RZ, 0xfc, !PT ;  /* 0x000000020b0b7812 */ /* 0x000fe400078efcff */
[----:B--2---:R-:W-:Y:S01]  /*e780*/  PRMT R23, RZ, 0x7610, R23 ;  /* 0x00007610ff177816 */ /* 0x004fe20000000017 */
[----:B------:R-:W-:Y:S02]  /*e790*/  STL [R1+0x14f0], R3 ;  /* 0x0014f00301007387 */ /* 0x000fe40000100800 */
[----:B------:R-:W-:Y:S01]  /*e7a0*/  IMAD R11, R11, c[0x0][0x188], RZ ;  /* 0x000062000b0b7a24 */ /* 0x000fe200078e02ff */
[----:B---3--:R-:W-:Y:S01]  /*e7b0*/  PRMT R20, RZ, 0x7610, R20 ;  /* 0x00007610ff147816 */ /* 0x008fe20000000014 */
[----:B------:R-:W-:Y:S02]  /*e7c0*/  STL [R1+0x14f4], R3 ;  /* 0x0014f40301007387 */ /* 0x000fe40000100800 */
[----:B0-----:R-:W-:-:S02]  /*e7d0*/  IMAD.WIDE R4, R11, 0x2, R28 ;  /* 0x000000020b047825 */ /* 0x001fc400078e021c */
[----:B------:R-:W0:Y:S04]  /*e7e0*/  S2R R11, SR_TID.X ;  /* 0x00000000000b7919 */ /* 0x000e280000002100 */
[----:B------:R2:W3:Y:S01]  /*e7f0*/  @!P1 LDG.E.U16 R6, [R4.64] ;  /* 0x0000000604069981 */ /* 0x0004e2000c1e1500 */
[----:B------:R-:W-:Y:S02]  /*e800*/  PRMT R8, RZ, 0x7610, R8 ;  /* 0x00007610ff087816 */ /* 0x000fe40000000008 */
[----:B------:R-:W-:Y:S01]  /*e810*/  PRMT R12, RZ, 0x7610, R12 ;  /* 0x00007610ff0c7816 */ /* 0x000fe2000000000c */
[----:B------:R-:W-:Y:S01]  /*e820*/  STL [R1+0x14f8], R3 ;  /* 0x0014f80301007387 */ /* 0x000fe20000100800 */
[----:B-1----:R-:W-:-:S04]  /*e830*/  SHF.R.U32.HI R10, RZ, 0x6, R10 ;  /* 0x00000006ff0a7819 */ /* 0x002fc8000001160a */
[----:B------:R-:W-:-:S04]  /*e840*/  SGXT.U32 R10, R10, 0x1 ;  /* 0x000000010a0a781a */ /* 0x000fc80000000000 */
[C---:B------:R-:W-:Y:S02]  /*e850*/  LOP3.LUT R15, R10.reuse, 0x6, RZ, 0xfc, !PT ;  /* 0x000000060a0f7812 */ /* 0x040fe400078efcff */
[----:B------:R-:W-:-:S05]  /*e860*/  LOP3.LUT R10, R10, 0x4, RZ, 0xfc, !PT ;  /* 0x000000040a0a7812 */ /* 0x000fca00078efcff */
[----:B------:R-:W-:-:S04]  /*e870*/  IMAD R10, R10, c[0x0][0x188], RZ ;  /* 0x000062000a0a7a24 */ /* 0x000fc800078e02ff */
[----:B--2---:R-:W-:Y:S02]  /*e880*/  IMAD.WIDE R4, R10, 0x2, R28 ;  /* 0x000000020a047825 */ /* 0x004fe400078e021c */
[----:B------:R-:W1:Y:S01]  /*e890*/  S2R R10, SR_TID.X ;  /* 0x00000000000a7919 */ /* 0x000e620000002100 */
[----:B------:R-:W-:Y:S02]  /*e8a0*/  ISETP.GE.AND P1, PT, R15, UR4, PT ;  /* 0x000000040f007c0c */ /* 0x000fe4000bf26270 */
[--C-:B0-----:R-:W-:Y:S01]  /*e8b0*/  SHF.R.U32.HI R15, RZ, 0x6, R11.reuse ;  /* 0x00000006ff0f7819 */ /* 0x101fe2000001160b */
[----:B------:R0:W2:Y:S01]  /*e8c0*/  @!P0 LDG.E.U16 R16, [R4.64] ;  /* 0x0000000604108981 */ /* 0x0000a2000c1e1500 */
[----:B------:R-:W-:Y:S02]  /*e8d0*/  SHF.R.U32.HI R11, RZ, 0x6, R11 ;  /* 0x00000006ff0b7819 */ /* 0x000fe4000001160b */
[----:B------:R-:W-:Y:S02]  /*e8e0*/  SGXT.U32 R15, R15, 0x1 ;  /* 0x000000010f0f781a */ /* 0x000fe40000000000 */
[----:B------:R-:W-:-:S02]  /*e8f0*/  SGXT.U32 R11, R11, 0x1 ;  /* 0x000000010b0b781a */ /* 0x000fc40000000000 */
[----:B------:R-:W-:-:S04]  /*e900*/  LOP3.LUT R15, R15, 0x8, RZ, 0xfc, !PT ;  /* 0x000000080f0f7812 */ /* 0x000fc800078efcff */
[----:B------:R-:W-:Y:S02]  /*e910*/  ISETP.GE.AND P0, PT, R15, UR4, PT ;  /* 0x000000040f007c0c */ /* 0x000fe4000bf06270 */
[----:B------:R-:W-:Y:S02]  /*e920*/  LOP3.LUT R15, R11, 0x6, RZ, 0xfc, !PT ;  /* 0x000000060b0f7812 */ /* 0x000fe400078efcff */
[----:B-1----:R-:W-:-:S03]  /*e930*/  SHF.R.U32.HI R11, RZ, 0x6, R10 ;  /* 0x00000006ff0b7819 */ /* 0x002fc6000001160a */
[----:B------:R-:W-:Y:S01]  /*e940*/  IMAD R15, R15, c[0x0][0x188], RZ ;  /* 0x000062000f0f7a24 */ /* 0x000fe200078e02ff */
[----:B------:R-:W-:-:S03]  /*e950*/  SGXT.U32 R11, R11, 0x1 ;  /* 0x000000010b0b781a */ /* 0x000fc60000000000 */
[----:B0-----:R-:W-:Y:S01]  /*e960*/  IMAD.WIDE R4, R15, 0x2, R28 ;  /* 0x000000020f047825 */ /* 0x001fe200078e021c */
[----:B------:R-:W-:Y:S02]  /*e970*/  LOP3.LUT R15, R11, 0xa, RZ, 0xfc, !PT ;  /* 0x0000000a0b0f7812 */ /* 0x000fe400078efcff */
[----:B------:R-:W0:Y:S01]  /*e980*/  S2R R11, SR_TID.X ;  /* 0x00000000000b7919 */ /* 0x000e220000002100 */
[----:B------:R-:W-:-:S03]  /*e990*/  SHF.R.U32.HI R10, RZ, 0x6, R10 ;  /* 0x00000006ff0a7819 */ /* 0x000fc6000001160a */
[----:B------:R1:W2:Y:S01]  /*e9a0*/  @!P1 LDG.E.U16 R23, [R4.64] ;  /* 0x0000000604179981 */ /* 0x0002a2000c1e1500 */
[----:B------:R-:W-:Y:S02]  /*e9b0*/  SGXT.U32 R10, R10, 0x1 ;  /* 0x000000010a0a781a */ /* 0x000fe40000000000 */
[----:B------:R-:W-:Y:S02]  /*e9c0*/  ISETP.GE.AND P1, PT, R15, UR4, PT ;  /* 0x000000040f007c0c */ /* 0x000fe4000bf26270 */
[----:B------:R-:W-:-:S05]  /*e9d0*/  LOP3.LUT R15, R10, 0x8, RZ, 0xfc, !PT ;  /* 0x000000080a0f7812 */ /* 0x000fca00078efcff */
[----:B------:R-:W-:-:S04]  /*e9e0*/  IMAD R15, R15, c[0x0][0x188], RZ ;  /* 0x000062000f0f7a24 */ /* 0x000fc800078e02ff */
[----:B-1----:R-:W-:-:S05]  /*e9f0*/  IMAD.WIDE R4, R15, 0x2, R28 ;  /* 0x000000020f047825 */ /* 0x002fca00078e021c */
[----:B------:R1:W2:Y:S01]  /*ea00*/  @!P0 LDG.E.U16 R9, [R4.64] ;  /* 0x0000000604098981 */ /* 0x0002a2000c1e1500 */
[----:B0-----:R-:W-:-:S04]  /*ea10*/  SHF.R.U32.HI R10, RZ, 0x6, R11 ;  /* 0x00000006ff0a7819 */ /* 0x001fc8000001160b */
[----:B------:R-:W-:Y:S02]  /*ea20*/  SGXT.U32 R10, R10, 0x1 ;  /* 0x000000010a0a781a */ /* 0x000fe40000000000 */
[----:B------:R-:W-:Y:S02]  /*ea30*/  SHF.R.U32.HI R15, RZ, 0x6, R11 ;  /* 0x00000006ff0f7819 */ /* 0x000fe4000001160b */
[C---:B------:R-:W-:Y:S02]  /*ea40*/  LOP3.LUT R11, R10.reuse, 0xc, RZ, 0xfc, !PT ;  /* 0x0000000c0a0b7812 */ /* 0x040fe400078efcff */
[----:B------:R-:W-:Y:S02]  /*ea50*/  LOP3.LUT R10, R10, 0xa, RZ, 0xfc, !PT ;  /* 0x0000000a0a0a7812 */ /* 0x000fe400078efcff */
[----:B------:R-:W-:-:S03]  /*ea60*/  ISETP.GE.AND P0, PT, R11, UR4, PT ;  /* 0x000000040b007c0c */ /* 0x000fc6000bf06270 */
[----:B------:R-:W-:Y:S01]  /*ea70*/  IMAD R10, R10, c[0x0][0x188], RZ ;  /* 0x000062000a0a7a24 */ /* 0x000fe200078e02ff */
[----:B-1----:R-:W-:-:S03]  /*ea80*/  PRMT R5, RZ, 0x7610, R5 ;  /* 0x00007610ff057816 */ /* 0x002fc60000000005 */
[----:B------:R-:W-:-:S05]  /*ea90*/  IMAD.WIDE R10, R10, 0x2, R28 ;  /* 0x000000020a0a7825 */ /* 0x000fca00078e021c */
[----:B------:R0:W2:Y:S04]  /*eaa0*/  @!P1 LDG.E.U16 R5, [R10.64] ;  /* 0x000000060a059981 */ /* 0x0000a8000c1e1500 */
[----:B0-----:R-:W0:Y:S01]  /*eab0*/  S2R R11, SR_TID.X ;  /* 0x00000000000b7919 */ /* 0x001e220000002100 */
[----:B------:R-:W-:-:S04]  /*eac0*/  SGXT.U32 R15, R15, 0x1 ;  /* 0x000000010f0f781a */ /* 0x000fc80000000000 */
[----:B------:R-:W-:-:S04]  /*ead0*/  LOP3.LUT R15, R15, 0xe, RZ, 0xfc, !PT ;  /* 0x0000000e0f0f7812 */ /* 0x000fc800078efcff */
[----:B------:R-:W-:Y:S02]  /*eae0*/  ISETP.GE.AND P1, PT, R15, UR4, PT ;  /* 0x000000040f007c0c */ /* 0x000fe4000bf26270 */
[----:B------:R-:W1:Y:S01]  /*eaf0*/  S2R R15, SR_TID.X ;  /* 0x00000000000f7919 */ /* 0x000e620000002100 */
[----:B0-----:R-:W-:-:S04]  /*eb00*/  SHF.R.U32.HI R11, RZ, 0x6, R11 ;  /* 0x00000006ff0b7819 */ /* 0x001fc8000001160b */
[----:B------:R-:W-:-:S04]  /*eb10*/  SGXT.U32 R11, R11, 0x1 ;  /* 0x000000010b0b781a */ /* 0x000fc80000000000 */
[----:B------:R-:W-:-:S05]  /*eb20*/  LOP3.LUT R11, R11, 0xc, RZ, 0xfc, !PT ;  /* 0x0000000c0b0b7812 */ /* 0x000fca00078efcff */
[----:B------:R-:W-:-:S04]  /*eb30*/  IMAD R11, R11, c[0x0][0x188], RZ ;  /* 0x000062000b0b7a24 */ /* 0x000fc800078e02ff */
[----:B------:R-:W-:-:S05]  /*eb40*/  IMAD.WIDE R10, R11, 0x2, R28 ;  /* 0x000000020b0a7825 */ /* 0x000fca00078e021c */
[----:B------:R1:W2:Y:S02]  /*eb50*/  @!P0 LDG.E.U16 R24, [R10.64] ;  /* 0x000000060a188981 */ /* 0x0002a4000c1e1500 */
[----:B-1----:R-:W-:-:S04]  /*eb60*/  SHF.R.U32.HI R11, RZ, 0x6, R15 ;  /* 0x00000006ff0b7819 */ /* 0x002fc8000001160f */
[----:B------:R-:W-:-:S04]  /*eb70*/  SGXT.U32 R11, R11, 0x1 ;  /* 0x000000010b0b781a */ /* 0x000fc80000000000 */
[C---:B------:R-:W-:Y:S02]  /*eb80*/  LOP3.LUT R10, R11.reuse, 0x10, RZ, 0xfc, !PT ;  /* 0x000000100b0a7812 */ /* 0x040fe400078efcff */
[----:B------:R-:W-:Y:S02]  /*eb90*/  LOP3.LUT R11, R11, 0xe, RZ, 0xfc, !PT ;  /* 0x0000000e0b0b7812 */ /* 0x000fe400078efcff */
[----:B------:R-:W-:-:S03]  /*eba0*/  ISETP.GE.AND P0, PT, R10, UR4, PT ;  /* 0x000000040a007c0c */ /* 0x000fc6000bf06270 */
[----:B------:R-:W-:-:S04]  /*ebb0*/  IMAD R11, R11, c[0x0][0x188], RZ ;  /* 0x000062000b0b7a24 */ /* 0x000fc800078e02ff */
[----:B------:R-:W-:-:S05]  /*ebc0*/  IMAD.WIDE R10, R11, 0x2, R28 ;  /* 0x000000020b0a7825 */ /* 0x000fca00078e021c */
[----:B------:R0:W2:Y:S01]  /*ebd0*/  @!P1 LDG.E.U16 R20, [R10.64] ;  /* 0x000000060a149981 */ /* 0x0000a2000c1e1500 */
[----:B------:R-:W-:-:S03]  /*ebe0*/  SHF.R.U32.HI R15, RZ, 0x6, R15 ;  /* 0x00000006ff0f7819 */ /* 0x000fc6000001160f */
        /* <DEDUP_REMOVED lines=18> */
[----:B------:R0:W2:Y:S04]  /*ed10*/  @!P1 LDG.E.U16 R12, [R10.64] ;  /* 0x000000060a0c9981 */ /* 0x0000a8000c1e1500 */
[----:B0-----:R-:W0:Y:S01]  /*ed20*/  S2R R11, SR_TID.X ;  /* 0x00000000000b7919 */ /* 0x001e220000002100 */
[----:B------:R-:W-:Y:S02]  /*ed30*/  SHF.R.U32.HI R15, RZ, 0x6, R15 ;  /* 0x00000006ff0f7819 */ /* 0x000fe4000001160f */
[----:B------:R-:W-:Y:S02]  /*ed40*/  PRMT R7, RZ, 0x7610, R7 ;  /* 0x00007610ff077816 */ /* 0x000fe40000000007 */
[----:B------:R-:W-:Y:S02]  /*ed50*/  SGXT.U32 R15, R15, 0x1 ;  /* 0x000000010f0f781a */ /* 0x000fe40000000000 */
[----:B0-----:R-:W-:-:S04]  /*ed60*/  SHF.R.U32.HI R11, RZ, 0x6, R11 ;  /* 0x00000006ff0b7819 */ /* 0x001fc8000001160b */
[----:B------:R-:W-:-:S04]  /*ed70*/  SGXT.U32 R11, R11, 0x1 ;  /* 0x000000010b0b781a */ /* 0x000fc80000000000 */
[----:B------:R-:W-:-:S05]  /*ed80*/  LOP3.LUT R11, R11, 0x18, RZ, 0xfc, !PT ;  /* 0x000000180b0b7812 */ /* 0x000fca00078efcff */
[----:B------:R-:W-:-:S04]  /*ed90*/  IMAD R11, R11, c[0x0][0x188], RZ ;  /* 0x000062000b0b7a24 */ /* 0x000fc800078e02ff */
[----:B------:R-:W-:Y:S01]  /*eda0*/  IMAD.WIDE R10, R11, 0x2, R28 ;  /* 0x000000020b0a7825 */ /* 0x000fe200078e021c */
[----:B------:R-:W-:-:S04]  /*edb0*/  LOP3.LUT R15, R15, 0x14, RZ, 0xfc, !PT ;  /* 0x000000140f0f7812 */ /* 0x000fc800078efcff */
[----:B------:R0:W2:Y:S01]  /*edc0*/  @!P2 LDG.E.U16 R7, [R10.64] ;  /* 0x000000060a07a981 */ /* 0x0000a2000c1e1500 */
[----:B------:R-:W-:-:S03]  /*edd0*/  ISETP.GE.AND P0, PT, R15, UR4, PT ;  /* 0x000000040f007c0c */ /* 0x000fc6000bf06270 */
[----:B------:R-:W1:Y:S04]  /*ede0*/  S2R R15, SR_TID.X ;  /* 0x00000000000f7919 */ /* 0x000e680000002100 */
[----:B0-----:R-:W0:Y:S01]  /*edf0*/  S2R R11, SR_TID.X ;  /* 0x00000000000b7919 */ /* 0x001e220000002100 */
[----:B----4-:R-:W-:Y:S02]  /*ee00*/  PRMT R22, RZ, 0x7610, R22 ;  /* 0x00007610ff167816 */ /* 0x010fe40000000016 */
[----:B-1----:R-:W-:Y:S02]  /*ee10*/  SHF.R.U32.HI R15, RZ, 0x6, R15 ;  /* 0x00000006ff0f7819 */ /* 0x002fe4000001160f */
[----:B0-----:R-:W-:-:S04]  /*ee20*/  SHF.R.U32.HI R11, RZ, 0x6, R11 ;  /* 0x00000006ff0b7819 */ /* 0x001fc8000001160b */
[----:B------:R-:W-:Y:S02]  /*ee30*/  SGXT.U32 R11, R11, 0x1 ;  /* 0x000000010b0b781a */ /* 0x000fe40000000000 */
[----:B------:R-:W-:Y:S02]  /*ee40*/  SGXT.U32 R15, R15, 0x1 ;  /* 0x000000010f0f781a */ /* 0x000fe40000000000 */
[----:B------:R-:W-:-:S04]  /*ee50*/  LOP3.LUT R11, R11, 0x16, RZ, 0xfc, !PT ;  /* 0x000000160b0b7812 */ /* 0x000fc800078efcff */
[----:B------:R-:W-:Y:S02]  /*ee60*/  ISETP.GE.AND P1, PT, R11, UR4, PT ;  /* 0x000000040b007c0c */ /* 0x000fe4000bf26270 */
[----:B------:R-:W-:Y:S02]  /*ee70*/  LOP3.LUT R11, R15, 0x14, RZ, 0xfc, !PT ;  /* 0x000000140f0b7812 */ /* 0x000fe400078efcff */
[----:B------:R-:W-:-:S03]  /*ee80*/  SHF.R.U32.HI R15, RZ, 0x6, R14 ;  /* 0x00000006ff0f7819 */ /* 0x000fc6000001160e */
[----:B------:R-:W-:Y:S01]  /*ee90*/  IMAD R11, R11, c[0x0][0x188], RZ ;  /* 0x000062000b0b7a24 */ /* 0x000fe200078e02ff */
[----:B------:R-:W-:-:S03]  /*eea0*/  SGXT.U32 R15, R15, 0x1 ;  /* 0x000000010f0f781a */ /* 0x000fc60000000000 */
[----:B------:R-:W-:-:S05]  /*eeb0*/  IMAD.WIDE R10, R11, 0x2, R28 ;  /* 0x000000020b0a7825 */ /* 0x000fca00078e021c */
[----:B------:R0:W4:Y:S01]  /*eec0*/  @!P0 LDG.E.U16 R22, [R10.64] ;  /* 0x000000060a168981 */ /* 0x000122000c1e1500 */
[----:B------:R-:W-:Y:S02]  /*eed0*/  PRMT R19, RZ, 0x7610, R19 ;  /* 0x00007610ff137816 */ /* 0x000fe40000000013 */
[C---:B0-----:R-:W-:Y:S02]  /*eee0*/  LOP3.LUT R11, R15.reuse, 0x1a, RZ, 0xfc, !PT ;  /* 0x0000001a0f0b7812 */ /* 0x041fe400078efcff */
[----:B------:R-:W-:Y:S02]  /*eef0*/  LOP3.LUT R15, R15, 0x16, RZ, 0xfc, !PT ;  /* 0x000000160f0f7812 */ /* 0x000fe400078efcff */
[----:B------:R-:W-:-:S03]  /*ef00*/  ISETP.GE.AND P0, PT, R11, UR4, PT ;  /* 0x000000040b007c0c */ /* 0x000fc6000bf06270 */
[----:B------:R-:W-:-:S04]  /*ef10*/  IMAD R15, R15, c[0x0][0x188], RZ ;  /* 0x000062000f0f7a24 */ /* 0x000fc800078e02ff */
[----:B------:R-:W-:-:S05]  /*ef20*/  IMAD.WIDE R10, R15, 0x2, R28 ;  /* 0x000000020f0a7825 */ /* 0x000fca00078e021c */
[----:B------:R0:W4:Y:S01]  /*ef30*/  @!P1 LDG.E.U16 R19, [R10.64] ;  /* 0x000000060a139981 */ /* 0x000122000c1e1500 */
[----:B------:R-:W-:-:S03]  /*ef40*/  SHF.R.U32.HI R14, RZ, 0x6, R14 ;  /* 0x00000006ff0e7819 */ /* 0x000fc6000001160e */
[----:B---3--:R-:W-:Y:S01]  /*ef50*/  STL [R1+0x14d0], R6 ;  /* 0x0014d00601007387 */ /* 0x008fe20000100800 */
[----:B------:R-:W-:-:S03]  /*ef60*/  SGXT.U32 R14, R14, 0x1 ;  /* 0x000000010e0e781a */ /* 0x000fc60000000000 */
[----:B------:R-:W-:Y:S04]  /*ef70*/  STL [R1+0x14d4], R6 ;  /* 0x0014d40601007387 */ /* 0x000fe80000100800 */
[----:B------:R-:W-:Y:S04]  /*ef80*/  STL [R1+0x14d8], R6 ;  /* 0x0014d80601007387 */ /* 0x000fe80000100800 */
[----:B------:R-:W-:Y:S01]  /*ef90*/  STL [R1+0x14dc], R6 ;  /* 0x0014dc0601007387 */ /* 0x000fe20000100800 */
[----:B------:R-:W-:-:S03]  /*efa0*/  LOP3.LUT R15, R14, 0x1c, RZ, 0xfc, !PT ;  /* 0x0000001c0e0f7812 */ /* 0x000fc600078efcff */
[----:B--2---:R-:W-:Y:S01]  /*efb0*/  STL [R1+0x14c8], R16 ;  /* 0x0014c81001007387 */ /* 0x004fe20000100800 */
[----:B------:R-:W-:-:S03]  /*efc0*/  LOP3.LUT R14, R14, 0x1a, RZ, 0xfc, !PT ;  /* 0x0000001a0e0e7812 */ /* 0x000fc600078efcff */
[----:B------:R-:W-:Y:S04]  /*efd0*/  STL [R1+0x14cc], R16 ;  /* 0x0014cc1001007387 */ /* 0x000fe80000100800 */
[----:B------:R1:W-:Y:S01]  /*efe0*/  STL [R1+0xc], R23 ;  /* 0x00000c1701007387 */ /* 0x0003e20000100800 */
[----:B------:R-:W-:Y:S01]  /*eff0*/  IMAD R14, R14, c[0x0][0x188], RZ ;  /* 0x000062000e0e7a24 */ /* 0x000fe200078e02ff */
[----:B------:R-:W-:Y:S02]  /*f000*/  ISETP.GE.AND P1, PT, R15, UR4, PT ;  /* 0x000000040f007c0c */ /* 0x000fe4000bf26270 */
[----:B-1----:R-:W2:Y:S01]  /*f010*/  LDL.LU R23, [R1+0x150c] ;  /* 0x00150c0001177983 */ /* 0x002ea20000300800 */
[----:B0-----:R-:W-:Y:S01]  /*f020*/  PRMT R11, RZ, 0x7610, R11 ;  /* 0x00007610ff0b7816 */ /* 0x001fe2000000000b */
[----:B------:R-:W-:Y:S01]  /*f030*/  IMAD.WIDE R14, R14, 0x2, R28 ;  /* 0x000000020e0e7825 */ /* 0x000fe200078e021c */
[----:B------:R-:W-:-:S04]  /*f040*/  PRMT R25, RZ, 0x7610, R25 ;  /* 0x00007610ff197816 */ /* 0x000fc80000000019 */
[----:B------:R0:W3:Y:S04]  /*f050*/  @!P0 LDG.E.U16 R11, [R14.64] ;  /* 0x000000060e0b8981 */ /* 0x0000e8000c1e1500 */
[----:B------:R1:W-:Y:S04]  /*f060*/  STL [R1+0x14], R20 ;  /* 0x0000141401007387 */ /* 0x0003e80000100800 */
[----:B-1----:R-:W2:Y:S01]  /*f070*/  LDL.LU R20, [R1+0x1508] ;  /* 0x0015080001147983 */ /* 0x002ea20000300800 */
[----:B------:R-:W-:-:S03]  /*f080*/  PRMT R21, RZ, 0x7610, R21 ;  /* 0x00007610ff157816 */ /* 0x000fc60000000015 */
[----:B----4-:R1:W-:Y:S04]  /*f090*/  STL [R1], R22 ;  /* 0x0000001601007387 */ /* 0x0103e80000100800 */
[----:B-1----:R-:W4:Y:S04]  /*f0a0*/  LDL.LU R22, [R1+0x1504] ;  /* 0x0015040001167983 */ /* 0x002f280000300800 */
[----:B------:R1:W-:Y:S02]  /*f0b0*/  STL [R1+0x8], R19 ;  /* 0x0000081301007387 */ /* 0x0003e40000100800 */
[----:B-1----:R-:W-:-:S02]  /*f0c0*/  LOP3.LUT R19, R18, 0x1e, RZ, 0xfc, !PT ;  /* 0x0000001e12137812 */ /* 0x002fc400078efcff */
[----:B------:R-:W-:-:S05]  /*f0d0*/  LOP3.LUT R18, R18, 0x1c, RZ, 0xfc, !PT ;  /* 0x0000001c12127812 */ /* 0x000fca00078efcff */
[----:B------:R-:W-:-:S04]  /*f0e0*/  IMAD R18, R18, c[0x0][0x188], RZ ;  /* 0x0000620012127a24 */ /* 0x000fc800078e02ff */
[----:B0-----:R-:W-:Y:S01]  /*f0f0*/  IMAD.WIDE R14, R18, 0x2, R28 ;  /* 0x00000002120e7825 */ /* 0x001fe200078e021c */
[----:B------:R-:W-:Y:S01]  /*f100*/  ISETP.GE.AND P0, PT, R19, UR4, PT ;  /* 0x0000000413007c0c */ /* 0x000fe2000bf06270 */
[----:B------:R-:W2:Y:S04]  /*f110*/  LDL R18, [R1+0x834] ;  /* 0x0008340001127983 */ /* 0x000ea80000100800 */
[----:B------:R0:W2:Y:S04]  /*f120*/  @!P1 LDG.E.U16 R25, [R14.64] ;  /* 0x000000060e199981 */ /* 0x0000a8000c1e1500 */
[----:B------:R-:W3:Y:S04]  /*f130*/  LDL R19, [R1+0x8e4] ;  /* 0x0008e40001137983 */ /* 0x000ee80000100800 */
[----:B0-----:R-:W0:Y:S02]  /*f140*/  S2R R15, SR_TID.X ;  /* 0x00000000000f7919 */ /* 0x001e240000002100 */
[----:B0-----:R-:W-:-:S04]  /*f150*/  SHF.R.U32.HI R15, RZ, 0x6, R15 ;  /* 0x00000006ff0f7819 */ /* 0x001fc8000001160f */
[----:B------:R-:W-:-:S04]  /*f160*/  SGXT.U32 R15, R15, 0x1 ;  /* 0x000000010f0f781a */ /* 0x000fc80000000000 */
[----:B------:R-:W-:-:S05]  /*f170*/  LOP3.LUT R15, R15, 0x1e, RZ, 0xfc, !PT ;  /* 0x0000001e0f0f7812 */ /* 0x000fca00078efcff */
[----:B------:R-:W-:-:S04]  /*f180*/  IMAD R15, R15, c[0x0][0x188], RZ ;  /* 0x000062000f0f7a24 */ /* 0x000fc800078e02ff */
[----:B------:R-:W-:-:S05]  /*f190*/  IMAD.WIDE R14, R15, 0x2, R28 ;  /* 0x000000020f0e7825 */ /* 0x000fca00078e021c */
[----:B------:R0:W3:Y:S04]  /*f1a0*/  @!P0 LDG.E.U16 R21, [R14.64] ;  /* 0x000000060e158981 */ /* 0x0000e8000c1e1500 */
[----:B0-----:R-:W0:Y:S02]  /*f1b0*/  S2R R15, SR_TID.X ;  /* 0x00000000000f7919 */ /* 0x001e240000002100 */
[----:B0-----:R-:W-:Y:S02]  /*f1c0*/  LOP3.LUT R14, R15, 0x1f, RZ, 0xc0, !PT ;  /* 0x0000001f0f0e7812 */ /* 0x001fe400078ec0ff */
[----:B--2---:R-:W-:Y:S04]  /*f1d0*/  STL [R1+0x14bc], R25 ;  /* 0x0014bc1901007387 */ /* 0x004fe80000100800 */
[----:B------:R-:W-:Y:S04]  /*f1e0*/  STL [R1+0x14c0], R25 ;  /* 0x0014c01901007387 */ /* 0x000fe80000100800 */
[----:B------:R0:W-:Y:S04]  /*f1f0*/  STL [R1+0x984], R28 ;  /* 0x0009841c01007387 */ /* 0x0001e80000100800 */
[----:B0-----:R-:W2:Y:S04]  /*f200*/  LDL.LU R28, [R1+0x6dc] ;  /* 0x0006dc00011c7983 */ /* 0x001ea80000300800 */
[----:B------:R0:W-:Y:S04]  /*f210*/  STL [R1+0x980], R29 ;  /* 0x0009801d01007387 */ /* 0x0001e80000100800 */
[----:B0-----:R-:W2:Y:S04]  /*f220*/  LDL.LU R29, [R1+0x82c] ;  /* 0x00082c00011d7983 */ /* 0x001ea80000300800 */
[----:B---3--:R0:W-:Y:S04]  /*f230*/  STL [R1+0x4], R21 ;  /* 0x0000041501007387 */ /* 0x0081e80000100800 */
[----:B0-----:R-:W3:Y:S04]  /*f240*/  LDL.LU R21, [R1+0x1500] ;  /* 0x0015000001157983 */ /* 0x001ee80000300800 */
[----:B------:R-:W2:Y:S01]  /*f250*/  LDL R15, [R1+0x838] ;  /* 0x00083800010f7983 */ /* 0x000ea20000100800 */
[----:B------:R-:W-:-:S02]  /*f260*/  ISETP.GE.AND P0, PT, R14, UR4, PT ;  /* 0x000000040e007c0c */ /* 0x000fc4000bf06270 */
[----:B------:R-:W-:Y:S02]  /*f270*/  PRMT R17, RZ, 0x7610, R17 ;  /* 0x00007610ff117816 */ /* 0x000fe40000000011 */
[----:B------:R-:W-:Y:S01]  /*f280*/  PRMT R27, RZ, 0x7610, R27 ;  /* 0x00007610ff1b7816 */ /* 0x000fe2000000001b */
[----:B------:R-:W-:Y:S01]  /*f290*/  BAR.SYNC.DEFER_BLOCKING 0x0 ;  /* 0x0000000000007b1d */ /* 0x000fe20000010000 */
[----:B--2--5:R-:W-:-:S05]  /*f2a0*/  IADD3 R14, P1, R15, R2, RZ ;  /* 0x000000020f0e7210 */ /* 0x024fca0007f3e0ff */
[----:B------:R-:W2:Y:S02]  /*f2b0*/  LDL R15, [R1+0x6e0] ;  /* 0x0006e000010f7983 */ /* 0x000ea40000100800 */
[----:B--2---:R-:W-:-:S05]  /*f2c0*/  IMAD.X R15, R15, 0x1, R0, P1 ;  /* 0x000000010f0f7824 */ /* 0x004fca00008e0600 */
[----:B------:R0:W2:Y:S02]  /*f2d0*/  @!P0 LDG.E.U16 R17, [R14.64] ;  /* 0x000000060e118981 */ /* 0x0000a4000c1e1500 */
[----:B0-----:R-:W-:-:S05]  /*f2e0*/  IADD3 R14, P1, R19, R2, RZ ;  /* 0x00000002130e7210 */ /* 0x001fca0007f3e0ff */
[----:B------:R-:W-:-:S05]  /*f2f0*/  IMAD.X R15, R18, 0x1, R0, P1 ;  /* 0x00000001120f7824 */ /* 0x000fca00008e0600 */
[----:B------:R0:W3:Y:S01]  /*f300*/  @!P0 LDG.E.U16 R27, [R14.64] ;  /* 0x000000060e1b8981 */ /* 0x0000e2000c1e1500 */
[----:B------:R-:W-:Y:S02]  /*f310*/  IADD3 R18, P1, R29, R2, RZ ;  /* 0x000000021d127210 */ /* 0x000fe40007f3e0ff */
[----:B------:R-:W-:-:S03]  /*f320*/  PRMT R26, RZ, 0x7610, R26 ;  /* 0x00007610ff1a7816 */ /* 0x000fc6000000001a */
[----:B------:R-:W-:-:S05]  /*f330*/  IMAD.X R19, R28, 0x1, R0, P1 ;  /* 0x000000011c137824 */ /* 0x000fca00008e0600 */
[----:B------:R-:W4:Y:S04]  /*f340*/  @!P0 LDG.E.U16 R26, [R18.64] ;  /* 0x00000006121a8981 */ /* 0x000f28000c1e1500 */
[----:B--2---:R1:W-:Y:S04]  /*f350*/  STL [R1+0x84], R17 ;  /* 0x0000841101007387 */ /* 0x0043e80000100800 */
[----:B-1----:R-:W2:Y:S04]  /*f360*/  LDL.LU R17, [R1+0x14fc] ;  /* 0x0014fc0001117983 */ /* 0x002ea80000300800 */
[----:B0-----:R-:W2:Y:S04]  /*f370*/  LDL R15, [R1+0x8dc] ;  /* 0x0008dc00010f7983 */ /* 0x001ea80000100800 */
[----:B---3--:R-:W-:Y:S04]  /*f380*/  STL [R1+0x14ac], R27 ;  /* 0x0014ac1b01007387 */ /* 0x008fe80000100800 */
[----:B------:R-:W-:Y:S04]  /*f390*/  STL [R1+0x14b0], R27 ;  /* 0x0014b01b01007387 */ /* 0x000fe80000100800 */
[----:B------:R0:W-:Y:S04]  /*f3a0*/  STL [R1+0x988], R29 ;  /* 0x0009881d01007387 */ /* 0x0001e80000100800 */
[----:B0-----:R-:W3:Y:S04]  /*f3b0*/  LDL.LU R29, [R1+0x828] ;  /* 0x00082800011d7983 */ /* 0x001ee80000300800 */
[----:B------:R0:W-:Y:S04]  /*f3c0*/  STL [R1+0x98c], R28 ;  /* 0x00098c1c01007387 */ /* 0x0001e80000100800 */
[----:B0-----:R-:W3:Y:S01]  /*f3d0*/  LDL.LU R28, [R1+0x6d0] ;  /* 0x0006d000011c7983 */ /* 0x001ee20000300800 */
[----:B------:R-:W-:-:S03]  /*f3e0*/  PRMT R10, RZ, 0x7610, R10 ;  /* 0x00007610ff0a7816 */ /* 0x000fc6000000000a */
[----:B----4-:R-:W-:Y:S04]  /*f3f0*/  STL [R1+0x14a8], R26 ;  /* 0x0014a81a01007387 */ /* 0x010fe80000100800 */
[----:B------:R-:W-:Y:S04]  /*f400*/  STL [R1+0x14b4], R26 ;  /* 0x0014b41a01007387 */ /* 0x000fe80000100800 */
[----:B------:R-:W-:Y:S04]  /*f410*/  STL [R1+0x14b8], R26 ;  /* 0x0014b81a01007387 */ /* 0x000fe80000100800 */
[----:B------:R-:W-:Y:S04]  /*f420*/  STL [R1+0x14c4], R26 ;  /* 0x0014c41a01007387 */ /* 0x000fe80000100800 */
[----:B------:R-:W4:Y:S01]  /*f430*/  LDL R27, [R1+0x580] ;  /* 0x00058000011b7983 */ /* 0x000f220000100800 */
[----:B--2---:R-:W-:-:S05]  /*f440*/  IADD3 R14, P1, R15, R2, RZ ;  /* 0x000000020f0e7210 */ /* 0x004fca0007f3e0ff */
[----:B---3--:R-:W-:Y:S01]  /*f450*/  IMAD.X R15, R29, 0x1, R0, P1 ;  /* 0x000000011d0f7824 */ /* 0x008fe200008e0600 */
[----:B------:R0:W-:Y:S04]  /*f460*/  STL [R1+0x990], R29 ;  /* 0x0009901d01007387 */ /* 0x0001e80000100800 */
[----:B------:R1:W2:Y:S04]  /*f470*/  @!P0 LDG.E.U16 R10, [R14.64] ;  /* 0x000000060e0a8981 */ /* 0x0002a8000c1e1500 */
[----:B0-----:R-:W3:Y:S04]  /*f480*/  LDL.LU R29, [R1+0x81c] ;  /* 0x00081c00011d7983 */ /* 0x001ee80000300800 */
[----:B-1----:R-:W2:Y:S01]  /*f490*/  LDL R15, [R1+0x588] ;  /* 0x00058800010f7983 */ /* 0x002ea20000100800 */
[----:B------:R-:W-:-:S03]  /*f4a0*/  IADD3 R14, P1, R28, R2, RZ ;  /* 0x000000021c0e7210 */ /* 0x000fc60007f3e0ff */
[----:B------:R0:W-:Y:S04]  /*f4b0*/  STL [R1+0x994], R28 ;  /* 0x0009941c01007387 */ /* 0x0001e80000100800 */
[----:B0-----:R-:W3:Y:S01]  /*f4c0*/  LDL.LU R28, [R1+0x6cc] ;  /* 0x0006cc00011c7983 */ /* 0x001ee20000300800 */
[----:B------:R-:W-:Y:S02]  /*f4d0*/  PRMT R23, RZ, 0x7610, R23 ;  /* 0x00007610ff177816 */ /* 0x000fe40000000017 */
[----:B------:R-:W-:Y:S01]  /*f4e0*/  PRMT R18, RZ, 0x7610, R18 ;  /* 0x00007610ff127816 */ /* 0x000fe20000000012 */
[----:B--2---:R-:W-:-:S05]  /*f4f0*/  IMAD.X R15, R15, 0x1, R0, P1 ;  /* 0x000000010f0f7824 */ /* 0x004fca00008e0600 */
[----:B------:R3:W2:Y:S02]  /*f500*/  @!P0 LDG.E.U16 R23, [R14.64] ;  /* 0x000000060e178981 */ /* 0x0006a4000c1e1500 */
[----:B---3--:R-:W-:Y:S02]  /*f510*/  IADD3 R14, P1, R29, R2, RZ ;  /* 0x000000021d0e7210 */ /* 0x008fe40007f3e0ff */
[----:B------:R-:W-:Y:S03]  /*f520*/  STL [R1+0x998], R29 ;  /* 0x0009981d01007387 */ /* 0x000fe60000100800 */
[----:B------:R-:W-:Y:S01]  /*f530*/  IMAD.X R15, R28, 0x1, R0, P1 ;  /* 0x000000011c0f7824 */ /* 0x000fe200008e0600 */
[----:B------:R0:W-:Y:S04]  /*f540*/  STL [R1+0x99c], R28 ;  /* 0x00099c1c01007387 */ /* 0x0001e80000100800 */
[----:B------:R1:W3:Y:S04]  /*f550*/  @!P0 LDG.E.U16 R18, [R14.64] ;  /* 0x000000060e128981 */ /* 0x0002e8000c1e1500 */
[----:B0-----:R-:W2:Y:S04]  /*f560*/  LDL.LU R28, [R1+0x818] ;  /* 0x00081800011c7983 */ /* 0x001ea80000300800 */
[----:B-1----:R-:W2:Y:S01]  /*f570*/  LDL R15, [R1+0x8d4] ;  /* 0x0008d400010f7983 */ /* 0x002ea20000100800 */
[----:B------:R-:W-:-:S02]  /*f580*/  PRMT R20, RZ, 0x7610, R20 ;  /* 0x00007610ff147816 */ /* 0x000fc40000000014 */
[----:B--2---:R-:W-:-:S05]  /*f590*/  IADD3 R14, P1, R15, R2, RZ ;  /* 0x000000020f0e7210 */ /* 0x004fca0007f3e0ff */
[----:B------:R-:W-:Y:S01]  /*f5a0*/  IMAD.X R15, R28, 0x1, R0, P1 ;  /* 0x000000011c0f7824 */ /* 0x000fe200008e0600 */
[----:B------:R-:W-:Y:S04]  /*f5b0*/  STL [R1+0x9a0], R28 ;  /* 0x0009a01c01007387 */ /* 0x000fe80000100800 */
[----:B------:R0:W2:Y:S04]  /*f5c0*/  @!P0 LDG.E.U16 R20, [R14.64] ;  /* 0x000000060e148981 */ /* 0x0000a8000c1e1500 */
[----:B0-----:R-:W2:Y:S01]  /*f5d0*/  LDL R15, [R1+0x6c0] ;  /* 0x0006c000010f7983 */ /* 0x001ea20000100800 */
[----:B------:R-:W-:-:S02]  /*f5e0*/  PRMT R22, RZ, 0x7610, R22 ;  /* 0x00007610ff167816 */ /* 0x000fc40000000016 */
[----:B--2---:R-:W-:-:S05]  /*f5f0*/  IADD3 R14, P1, R15, R2, RZ ;  /* 0x000000020f0e7210 */ /* 0x004fca0007f3e0ff */
[----:B----4-:R-:W-:Y:S01]  /*f600*/  IMAD.X R15, R27, 0x1, R0, P1 ;  /* 0x000000011b0f7824 */ /* 0x010fe200008e0600 */
[----:B------:R-:W-:Y:S01]  /*f610*/  PRMT R21, RZ, 0x7610, R21 ;  /* 0x00007610ff157816 */ /* 0x000fe20000000015 */
[----:B------:R-:W2:Y:S04]  /*f620*/  LDL R27, [R1+0x8c4] ;  /* 0x0008c400011b7983 */ /* 0x000ea80000100800 */
[----:B------:R0:W4:Y:S04]  /*f630*/  @!P0 LDG.E.U16 R22, [R14.64] ;  /* 0x000000060e168981 */ /* 0x000128000c1e1500 */
[----:B0-----:R-:W2:Y:S02]  /*f640*/  LDL R15, [R1+0x80c] ;  /* 0x00080c00010f7983 */ /* 0x001ea40000100800 */
[----:B--2---:R-:W-:-:S02]  /*f650*/  IADD3 R14, P1, R15, R2, RZ ;  /* 0x000000020f0e7210 */ /* 0x004fc40007f3e0ff */
[----:B------:R-:W2:Y:S03]  /*f660*/  LDL R15, [R1+0x6bc] ;  /* 0x0006bc00010f7983 */ /* 0x000ea60000100800 */
[----:B--2---:R-:W-:-:S05]  /*f670*/  IMAD.X R15, R15, 0x1, R0, P1 ;  /* 0x000000010f0f7824 */ /* 0x004fca00008e0600 */
[----:B------:R0:W2:Y:S04]  /*f680*/  @!P0 LDG.E.U16 R21, [R14.64] ;  /* 0x000000060e158981 */ /* 0x0000a8000c1e1500 */
[----:B0-----:R-:W2:Y:S02]  /*f690*/  LDL R15, [R1+0x8cc] ;  /* 0x0008cc00010f7983 */ /* 0x001ea40000100800 */
[----:B--2---:R-:W-:Y:S02]  /*f6a0*/  IADD3 R14, P1, R15, R2, RZ ;  /* 0x000000020f0e7210 */ /* 0x004fe40007f3e0ff */
[----:B------:R-:W2:Y:S01]  /*f6b0*/  LDL R15, [R1+0x808] ;  /* 0x00080800010f7983 */ /* 0x000ea20000100800 */
[----:B------:R-:W-:Y:S02]  /*f6c0*/  PRMT R19, RZ, 0x7610, R19 ;  /* 0x00007610ff137816 */ /* 0x000fe40000000013 */
        /* <DEDUP_REMOVED lines=14> */
[----:B0-----:R-:W2:Y:S01]  /*f7b0*/  LDL R15, [R1+0x7f8] ;  /* 0x0007f800010f7983 */ /* 0x001ea20000100800 */
[----:B------:R-:W-:Y:S02]  /*f7c0*/  IADD3 R14, P1, R27, R2, RZ ;  /* 0x000000021b0e7210 */ /* 0x000fe40007f3e0ff */
[----:B------:R-:W-:Y:S01]  /*f7d0*/  PRMT R3, RZ, 0x7610, R3 ;  /* 0x00007610ff037816 */ /* 0x000fe20000000003 */
[----:B------:R-:W3:Y:S02]  /*f7e0*/  LDL R27, [R1+0x568] ;  /* 0x00056800011b7983 */ /* 0x000ee40000100800 */
[----:B--2---:R-:W-:-:S05]  /*f7f0*/  IMAD.X R15, R15, 0x1, R0, P1 ;  /* 0x000000010f0f7824 */ /* 0x004fca00008e0600 */
[----:B------:R-:W2:Y:S04]  /*f800*/  @!P0 LDG.E.U16 R3, [R14.64] ;  /* 0x000000060e038981 */ /* 0x000ea8000c1e1500 */
[----:B--2---:R0:W-:Y:S04]  /*f810*/  STL [R1+0x10], R3 ;  /* 0x0000100301007387 */ /* 0x0041e80000100800 */
[----:B0-----:R-:W2:Y:S04]  /*f820*/  LDL.LU R3, [R1+0x14f8] ;  /* 0x0014f80001037983 */ /* 0x001ea80000300800 */
[----:B------:R-:W2:Y:S02]  /*f830*/  LDL R15, [R1+0x6a0] ;  /* 0x0006a000010f7983 */ /* 0x000ea40000100800 */
[----:B--2---:R-:W-:-:S02]  /*f840*/  IADD3 R14, P1, R15, R2, RZ ;  /* 0x000000020f0e7210 */ /* 0x004fc40007f3e0ff */
[----:B------:R-:W2:Y:S01]  /*f850*/  LDL R15, [R1+0x570] ;  /* 0x00057000010f7983 */ /* 0x000ea20000100800 */
[----:B------:R-:W-:Y:S02]  /*f860*/  PRMT R3, RZ, 0x7610, R3 ;  /* 0x00007610ff037816 */ /* 0x000fe40000000003 */
        /* <DEDUP_REMOVED lines=20> */
[----:B------:R-:W3:Y:S01]  /*f9b0*/  LDL R15, [R1+0x690] ;  /* 0x00069000010f7983 */ /* 0x000ee20000100800 */
[----:B--2---:R-:W-:-:S02]  /*f9c0*/  PRMT R3, RZ, 0x7610, R3 ;  /* 0x00007610ff037816 */ /* 0x004fc40000000003 */
[----:B---3--:R-:W-:-:S05]  /*f9d0*/  IADD3 R14, P1, R15, R2, RZ ;  /* 0x000000020f0e7210 */ /* 0x008fca0007f3e0ff */
[----:B------:R-:W-:Y:S02]  /*f9e0*/  IMAD.X R15, R27, 0x1, R0, P1 ;  /* 0x000000011b0f7824 */ /* 0x000fe400008e0600 */
[----:B------:R-:W2:Y:S04]  /*f9f0*/  LDL R27, [R1+0x67c] ;  /* 0x00067c00011b7983 */ /* 0x000ea80000100800 */
[----:B------:R-:W3:Y:S04]  /*fa00*/  @!P0 LDG.E.U16 R3, [R14.64] ;  /* 0x000000060e038981 */ /* 0x000ee8000c1e1500 */
[----:B---3--:R0:W-:Y:S04]  /*fa10*/  STL [R1+0x34], R3 ;  /* 0x0000340301007387 */ /* 0x0081e80000100800 */
[----:B0-----:R-:W3:Y:S04]  /*fa20*/  LDL.LU R3, [R1+0x14e8] ;  /* 0x0014e80001037983 */ /* 0x001ee80000300800 */
[----:B------:R-:W2:Y:S02]  /*fa30*/  LDL R15, [R1+0x7dc] ;  /* 0x0007dc00010f7983 */ /* 0x000ea40000100800 */
[----:B--2---:R-:W-:-:S02]  /*fa40*/  IADD3 R14, P1, R15, R2, RZ ;  /* 0x000000020f0e7210 */ /* 0x004fc40007f3e0ff */
[----:B------:R-:W2:Y:S01]  /*fa50*/  LDL R15, [R1+0x68c] ;  /* 0x00068c00010f7983 */ /* 0x000ea20000100800 */
[----:B------:R-:W-:Y:S02]  /*fa60*/  PRMT R25, RZ, 0x7610, R25 ;  /* 0x00007610ff197816 */ /* 0x000fe40000000019 */
[----:B--2---:R-:W-:-:S05]  /*fa70*/  IMAD.X R15, R15, 0x1, R0, P1 ;  /* 0x000000010f0f7824 */ /* 0x004fca00008e0600 */
[----:B------:R0:W2:Y:S04]  /*fa80*/  @!P0 LDG.E.U16 R25, [R14.64] ;  /* 0x000000060e198981 */ /* 0x0000a8000c1e1500 */
[----:B0-----:R-:W3:Y:S04]  /*fa90*/  LDL R15, [R1+0x8b4] ;  /* 0x0008b400010f7983 */ /* 0x001ee80000100800 */
[----:B--2---:R0:W-:Y:S01]  /*faa0*/  STL [R1+0x3c], R25 ;  /* 0x00003c1901007387 */ /* 0x0041e20000100800 */
[----:B---3--:R-:W-:-:S03]  /*fab0*/  IADD3 R14, P1, R15, R2, RZ ;  /* 0x000000020f0e7210 */ /* 0x008fc60007f3e0ff */
[----:B0-----:R-:W2:Y:S04]  /*fac0*/  LDL R25, [R1+0x8ac] ;  /* 0x0008ac0001197983 */ /* 0x001ea80000100800 */
[----:B------:R-:W3:Y:S01]  /*fad0*/  LDL R15, [R1+0x7d8] ;  /* 0x0007d800010f7983 */ /* 0x000ee20000100800 */
[----:B------:R-:W-:Y:S01]  /*fae0*/  PRMT R3, RZ, 0x7610, R3 ;  /* 0x00007610ff037816 */ /* 0x000fe20000000003 */
[----:B---3--:R-:W-:-:S05]  /*faf0*/  IMAD.X R15, R15, 0x1, R0, P1 ;  /* 0x000000010f0f7824 */ /* 0x008fca00008e0600 */
[----:B------:R-:W3:Y:S04]  /*fb00*/  @!P0 LDG.E.U16 R3, [R14.64] ;  /* 0x000000060e038981 */ /* 0x000ee8000c1e1500 */
[----:B---3--:R0:W-:Y:S04]  /*fb10*/  STL [R1+0x44], R3 ;  /* 0x0000440301007387 */ /* 0x0081e80000100800 */
[----:B0-----:R-:W3:Y:S04]  /*fb20*/  LDL.LU R3, [R1+0x14e4] ;  /* 0x0014e40001037983 */ /* 0x001ee80000300800 */
[----:B------:R-:W2:Y:S02]  /*fb30*/  LDL R15, [R1+0x680] ;  /* 0x00068000010f7983 */ /* 0x000ea40000100800 */
[----:B--2---:R-:W-:-:S02]  /*fb40*/  IADD3 R14, P1, R15, R2, RZ ;  /* 0x000000020f0e7210 */ /* 0x004fc40007f3e0ff */
[----:B------:R-:W2:Y:S01]  /*fb50*/  LDL R15, [R1+0x560] ;  /* 0x00056000010f7983 */ /* 0x000ea20000100800 */
[----:B---3--:R-:W-:Y:S02]  /*fb60*/  PRMT R3, RZ, 0x7610, R3 ;  /* 0x00007610ff037816 */ /* 0x008fe40000000003 */
[----:B--2---:R-:W-:-:S05]  /*fb70*/  IMAD.X R15, R15, 0x1, R0, P1 ;  /* 0x000000010f0f7824 */ /* 0x004fca00008e0600 */
[----:B------:R-:W2:Y:S04]  /*fb80*/  @!P0 LDG.E.U16 R3, [R14.64] ;  /* 0x000000060e038981 */ /* 0x000ea8000c1e1500 */
[----:B--2---:R0:W-:Y:S04]  /*fb90*/  STL [R1+0x68], R3 ;  /* 0x0000680301007387 */ /* 0x0041e80000100800 */
[----:B0-----:R-:W2:Y:S04]  /*fba0*/  LDL.LU R3, [R1+0x14e0] ;  /* 0x0014e00001037983 */ /* 0x001ea80000300800 */
[----:B------:R-:W3:Y:S01]  /*fbb0*/  LDL R15, [R1+0x7cc] ;  /* 0x0007cc00010f7983 */ /* 0x000ee20000100800 */
[----:B------:R-:W-:-:S02]  /*fbc0*/  PRMT R6, RZ, 0x7610, R6 ;  /* 0x00007610ff067816 */ /* 0x000fc40000000006 */
[----:B---3--:R-:W-:-:S05]  /*fbd0*/  IADD3 R14, P1, R15, R2, RZ ;  /* 0x000000020f0e7210 */ /* 0x008fca0007f3e0ff */
[----:B------:R-:W-:Y:S02]  /*fbe0*/  IMAD.X R15, R27, 0x1, R0, P1 ;  /* 0x000000011b0f7824 */ /* 0x000fe400008e0600 */
[----:B------:R-:W3:Y:S04]  /*fbf0*/  LDL R27, [R1+0x66c] ;  /* 0x00066c00011b7983 */ /* 0x000ee80000100800 */
[----:B------:R-:W2:Y:S04]  /*fc00*/  @!P0 LDG.E.U16 R6, [R14.64] ;  /* 0x000000060e068981 */ /* 0x000ea8000c1e1500 */
[----:B--2---:R0:W-:Y:S04]  /*fc10*/  STL [R1+0x64], R6 ;  /* 0x0000640601007387 */ /* 0x0041e80000100800 */
[----:B0-----:R-:W2:Y:S04]  /*fc20*/  LDL.LU R6, [R1+0x14dc] ;  /* 0x0014dc0001067983 */ /* 0x001ea80000300800 */
[----:B------:R-:W3:Y:S01]  /*fc30*/  LDL R15, [R1+0x7c8] ;  /* 0x0007c800010f7983 */ /* 0x000ee20000100800 */
[----:B------:R-:W-:-:S03]  /*fc40*/  IADD3 R14, P1, R25, R2, RZ ;  /* 0x00000002190e7210 */ /* 0x000fc60007f3e0ff */
[----:B------:R0:W-:Y:S04]  /*fc50*/  STS.U16 [R3+0x8400], R9 ;  /* 0x0084000903007388 */ /* 0x0001e80000000400 */
[----:B------:R-:W4:Y:S04]  /*fc60*/  LDL R25, [R1+0x7b8] ;  /* 0x0007b80001197983 */ /* 0x000f280000100800 */
[----:B0-----:R-:W4:Y:S01]  /*fc70*/  LDL R9, [R1+0x670] ;  /* 0x0006700001097983 */ /* 0x001f220000100800 */
[----:B--2---:R-:W-:Y:S01]  /*fc80*/  PRMT R6, RZ, 0x7610, R6 ;  /* 0x00007610ff067816 */ /* 0x004fe20000000006 */
[----:B---3--:R-:W-:-:S05]  /*fc90*/  IMAD.X R15, R15, 0x1, R0, P1 ;  /* 0x000000010f0f7824 */ /* 0x008fca00008e0600 */
[----:B------:R-:W2:Y:S04]  /*fca0*/  @!P0 LDG.E.U16 R6, [R14.64] ;  /* 0x000000060e068981 */ /* 0x000ea8000c1e1500 */
[----:B------:R4:W-:Y:S02]  /*fcb0*/  STS.U16 [R3+0x8800], R8 ;  /* 0x0088000803007388 */ /* 0x0009e40000000400 */
[----:B----4-:R-:W-:Y:S02]  /*fcc0*/  IADD3 R8, P1, R9, R2, RZ ;  /* 0x0000000209087210 */ /* 0x010fe40007f3e0ff */
[----:B--2---:R0:W-:Y:S04]  /*fcd0*/  STL [R1+0x60], R6 ;  /* 0x0000600601007387 */ /* 0x0041e80000100800 */
[----:B0-----:R-:W2:Y:S04]  /*fce0*/  LDL.LU R6, [R1+0x14d8] ;  /* 0x0014d80001067983 */ /* 0x001ea80000300800 */
[----:B------:R-:W3:Y:S01]  /*fcf0*/  LDL R9, [R1+0x558] ;  /* 0x0005580001097983 */ /* 0x000ee20000100800 */
[----:B--2---:R-:W-:Y:S01]  /*fd00*/  PRMT R6, RZ, 0x7610, R6 ;  /* 0x00007610ff067816 */ /* 0x004fe20000000006 */
[----:B---3--:R-:W-:-:S05]  /*fd10*/  IMAD.X R9, R9, 0x1, R0, P1 ;  /* 0x0000000109097824 */ /* 0x008fca00008e0600 */
[----:B------:R-:W2:Y:S04]  /*fd20*/  @!P0 LDG.E.U16 R6, [R8.64] ;  /* 0x0000000608068981 */ /* 0x000ea8000c1e1500 */
[----:B--2---:R0:W-:Y:S04]  /*fd30*/  STL [R1+0x5c], R6 ;  /* 0x00005c0601007387 */ /* 0x0041e80000100800 */
[----:B0-----:R-:W2:Y:S04]  /*fd40*/  LDL.LU R6, [R1+0x14d4] ;  /* 0x0014d40001067983 */ /* 0x001ea80000300800 */
[----:B------:R-:W3:Y:S01]  /*fd50*/  LDL R9, [R1+0x7bc] ;  /* 0x0007bc0001097983 */ /* 0x000ee20000100800 */
[----:B--2---:R-:W-:-:S02]  /*fd60*/  PRMT R6, RZ, 0x7610, R6 ;  /* 0x00007610ff067816 */ /* 0x004fc40000000006 */
[----:B---3--:R-:W-:-:S05]  /*fd70*/  IADD3 R8, P1, R9, R2, RZ ;  /* 0x0000000209087210 */ /* 0x008fca0007f3e0ff */
[----:B------:R-:W-:Y:S01]  /*fd80*/  IMAD.X R9, R27, 0x1, R0, P1 ;  /* 0x000000011b097824 */ /* 0x000fe200008e0600 */
[----:B------:R0:W-:Y:S04]  /*fd90*/  STS.U16 [R3+0x8c00], R7 ;  /* 0x008c000703007388 */ /* 0x0001e80000000400 */
[----:B------:R-:W2:Y:S04]  /*fda0*/  @!P0 LDG.E.U16 R6, [R8.64] ;  /* 0x0000000608068981 */ /* 0x000ea8000c1e1500 */
[----:B------:R-:W3:Y:S04]  /*fdb0*/  LDL R27, [R1+0x550] ;  /* 0x00055000011b7983 */ /* 0x000ee80000100800 */
[----:B0-----:R-:W4:Y:S04]  /*fdc0*/  LDL R7, [R1+0x8a4] ;  /* 0x0008a40001077983 */ /* 0x001f280000100800 */
[----:B--2---:R0:W-:Y:S04]  /*fdd0*/  STL [R1+0x58], R6 ;  /* 0x0000580601007387 */ /* 0x0041e80000100800 */
[----:B0-----:R-:W2:Y:S01]  /*fde0*/  LDL.LU R6, [R1+0x14d0] ;  /* 0x0014d00001067983 */ /* 0x001ea20000300800 */
[----:B------:R-:W-:-:S03]  /*fdf0*/  LOP3.LUT R9, R3, 0x20, RZ, 0x3c, !PT ;  /* 0x0000002003097812 */ /* 0x000fc600078e3cff */
[----:B------:R0:W-:Y:S01]  /*fe00*/  STS.U16 [R3+0x8000], R13 ;  /* 0x0080000d03007388 */ /* 0x0001e20000000400 */
[----:B------:R-:W-:-:S03]  /*fe10*/  PRMT R16, RZ, 0x7610, R16 ;  /* 0x00007610ff107816 */ /* 0x000fc60000000010 */
[----:B------:R-:W3:Y:S01]  /*fe20*/  LDL R8, [R1+0x7a8] ;  /* 0x0007a80001087983 */ /* 0x000ee20000100800 */
[----:B0-----:R-:W-:-:S03]  /*fe30*/  PRMT R13, RZ, 0x7610, R13 ;  /* 0x00007610ff0d7816 */ /* 0x001fc6000000000d */
[----:B--2---:R4:W-:Y:S02]  /*fe40*/  STS.U16 [R9+0x8100], R6 ;  /* 0x0081000609007388 */ /* 0x0049e40000000400 */
[----:B----4-:R-:W-:Y:S02]  /*fe50*/  IADD3 R6, P1, R7, R2, RZ ;  /* 0x0000000207067210 */ /* 0x010fe40007f3e0ff */
[----:B------:R-:W2:Y:S03]  /*fe60*/  LDL R9, [R1+0x65c] ;  /* 0x00065c0001097983 */ /* 0x000ea60000100800 */
[----:B------:R-:W-:Y:S02]  /*fe70*/  IMAD.X R7, R25, 0x1, R0, P1 ;  /* 0x0000000119077824 */ /* 0x000fe400008e0600 */
[----:B------:R-:W4:Y:S04]  /*fe80*/  LDL R25, [R1+0x89c] ;  /* 0x00089c0001197983 */ /* 0x000f280000100800 */
[----:B------:R0:W2:Y:S04]  /*fe90*/  @!P0 LDG.E.U16 R13, [R6.64] ;  /* 0x00000006060d8981 */ /* 0x0000a8000c1e1500 */
[----:B0-----:R-:W2:Y:S01]  /*fea0*/  LDL R7, [R1+0x660] ;  /* 0x0006600001077983 */ /* 0x001ea20000100800 */
[----:B------:R-:W-:-:S05]  /*feb0*/  LOP3.LUT R6, R3, 0x20, RZ, 0x3c, !PT ;  /* 0x0000002003067812 */ /* 0x000fca00078e3cff */
[----:B------:R2:W-:Y:S02]  /*fec0*/  STS.U16 [R6+0x8500], R5 ;  /* 0x0085000506007388 */ /* 0x0005e40000000400 */
[----:B--2---:R-:W-:-:S05]  /*fed0*/  IADD3 R6, P1, R7, R2, RZ ;  /* 0x0000000207067210 */ /* 0x004fca0007f3e0ff */
[----:B---3--:R-:W-:-:S05]  /*fee0*/  IMAD.X R7, R27, 0x1, R0, P1 ;  /* 0x000000011b077824 */ /* 0x008fca00008e0600 */
[----:B------:R-:W2:Y:S04]  /*fef0*/  @!P0 LDG.E.U16 R16, [R6.64] ;  /* 0x0000000606108981 */ /* 0x000ea8000c1e1500 */
[----:B------:R-:W-:Y:S04]  /*ff00*/  STL [R1+0x1498], R13 ;  /* 0x0014980d01007387 */ /* 0x000fe80000100800 */
[----:B------:R-:W-:Y:S04]  /*ff10*/  STL [R1+0x149c], R13 ;  /* 0x00149c0d01007387 */ /* 0x000fe80000100800 */
[----:B------:R-:W-:Y:S04]  /*ff20*/  STL [R1+0x14a0], R13 ;  /* 0x0014a00d01007387 */ /* 0x000fe80000100800 */
[----:B------:R-:W-:Y:S04]  /*ff30*/  STL [R1+0x14a4], R13 ;  /* 0x0014a40d01007387 */ /* 0x000fe80000100800 */
[----:B------:R-:W3:Y:S04]  /*ff40*/  LDL R27, [R1+0x548] ;  /* 0x00054800011b7983 */ /* 0x000ee80000100800 */
[----:B--2---:R0:W-:Y:S04]  /*ff50*/  STL [R1+0x54], R16 ;  /* 0x0000541001007387 */ /* 0x0041e80000100800 */
[----:B0-----:R-:W2:Y:S04]  /*ff60*/  LDL.LU R16, [R1+0x14cc] ;  /* 0x0014cc0001107983 */ /* 0x001ea80000300800 */
[----:B------:R-:W3:Y:S01]  /*ff70*/  LDL R7, [R1+0x7ac] ;  /* 0x0007ac0001077983 */ /* 0x000ee20000100800 */
[----:B------:R-:W-:-:S05]  /*ff80*/  LOP3.LUT R6, R3, 0x20, RZ, 0x3c, !PT ;  /* 0x0000002003067812 */ /* 0x000fca00078e3cff */
[----:B------:R3:W-:Y:S01]  /*ff90*/  STS.U16 [R6+0x8900], R12 ;  /* 0x0089000c06007388 */ /* 0x0007e20000000400 */
[----:B--2---:R-:W-:Y:S02]  /*ffa0*/  PRMT R16, RZ, 0x7610, R16 ;  /* 0x00007610ff107816 */ /* 0x004fe40000000010 */
[----:B---3--:R-:W-:-:S05]  /*ffb0*/  IADD3 R6, P1, R7, R2, RZ ;  /* 0x0000000207067210 */ /* 0x008fca0007f3e0ff */
[----:B------:R-:W-:Y:S01]  /*ffc0*/  IMAD.X R7, R9, 0x1, R0, P1 ;  /* 0x0000000109077824 */ /* 0x000fe200008e0600 */
[----:B------:R-:W-:Y:S01]  /*ffd0*/  PRMT R15, RZ, 0x7610, R15 ;  /* 0x00007610ff0f7816 */ /* 0x000fe2000000000f */
[----:B------:R-:W2:Y:S04]  /*ffe0*/  LDL R9, [R1+0x64c] ;  /* 0x00064c0001097983 */ /* 0x000ea80000100800 */
[----:B------:R0:W3:Y:S02]  /*fff0*/  @!P0 LDG.E.U16 R16, [R6.64] ;  /* 0x0000000606108981 */ /* 0x0000e4000c1e1500 */
[----:B0-----:R-:W-:Y:S02]  /*10000*/  LOP3.LUT R7, R3, 0x20, RZ, 0x3c, !PT ;  /* 0x0000002003077812 */ /* 0x001fe400078e3cff */
[----:B----4-:R-:W-:-:S03]  /*10010*/  IADD3 R6, P1, R25, R2, RZ ;  /* 0x0000000219067210 */ /* 0x010fc60007f3e0ff */
[----:B------:R0:W-:Y:S02]  /*10020*/  STS.U16 [R7+0x8d00], R11 ;  /* 0x008d000b07007388 */ /* 0x0001e40000000400 */
[----:B0-----:R-:W-:-:S05]  /*10030*/  IMAD.X R7, R8, 0x1, R0, P1 ;  /* 0x0000000108077824 */ /* 0x001fca00008e0600 */
[----:B------:R0:W4:Y:S04]  /*10040*/  @!P0 LDG.E.U16 R15, [R6.64] ;  /* 0x00000006060f8981 */ /* 0x000128000c1e1500 */
[----:B---3--:R1:W-:Y:S04]  /*10050*/  STL [R1+0x50], R16 ;  /* 0x0000501001007387 */ /* 0x0083e80000100800 */
[----:B-1----:R-:W3:Y:S04]  /*10060*/  LDL.LU R16, [R1+0x14c8] ;  /* 0x0014c80001107983 */ /* 0x002ee80000300800 */
[----:B0-----:R-:W2:Y:S01]  /*10070*/  LDL R7, [R1+0x650] ;  /* 0x0006500001077983 */ /* 0x001ea20000100800 */
[----:B------:R-:W-:-:S02]  /*10080*/  PRMT R14, RZ, 0x7610, R14 ;  /* 0x00007610ff0e7816 */ /* 0x000fc4000000000e */
[----:B------:R-:W-:Y:S01]  /*10090*/  PRMT R26, RZ, 0x7610, R26 ;  /* 0x00007610ff1a7816 */ /* 0x000fe2000000001a */
[----:B------:R-:W3:Y:S01]  /*100a0*/  LDL R8, [R1+0x798] ;  /* 0x0007980001087983 */ /* 0x000ee20000100800 */
[----:B--2---:R-:W-:-:S05]  /*100b0*/  IADD3 R6, P1, R7, R2, RZ ;  /* 0x0000000207067210 */ /* 0x004fca0007f3e0ff */
[----:B------:R-:W-:Y:S02]  /*100c0*/  IMAD.X R7, R27, 0x1, R0, P1 ;  /* 0x000000011b077824 */ /* 0x000fe400008e0600 */
[----:B------:R-:W2:Y:S04]  /*100d0*/  LDL R27, [R1+0x540] ;  /* 0x00054000011b7983 */ /* 0x000ea80000100800 */
[----:B------:R0:W2:Y:S04]  /*100e0*/  @!P0 LDG.E.U16 R14, [R6.64] ;  /* 0x00000006060e8981 */ /* 0x0000a8000c1e1500 */
[----:B0-----:R-:W2:Y:S02]  /*100f0*/  LDL R7, [R1+0x79c] ;  /* 0x00079c0001077983 */ /* 0x001ea40000100800 */
[----:B--2---:R-:W-:-:S05]  /*10100*/  IADD3 R6, P1, R7, R2, RZ ;  /* 0x0000000207067210 */ /* 0x004fca0007f3e0ff */
[----:B------:R-:W-:Y:S02]  /*10110*/  IMAD.X R7, R9, 0x1, R0, P1 ;  /* 0x0000000109077824 */ /* 0x000fe400008e0600 */
[----:B------:R-:W2:Y:S04]  /*10120*/  LDL R9, [R1+0x63c] ;  /* 0x00063c0001097983 */ /* 0x000ea80000100800 */
[----:B------:R-:W2:Y:S01]  /*10130*/  @!P0 LDG.E.U16 R26, [R6.64] ;  /* 0x00000006061a8981 */ /* 0x000ea2000c1e1500 */
[----:B------:R-:W-:-:S03]  /*10140*/  LOP3.LUT R25, R3, 0x40, RZ, 0x3c, !PT ;  /* 0x0000004003197812 */ /* 0x000fc600078e3cff */
[----:B--2---:R0:W-:Y:S04]  /*10150*/  STL [R1+0x4c], R26 ;  /* 0x00004c1a01007387 */ /* 0x0041e80000100800 */
[----:B0-----:R-:W2:Y:S04]  /*10160*/  LDL.LU R26, [R1+0x14c4] ;  /* 0x0014c400011a7983 */ /* 0x001ea80000300800 */
[----:B------:R-:W2:Y:S04]  /*10170*/  LDL.LU R6, [R1] ;  /* 0x0000000001067983 */ /* 0x000ea80000300800 */
[----:B------:R-:W4:Y:S04]  /*10180*/  LDL R7, [R1+0x894] ;  /* 0x0008940001077983 */ /* 0x000f280000100800 */
[----:B---3--:R-:W-:Y:S04]  /*10190*/  STS.U16 [R25+0x8200], R16 ;  /* 0x0082001019007388 */ /* 0x008fe80000000400 */
[----:B------:R-:W-:Y:S04]  /*101a0*/  STS.U16 [R25+0x8600], R24 ;  /* 0x0086001819007388 */ /* 0x000fe80000000400 */
[----:B--2---:R0:W-:Y:S04]  /*101b0*/  STS.U16 [R25+0x8a00], R6 ;  /* 0x008a000619007388 */ /* 0x0041e80000000400 */
[----:B0-----:R-:W2:Y:S01]  /*101c0*/  LDL.LU R25, [R1+0x14c0] ;  /* 0x0014c00001197983 */ /* 0x001ea20000300800 */
[----:B----4-:R-:W-:-:S05]  /*101d0*/  IADD3 R6, P1, R7, R2, RZ ;  /* 0x0000000207067210 */ /* 0x010fca0007f3e0ff */
[----:B------:R-:W-:Y:S02]  /*101e0*/  IMAD.X R7, R8, 0x1, R0, P1 ;  /* 0x0000000108077824 */ /* 0x000fe400008e0600 */
[----:B------:R-:W3:Y:S01]  /*101f0*/  LDL R8, [R1+0x788] ;  /* 0x0007880001087983 */ /* 0x000ee20000100800 */
[----:B--2---:R-:W-:-:S06]  /*10200*/  PRMT R25, RZ, 0x7610, R25 ;  /* 0x00007610ff197816 */ /* 0x004fcc0000000019 */
[----:B------:R-:W2:Y:S04]  /*10210*/  @!P0 LDG.E.U16 R25, [R6.64] ;  /* 0x0000000606198981 */ /* 0x000ea8000c1e1500 */
[----:B--2---:R0:W-:Y:S04]  /*10220*/  STL [R1+0x48], R25 ;  /* 0x0000481901007387 */ /* 0x0041e80000100800 */
[----:B0-----:R-:W2:Y:S04]  /*10230*/  LDL.LU R25, [R1+0x14bc] ;  /* 0x0014bc0001197983 */ /* 0x001ea80000300800 */
[----:B------:R-:W4:Y:S01]  /*10240*/  LDL R7, [R1+0x640] ;  /* 0x0006400001077983 */ /* 0x000f220000100800 */
[----:B------:R-:W-:-:S02]  /*10250*/  LOP3.LUT R6, R3, 0x40, RZ, 0x3c, !PT ;  /* 0x0000004003067812 */ /* 0x000fc400078e3cff */
[----:B------:R-:W-:-:S03]  /*10260*/  PRMT R29, RZ, 0x7610, R29 ;  /* 0x00007610ff1d7816 */ /* 0x000fc6000000001d */
[----:B--2---:R4:W-:Y:S02]  /*10270*/  STS.U16 [R6+0x8e00], R25 ;  /* 0x008e001906007388 */ /* 0x0049e40000000400 */
[----:B----4-:R-:W-:-:S05]  /*10280*/  IADD3 R6, P1, R7, R2, RZ ;  /* 0x0000000207067210 */ /* 0x010fca0007f3e0ff */
[----:B------:R-:W-:-:S05]  /*10290*/  IMAD.X R7, R27, 0x1, R0, P1 ;  /* 0x000000011b077824 */ /* 0x000fca00008e0600 */
[----:B------:R0:W2:Y:S04]  /*102a0*/  @!P0 LDG.E.U16 R29, [R6.64] ;  /* 0x00000006061d8981 */ /* 0x0000a8000c1e1500 */
[----:B0-----:R-:W4:Y:S04]  /*102b0*/  LDL.LU R6, [R1+0xc] ;  /* 0x00000c0001067983 */ /* 0x001f280000300800 */
[----:B------:R-:W2:Y:S01]  /*102c0*/  LDL R7, [R1+0x78c] ;  /* 0x00078c0001077983 */ /* 0x000ea20000100800 */
[----:B------:R-:W-:Y:S02]  /*102d0*/  LOP3.LUT R27, R3, 0x60, RZ, 0x3c, !PT ;  /* 0x00000060031b7812 */ /* 0x000fe400078e3cff */
[----:B------:R-:W-:-:S03]  /*102e0*/  PRMT R26, RZ, 0x7610, R26 ;  /* 0x00007610ff1a7816 */ /* 0x000fc6000000001a */
[----:B----4-:R2:W-:Y:S02]  /*102f0*/  STS.U16 [R27+0x8300], R6 ;  /* 0x008300061b007388 */ /* 0x0105e40000000400 */
[----:B--2---:R-:W-:-:S05]  /*10300*/  IADD3 R6, P1, R7, R2, RZ ;  /* 0x0000000207067210 */ /* 0x004fca0007f3e0ff */
[----:B------:R-:W-:-:S05]  /*10310*/  IMAD.X R7, R9, 0x1, R0, P1 ;  /* 0x0000000109077824 */ /* 0x000fca00008e0600 */
[----:B------:R-:W2:Y:S04]  /*10320*/  @!P0 LDG.E.U16 R26, [R6.64] ;  /* 0x00000006061a8981 */ /* 0x000ea8000c1e1500 */
[----:B------:R-:W-:Y:S04]  /*10330*/  STL [R1+0x1494], R29 ;  /* 0x0014941d01007387 */ /* 0x000fe80000100800 */
[----:B------:R-:W4:Y:S04]  /*10340*/  LDL R9, [R1+0x62c] ;  /* 0x00062c0001097983 */ /* 0x000f280000100800 */
[----:B--2---:R0:W-:Y:S04]  /*10350*/  STL [R1+0x38], R26 ;  /* 0x0000381a01007387 */ /* 0x0041e80000100800 */
[----:B0-----:R-:W2:Y:S04]  /*10360*/  LDL.LU R26, [R1+0x14b8] ;  /* 0x0014b800011a7983 */ /* 0x001ea80000300800 */
[----:B------:R-:W2:Y:S04]  /*10370*/  LDL.LU R6, [R1+0x14] ;  /* 0x0000140001067983 */ /* 0x000ea80000300800 */
[----:B------:R-:W3:Y:S01]  /*10380*/  LDL R7, [R1+0x88c] ;  /* 0x00088c0001077983 */ /* 0x000ee20000100800 */
[----:B------:R-:W-:-:S03]  /*10390*/  PRMT R28, RZ, 0x7610, R28 ;  /* 0x00007610ff1c7816 */ /* 0x000fc6000000001c */
[----:B--2---:R3:W-:Y:S02]  /*103a0*/  STS.U16 [R27+0x8700], R6 ;  /* 0x008700061b007388 */ /* 0x0047e40000000400 */
[----:B---3--:R-:W-:-:S05]  /*103b0*/  IADD3 R6, P1, R7, R2, RZ ;  /* 0x0000000207067210 */ /* 0x008fca0007f3e0ff */
[----:B------:R-:W-:Y:S02]  /*103c0*/  IMAD.X R7, R8, 0x1, R0, P1 ;  /* 0x0000000108077824 */ /* 0x000fe400008e0600 */
[----:B------:R-:W2:Y:S04]  /*103d0*/  LDL R8, [R1+0x778] ;  /* 0x0007780001087983 */ /* 0x000ea80000100800 */
[----:B------:R0:W3:Y:S04]  /*103e0*/  @!P0 LDG.E.U16 R28, [R6.64] ;  /* 0x00000006061c8981 */ /* 0x0000e8000c1e1500 */
[----:B0-----:R-:W2:Y:S04]  /*103f0*/  LDL.LU R6, [R1+0x8] ;  /* 0x0000080001067983 */ /* 0x001ea80000300800 */
[----:B------:R-:W4:Y:S04]  /*10400*/  LDL R7, [R1+0x630] ;  /* 0x0006300001077983 */ /* 0x000f280000100800 */
[----:B---3--:R-:W-:Y:S04]  /*10410*/  STL [R1+0x148c], R28 ;  /* 0x00148c1c01007387 */ /* 0x008fe80000100800 */
[----:B------:R-:W-:Y:S04]  /*10420*/  STL [R1+0x1490], R28 ;  /* 0x0014901c01007387 */ /* 0x000fe80000100800 */
[----:B--2---:R4:W-:Y:S02]  /*10430*/  STS.U16 [R27+0x8b00], R6 ;  /* 0x008b00061b007388 */ /* 0x0049e40000000400 */
[----:B----4-:R-:W-:-:S02]  /*10440*/  IADD3 R6, P1, R7, R2, RZ ;  /* 0x0000000207067210 */ /* 0x010fc40007f3e0ff */
[----:B------:R-:W2:Y:S01]  /*10450*/  LDL R7, [R1+0x538] ;  /* 0x0005380001077983 */ /* 0x000ea20000100800 */
[----:B------:R-:W-:Y:S02]  /*10460*/  PRMT R26, RZ, 0x7610, R26 ;  /* 0x00007610ff1a7816 */ /* 0x000fe4000000001a */
[----:B--2---:R-:W-:-:S05]  /*10470*/  IMAD.X R7, R7, 0x1, R0, P1 ;  /* 0x0000000107077824 */ /* 0x004fca00008e0600 */
[----:B------:R-:W2:Y:S04]  /*10480*/  @!P0 LDG.E.U16 R26, [R6.64] ;  /* 0x00000006061a8981 */ /* 0x000ea8000c1e1500 */
[----:B--2---:R0:W-:Y:S04]  /*10490*/  STL [R1+0x28], R26 ;  /* 0x0000281a01007387 */ /* 0x0041e80000100800 */
[----:B0-----:R-:W2:Y:S04]  /*104a0*/  LDL.LU R26, [R1+0x14b4] ;  /* 0x0014b400011a7983 */ /* 0x001ea80000300800 */
[----:B------:R-:W3:Y:S04]  /*104b0*/  LDL.LU R6, [R1+0x4] ;  /* 0x0000040001067983 */ /* 0x000ee80000300800 */
[----:B------:R-:W4:Y:S04]  /*104c0*/  LDL R7, [R1+0x77c] ;  /* 0x00077c0001077983 */ /* 0x000f280000100800 */
[----:B---3--:R0:W-:Y:S04]  /*104d0*/  STS.U16 [R27+0x8f00], R6 ;  /* 0x008f00061b007388 */ /* 0x0081e80000000400 */
[----:B0-----:R-:W3:Y:S01]  /*104e0*/  LDL.LU R27, [R1+0x14b0] ;  /* 0x0014b000011b7983 */ /* 0x001ee20000300800 */
[----:B----4-:R-:W-:-:S05]  /*104f0*/  IADD3 R6, P1, R7, R2, RZ ;  /* 0x0000000207067210 */ /* 0x010fca0007f3e0ff */
[----:B------:R-:W-:Y:S02]  /*10500*/  IMAD.X R7, R9, 0x1, R0, P1 ;  /* 0x0000000109077824 */ /* 0x000fe400008e0600 */
[----:B------:R-:W4:Y:S01]  /*10510*/  LDL R9, [R1+0x61c] ;  /* 0x00061c0001097983 */ /* 0x000f220000100800 */
[----:B---3--:R-:W-:-:S06]  /*10520*/  PRMT R27, RZ, 0x7610, R27 ;  /* 0x00007610ff1b7816 */ /* 0x008fcc000000001b */
[----:B------:R-:W3:Y:S04]  /*10530*/  @!P0 LDG.E.U16 R27, [R6.64] ;  /* 0x00000006061b8981 */ /* 0x000ee8000c1e1500 */
[----:B---3--:R0:W-:Y:S04]  /*10540*/  STL [R1+0x20], R27 ;  /* 0x0000201b01007387 */ /* 0x0081e80000100800 */
[----:B0-----:R-:W3:Y:S04]  /*10550*/  LDL.LU R27, [R1+0x14ac] ;  /* 0x0014ac00011b7983 */ /* 0x001ee80000300800 */
        /* <DEDUP_REMOVED lines=14> */
[----:B0-----:R-:W2:Y:S01]  /*10640*/  LDL R7, [R1+0x76c] ;  /* 0x00076c0001077983 */ /* 0x001ea20000100800 */
[----:B------:R-:W-:Y:S02]  /*10650*/  PRMT R16, RZ, 0x7610, R16 ;  /* 0x00007610ff107816 */ /* 0x000fe40000000010 */
[----:B--2---:R-:W-:-:S05]  /*10660*/  IADD3 R6, P1, R7, R2, RZ ;  /* 0x0000000207067210 */ /* 0x004fca0007f3e0ff */
[----:B----4-:R-:W-:-:S05]  /*10670*/  IMAD.X R7, R9, 0x1, R0, P1 ;  /* 0x0000000109077824 */ /* 0x010fca00008e0600 */
[----:B------:R-:W2:Y:S04]  /*10680*/  @!P0 LDG.E.U16 R16, [R6.64] ;  /* 0x0000000606108981 */ /* 0x000ea8000c1e1500 */
[----:B------:R0:W-:Y:S04]  /*10690*/  STL [R1+0x14], R5 ;  /* 0x0000140501007387 */ /* 0x0001e80000100800 */
[----:B0-----:R-:W4:Y:S04]  /*106a0*/  LDL R5, [R1+0x528] ;  /* 0x0005280001057983 */ /* 0x001f280000100800 */
[----:B--2---:R-:W-:Y:S04]  /*106b0*/  STL [R1+0x1480], R16 ;  /* 0x0014801001007387 */ /* 0x004fe80000100800 */
[----:B------:R-:W-:Y:S04]  /*106c0*/  STL [R1+0x1484], R16 ;  /* 0x0014841001007387 */ /* 0x000fe80000100800 */
[----:B------:R-:W-:Y:S04]  /*106d0*/  STL [R1+0x1488], R16 ;  /* 0x0014881001007387 */ /* 0x000fe80000100800 */
[----:B------:R-:W2:Y:S01]  /*106e0*/  LDL R9, [R1+0x768] ;  /* 0x0007680001097983 */ /* 0x000ea20000100800 */
[----:B------:R-:W-:-:S02]  /*106f0*/  IADD3 R8, P1, R8, R2, RZ ;  /* 0x0000000208087210 */ /* 0x000fc40007f3e0ff */
[----:B------:R-:W-:-:S03]  /*10700*/  PRMT R7, RZ, 0x7610, R7 ;  /* 0x00007610ff077816 */ /* 0x000fc60000000007 */
[----:B--2---:R-:W-:-:S05]  /*10710*/  IMAD.X R9, R9, 0x1, R0, P1 ;  /* 0x0000000109097824 */ /* 0x004fca00008e0600 */
[----:B------:R0:W2:Y:S04]  /*10720*/  @!P0 LDG.E.U16 R7, [R8.64] ;  /* 0x0000000608078981 */ /* 0x0000a8000c1e1500 */
[----:B0-----:R-:W3:Y:S04]  /*10730*/  LDL R9, [R1+0x610] ;  /* 0x0006100001097983 */ /* 0x001ee80000100800 */
[----:B------:R0:W-:Y:S02]  /*10740*/  STS.U16 [R3+0x800], R18 ;  /* 0x0008001203007388 */ /* 0x0001e40000000400 */
[----:B0-----:R-:W-:-:S02]  /*10750*/  PRMT R18, RZ, 0x7610, R18 ;  /* 0x00007610ff127816 */ /* 0x001fc40000000012 */
[----:B--2---:R-:W-:Y:S01]  /*10760*/  STL [R1+0x147c], R7 ;  /* 0x00147c0701007387 */ /* 0x004fe20000100800 */
[----:B---3--:R-:W-:-:S05]  /*10770*/  IADD3 R8, P1, R9, R2, RZ ;  /* 0x0000000209087210 */ /* 0x008fca0007f3e0ff */
[----:B----4-:R-:W-:Y:S02]  /*10780*/  IMAD.X R9, R5, 0x1, R0, P1 ;  /* 0x0000000105097824 */ /* 0x010fe400008e0600 */
[----:B------:R-:W2:Y:S04]  /*10790*/  LDL R5, [R1+0x520] ;  /* 0x0005200001057983 */ /* 0x000ea80000100800 */
[----:B------:R0:W3:Y:S04]  /*107a0*/  @!P0 LDG.E.U16 R18, [R8.64] ;  /* 0x0000000608128981 */ /* 0x0000e8000c1e1500 */
[----:B0-----:R-:W4:Y:S04]  /*107b0*/  LDL R9, [R1+0x75c] ;  /* 0x00075c0001097983 */ /* 0x001f280000100800 */
[----:B---3--:R-:W-:Y:S01]  /*107c0*/  STL [R1+0x1478], R18 ;  /* 0x0014781201007387 */ /* 0x008fe20000100800 */
[----:B----4-:R-:W-:-:S03]  /*107d0*/  IADD3 R8, P1, R9, R2, RZ ;  /* 0x0000000209087210 */ /* 0x010fc60007f3e0ff */
[----:B------:R-:W3:Y:S04]  /*107e0*/  LDL R9, [R1+0x60c] ;  /* 0x00060c0001097983 */ /* 0x000ee80000100800 */
[----:B------:R0:W-:Y:S02]  /*107f0*/  STS.U16 [R3+0xa00], R20 ;  /* 0x000a001403007388 */ /* 0x0001e40000000400 */
[----:B0-----:R-:W-:Y:S01]  /*10800*/  PRMT R20, RZ, 0x7610, R20 ;  /* 0x00007610ff147816 */ /* 0x001fe20000000014 */
[----:B---3--:R-:W-:-:S05]  /*10810*/  IMAD.X R9, R9, 0x1, R0, P1 ;  /* 0x0000000109097824 */ /* 0x008fca00008e0600 */
[----:B------:R0:W3:Y:S04]  /*10820*/  @!P0 LDG.E.U16 R20, [R8.64] ;  /* 0x0000000608148981 */ /* 0x0000e8000c1e1500 */
[----:B0-----:R-:W4:Y:S02]  /*10830*/  LDL R9, [R1+0x874] ;  /* 0x0008740001097983 */ /* 0x001f240000100800 */
[----:B----4-:R-:W-:Y:S02]  /*10840*/  IADD3 R8, P1, R9, R2, RZ ;  /* 0x0000000209087210 */ /* 0x010fe40007f3e0ff */
[----:B------:R-:W4:Y:S04]  /*10850*/  LDL R9, [R1+0x758] ;  /* 0x0007580001097983 */ /* 0x000f280000100800 */
[----:B------:R0:W-:Y:S02]  /*10860*/  STS.U16 [R3+0xc00], R22 ;  /* 0x000c001603007388 */ /* 0x0001e40000000400 */
[----:B0-----:R-:W-:Y:S01]  /*10870*/  PRMT R22, RZ, 0x7610, R22 ;  /* 0x00007610ff167816 */ /* 0x001fe20000000016 */
[----:B----4-:R-:W-:-:S05]  /*10880*/  IMAD.X R9, R9, 0x1, R0, P1 ;  /* 0x0000000109097824 */ /* 0x010fca00008e0600 */
[----:B------:R0:W4:Y:S04]  /*10890*/  @!P0 LDG.E.U16 R22, [R8.64] ;  /* 0x0000000608168981 */ /* 0x000128000c1e1500 */
[----:B0-----:R-:W2:Y:S04]  /*108a0*/  LDL R9, [R1+0x600] ;  /* 0x0006000001097983 */ /* 0x001ea80000100800 */
[----:B------:R0:W-:Y:S02]  /*108b0*/  STS.U16 [R3+0xe00], R21 ;  /* 0x000e001503007388 */ /* 0x0001e40000000400 */
[----:B0-----:R-:W-:-:S02]  /*108c0*/  PRMT R21, RZ, 0x7610, R21 ;  /* 0x00007610ff157816 */ /* 0x001fc40000000015 */
[----:B----4-:R-:W-:Y:S01]  /*108d0*/  STL [R1+0x1474], R22 ;  /* 0x0014741601007387 */ /* 0x010fe20000100800 */
[----:B--2---:R-:W-:-:S05]  /*108e0*/  IADD3 R8, P1, R9, R2, RZ ;  /* 0x0000000209087210 */ /* 0x004fca0007f3e0ff */
[----:B------:R-:W-:Y:S02]  /*108f0*/  IMAD.X R9, R5, 0x1, R0, P1 ;  /* 0x0000000105097824 */ /* 0x000fe400008e0600 */
[----:B------:R-:W2:Y:S04]  /*10900*/  LDL R5, [R1+0x5f0] ;  /* 0x0005f00001057983 */ /* 0x000ea80000100800 */
[----:B------:R0:W4:Y:S04]  /*10910*/  @!P0 LDG.E.U16 R21, [R8.64] ;  /* 0x0000000608158981 */ /* 0x000128000c1e1500 */
[----:B0-----:R-:W2:Y:S04]  /*10920*/  LDL R9, [R1+0x74c] ;  /* 0x00074c0001097983 */ /* 0x001ea80000100800 */
[----:B----4-:R-:W-:Y:S01]  /*10930*/  STL [R1+0x1470], R21 ;  /* 0x0014701501007387 */ /* 0x010fe20000100800 */
[----:B--2---:R-:W-:-:S03]  /*10940*/  IADD3 R8, P1, R9, R2, RZ ;  /* 0x0000000209087210 */ /* 0x004fc60007f3e0ff */
[----:B------:R-:W2:Y:S04]  /*10950*/  LDL R9, [R1+0x5fc] ;  /* 0x0005fc0001097983 */ /* 0x000ea80000100800 */
[----:B------:R0:W-:Y:S02]  /*10960*/  STS.U16 [R3+0x1000], R19 ;  /* 0x0010001303007388 */ /* 0x0001e40000000400 */
[----:B0-----:R-:W-:Y:S01]  /*10970*/  PRMT R19, RZ, 0x7610, R19 ;  /* 0x00007610ff137816 */ /* 0x001fe20000000013 */
[----:B--2---:R-:W-:-:S05]  /*10980*/  IMAD.X R9, R9, 0x1, R0, P1 ;  /* 0x0000000109097824 */ /* 0x004fca00008e0600 */
[----:B------:R0:W2:Y:S04]  /*10990*/  @!P0 LDG.E.U16 R19, [R8.64] ;  /* 0x0000000608138981 */ /* 0x0000a8000c1e1500 */
[----:B0-----:R-:W4:Y:S04]  /*109a0*/  LDL R9, [R1+0x86c] ;  /* 0x00086c0001097983 */ /* 0x001f280000100800 */
[----:B--2---:R-:W-:Y:S01]  /*109b0*/  STL [R1+0x146c], R19 ;  /* 0x00146c1301007387 */ /* 0x004fe20000100800 */
[----:B----4-:R-:W-:-:S03]  /*109c0*/  IADD3 R8, P1, R9, R2, RZ ;  /* 0x0000000209087210 */ /* 0x010fc60007f3e0ff */
[----:B------:R-:W2:Y:S04]  /*109d0*/  LDL R9, [R1+0x748] ;  /* 0x0007480001097983 */ /* 0x000ea80000100800 */
[----:B------:R0:W-:Y:S02]  /*109e0*/  STS.U16 [R3+0x1200], R17 ;  /* 0x0012001103007388 */ /* 0x0001e40000000400 */
[----:B0-----:R-:W-:Y:S01]  /*109f0*/  PRMT R17, RZ, 0x7610, R17 ;  /* 0x00007610ff117816 */ /* 0x001fe20000000011 */
[----:B--2---:R-:W-:-:S05]  /*10a00*/  IMAD.X R9, R9, 0x1, R0, P1 ;  /* 0x0000000109097824 */ /* 0x004fca00008e0600 */
[----:B------:R0:W2:Y:S04]  /*10a10*/  @!P0 LDG.E.U16 R17, [R8.64] ;  /* 0x0000000608118981 */ /* 0x0000a8000c1e1500 */
[----:B0-----:R-:W4:Y:S04]  /*10a20*/  LDL R9, [R1+0x518] ;  /* 0x0005180001097983 */ /* 0x001f280000100800 */
[----:B------:R0:W-:Y:S04]  /*10a30*/  STS.U16 [R3+0x1400], R4 ;  /* 0x0014000403007388 */ /* 0x0001e80000000400 */
[----:B------:R1:W-:Y:S01]  /*10a40*/  STS.U16 [R3+0x600], R23 ;  /* 0x0006001703007388 */ /* 0x0003e20000000400 */
[----:B0-----:R-:W-:-:S02]  /*10a50*/  IADD3 R4, P1, R5, R2, RZ ;  /* 0x0000000205047210 */ /* 0x001fc40007f3e0ff */
[----:B-1----:R-:W-:Y:S01]  /*10a60*/  PRMT R23, RZ, 0x7610, R23 ;  /* 0x00007610ff177816 */ /* 0x002fe20000000017 */
[----:B--2---:R-:W-:Y:S02]  /*10a70*/  STL [R1+0x1468], R17 ;  /* 0x0014681101007387 */ /* 0x004fe40000100800 */
[----:B----4-:R-:W-:Y:S02]  /*10a80*/  IMAD.X R5, R9, 0x1, R0, P1 ;  /* 0x0000000109057824 */ /* 0x010fe400008e0600 */
[----:B------:R-:W2:Y:S04]  /*10a90*/  LDL.LU R9, [R1+0x3c] ;  /* 0x00003c0001097983 */ /* 0x000ea80000300800 */
[----:B------:R0:W4:Y:S04]  /*10aa0*/  @!P0 LDG.E.U16 R23, [R4.64] ;  /* 0x0000000604178981 */ /* 0x000128000c1e1500 */
[----:B0-----:R-:W2:Y:S04]  /*10ab0*/  LDL.LU R4, [R1+0x10] ;  /* 0x0000100001047983 */ /* 0x001ea80000300800 */
[----:B------:R-:W3:Y:S04]  /*10ac0*/  LDL R5, [R1+0x73c] ;  /* 0x00073c0001057983 */ /* 0x000ee80000100800 */
[----:B----4-:R-:W-:Y:S04]  /*10ad0*/  STL [R1+0x1464], R23 ;  /* 0x0014641701007387 */ /* 0x010fe80000100800 */
[----:B--2---:R3:W-:Y:S02]  /*10ae0*/  STS.U16 [R3+0x1600], R4 ;  /* 0x0016000403007388 */ /* 0x0047e40000000400 */
[----:B---3--:R-:W-:-:S02]  /*10af0*/  IADD3 R4, P1, R5, R2, RZ ;  /* 0x0000000205047210 */ /* 0x008fc40007f3e0ff */
[----:B------:R-:W2:Y:S01]  /*10b00*/  LDL R5, [R1+0x5ec] ;  /* 0x0005ec0001057983 */ /* 0x000ea20000100800 */
[----:B------:R-:W-:Y:S02]  /*10b10*/  PRMT R8, RZ, 0x7610, R8 ;  /* 0x00007610ff087816 */ /* 0x000fe40000000008 */
[----:B--2---:R-:W-:-:S05]  /*10b20*/  IMAD.X R5, R5, 0x1, R0, P1 ;  /* 0x0000000105057824 */ /* 0x004fca00008e0600 */
[----:B------:R0:W2:Y:S04]  /*10b30*/  @!P0 LDG.E.U16 R8, [R4.64] ;  /* 0x0000000604088981 */ /* 0x0000a8000c1e1500 */
[----:B0-----:R-:W3:Y:S04]  /*10b40*/  LDL.LU R4, [R1+0x1c] ;  /* 0x00001c0001047983 */ /* 0x001ee80000300800 */
[----:B------:R-:W4:Y:S04]  /*10b50*/  LDL R5, [R1+0x864] ;  /* 0x0008640001057983 */ /* 0x000f280000100800 */
[----:B--2---:R0:W-:Y:S04]  /*10b60*/  STL [R1+0x10], R8 ;  /* 0x0000100801007387 */ /* 0x0041e80000100800 */
[----:B---3--:R4:W-:Y:S01]  /*10b70*/  STS.U16 [R3+0x1800], R4 ;  /* 0x0018000403007388 */ /* 0x0089e20000000400 */
[----:B------:R-:W-:-:S03]  /*10b80*/  PRMT R13, RZ, 0x7610, R13 ;  /* 0x00007610ff0d7816 */ /* 0x000fc6000000000d */
[----:B0-----:R-:W2:Y:S01]  /*10b90*/  LDL R8, [R1+0x85c] ;  /* 0x00085c0001087983 */ /* 0x001ea20000100800 */
[----:B----4-:R-:W-:-:S03]  /*10ba0*/  IADD3 R4, P1, R5, R2, RZ ;  /* 0x0000000205047210 */ /* 0x010fc60007f3e0ff */
[----:B------:R-:W3:Y:S02]  /*10bb0*/  LDL R5, [R1+0x738] ;  /* 0x0007380001057983 */ /* 0x000ee40000100800 */
[----:B---3--:R-:W-:-:S05]  /*10bc0*/  IMAD.X R5, R5, 0x1, R0, P1 ;  /* 0x0000000105057824 */ /* 0x008fca00008e0600 */
[----:B------:R-:W3:Y:S04]  /*10bd0*/  @!P0 LDG.E.U16 R13, [R4.64] ;  /* 0x00000006040d8981 */ /* 0x000ee8000c1e1500 */
[----:B---3--:R0:W-:Y:S04]  /*10be0*/  STL [R1+0xc], R13 ;  /* 0x00000c0d01007387 */ /* 0x0081e80000100800 */
[----:B0-----:R-:W3:Y:S04]  /*10bf0*/  LDL.LU R13, [R1+0x14a4] ;  /* 0x0014a400010d7983 */ /* 0x001ee80000300800 */
[----:B------:R-:W4:Y:S04]  /*10c00*/  LDL.LU R4, [R1+0x24] ;  /* 0x0000240001047983 */ /* 0x000f280000300800 */
[----:B------:R-:W2:Y:S04]  /*10c10*/  LDL R5, [R1+0x5e0] ;  /* 0x0005e00001057983 */ /* 0x000ea80000100800 */
[----:B----4-:R2:W-:Y:S02]  /*10c20*/  STS.U16 [R3+0x1a00], R4 ;  /* 0x001a000403007388 */ /* 0x0105e40000000400 */
[----:B--2---:R-:W-:-:S02]  /*10c30*/  IADD3 R4, P1, R5, R2, RZ ;  /* 0x0000000205047210 */ /* 0x004fc40007f3e0ff */
[----:B------:R-:W2:Y:S01]  /*10c40*/  LDL R5, [R1+0x510] ;  /* 0x0005100001057983 */ /* 0x000ea20000100800 */
[----:B---3--:R-:W-:Y:S02]  /*10c50*/  PRMT R13, RZ, 0x7610, R13 ;  /* 0x00007610ff0d7816 */ /* 0x008fe4000000000d */
[----:B--2---:R-:W-:-:S05]  /*10c60*/  IMAD.X R5, R5, 0x1, R0, P1 ;  /* 0x0000000105057824 */ /* 0x004fca00008e0600 */
[----:B------:R-:W2:Y:S04]  /*10c70*/  @!P0 LDG.E.U16 R13, [R4.64] ;  /* 0x00000006040d8981 */ /* 0x000ea8000c1e1500 */
[----:B--2---:R0:W-:Y:S04]  /*10c80*/  STL [R1+0x8], R13 ;  /* 0x0000080d01007387 */ /* 0x0041e80000100800 */
[----:B0-----:R-:W2:Y:S04]  /*10c90*/  LDL.LU R13, [R1+0x14a0] ;  /* 0x0014a000010d7983 */ /* 0x001ea80000300800 */
[----:B------:R-:W3:Y:S04]  /*10ca0*/  LDL.LU R4, [R1+0x2c] ;  /* 0x00002c0001047983 */ /* 0x000ee80000300800 */
[----:B------:R-:W4:Y:S04]  /*10cb0*/  LDL R5, [R1+0x72c] ;  /* 0x00072c0001057983 */ /* 0x000f280000100800 */
[----:B---3--:R4:W-:Y:S02]  /*10cc0*/  STS.U16 [R3+0x1c00], R4 ;  /* 0x001c000403007388 */ /* 0x0089e40000000400 */
[----:B----4-:R-:W-:-:S02]  /*10cd0*/  IADD3 R4, P1, R5, R2, RZ ;  /* 0x0000000205047210 */ /* 0x010fc40007f3e0ff */
[----:B------:R-:W3:Y:S01]  /*10ce0*/  LDL R5, [R1+0x5dc] ;  /* 0x0005dc0001057983 */ /* 0x000ee20000100800 */
[----:B--2---:R-:W-:Y:S02]  /*10cf0*/  PRMT R13, RZ, 0x7610, R13 ;  /* 0x00007610ff0d7816 */ /* 0x004fe4000000000d */
[----:B---3--:R-:W-:-:S05]  /*10d00*/  IMAD.X R5, R5, 0x1, R0, P1 ;  /* 0x0000000105057824 */ /* 0x008fca00008e0600 */
[----:B------:R-:W2:Y:S04]  /*10d10*/  @!P0 LDG.E.U16 R13, [R4.64] ;  /* 0x00000006040d8981 */ /* 0x000ea8000c1e1500 */
[----:B--2---:R0:W-:Y:S04]  /*10d20*/  STL [R1+0x4], R13 ;  /* 0x0000040d01007387 */ /* 0x0041e80000100800 */
[----:B0-----:R-:W2:Y:S04]  /*10d30*/  LDL.LU R13, [R1+0x149c] ;  /* 0x00149c00010d7983 */ /* 0x001ea80000300800 */
[----:B------:R-:W3:Y:S01]  /*10d40*/  LDL.LU R5, [R1+0x34] ;  /* 0x0000340001057983 */ /* 0x000ee20000300800 */
[----:B------:R-:W-:-:S03]  /*10d50*/  IADD3 R4, P1, R8, R2, RZ ;  /* 0x0000000208047210 */ /* 0x000fc60007f3e0ff */
[----:B------:R-:W4:Y:S04]  /*10d60*/  LDL R8, [R1+0x5cc] ;  /* 0x0005cc0001087983 */ /* 0x000f280000100800 */
[----:B---3--:R0:W-:Y:S04]  /*10d70*/  STS.U16 [R3+0x1e00], R5 ;  /* 0x001e000503007388 */ /* 0x0081e80000000400 */
[----:B0-----:R-:W3:Y:S01]  /*10d80*/  LDL R5, [R1+0x728] ;  /* 0x0007280001057983 */ /* 0x001ee20000100800 */
[----:B--2---:R-:W-:Y:S01]  /*10d90*/  PRMT R13, RZ, 0x7610, R13 ;  /* 0x00007610ff0d7816 */ /* 0x004fe2000000000d */
[----:B---3--:R-:W-:-:S05]  /*10da0*/  IMAD.X R5, R5, 0x1, R0, P1 ;  /* 0x0000000105057824 */ /* 0x008fca00008e0600 */
[----:B------:R-:W2:Y:S04]  /*10db0*/  @!P0 LDG.E.U16 R13, [R4.64] ;  /* 0x00000006040d8981 */ /* 0x000ea8000c1e1500 */
[----:B--2---:R0:W-:Y:S04]  /*10dc0*/  STL [R1], R13 ;  /* 0x0000000d01007387 */ /* 0x0041e80000100800 */
[----:B0-----:R-:W2:Y:S04]  /*10dd0*/  LDL.LU R13, [R1+0x1498] ;  /* 0x00149800010d7983 */ /* 0x001ea80000300800 */
[----:B------:R-:W3:Y:S04]  /*10de0*/  LDL R5, [R1+0x5d0] ;  /* 0x0005d00001057983 */ /* 0x000ee80000100800 */
[----:B------:R0:W-:Y:S04]  /*10df0*/  STS.U16 [R3+0x2000], R9 ;  /* 0x0020000903007388 */ /* 0x0001e80000000400 */
[----:B0-----:R-:W2:Y:S01]  /*10e00*/  LDL.LU R9, [R1+0x5c] ;  /* 0x00005c0001097983 */ /* 0x001ea20000300800 */
[----:B---3--:R-:W-:-:S03]  /*10e10*/  IADD3 R4, P1, R5, R2, RZ ;  /* 0x0000000205047210 */ /* 0x008fc60007f3e0ff */
[----:B------:R-:W3:Y:S04]  /*10e20*/  LDL R5, [R1+0x508] ;  /* 0x0005080001057983 */ /* 0x000ee80000100800 */
[----:B------:R0:W-:Y:S02]  /*10e30*/  STS.U16 [R3], R27 ;  /* 0x0000001b03007388 */ /* 0x0001e40000000400 */
[----:B0-----:R-:W-:Y:S01]  /*10e40*/  PRMT R27, RZ, 0x7610, R27 ;  /* 0x00007610ff1b7816 */ /* 0x001fe2000000001b */
[----:B---3--:R-:W-:-:S05]  /*10e50*/  IMAD.X R5, R5, 0x1, R0, P1 ;  /* 0x0000000105057824 */ /* 0x008fca00008e0600 */
[----:B------:R0:W3:Y:S04]  /*10e60*/  @!P0 LDG.E.U16 R27, [R4.64] ;  /* 0x00000006041b8981 */ /* 0x0000e8000c1e1500 */
[----:B0-----:R-:W2:Y:S04]  /*10e70*/  LDL.LU R4, [R1+0x44] ;  /* 0x0000440001047983 */ /* 0x001ea80000300800 */
[----:B------:R-:W4:Y:S04]  /*10e80*/  LDL R5, [R1+0x71c] ;  /* 0x00071c0001057983 */ /* 0x000f280000100800 */
[----:B------:R0:W-:Y:S02]  /*10e90*/  STS.U16 [R3+0x200], R26 ;  /* 0x0002001a03007388 */ /* 0x0001e40000000400 */
[----:B0-----:R-:W-:-:S02]  /*10ea0*/  PRMT R26, RZ, 0x7610, R26 ;  /* 0x00007610ff1a7816 */ /* 0x001fc4000000001a */
[----:B---3--:R-:W-:Y:S04]  /*10eb0*/  STL [R1+0x1450], R27 ;  /* 0x0014501b01007387 */ /* 0x008fe80000100800 */
[----:B--2---:R4:W-:Y:S04]  /*10ec0*/  STS.U16 [R3+0x2200], R4 ;  /* 0x0022000403007388 */ /* 0x0049e80000000400 */
[----:B------:R-:W-:Y:S01]  /*10ed0*/  STL [R1+0x1454], R27 ;  /* 0x0014541b01007387 */ /* 0x000fe20000100800 */
[----:B----4-:R-:W-:-:S03]  /*10ee0*/  IADD3 R4, P1, R5, R2, RZ ;  /* 0x0000000205047210 */ /* 0x010fc60007f3e0ff */
[----:B------:R-:W-:Y:S02]  /*10ef0*/  STL [R1+0x1458], R27 ;  /* 0x0014581b01007387 */ /* 0x000fe40000100800 */
[----:B------:R-:W-:Y:S02]  /*10f00*/  IMAD.X R5, R8, 0x1, R0, P1 ;  /* 0x0000000108057824 */ /* 0x000fe400008e0600 */
[----:B------:R-:W-:Y:S04]  /*10f10*/  STL [R1+0x145c], R27 ;  /* 0x00145c1b01007387 */ /* 0x000fe80000100800 */
[----:B------:R-:W-:Y:S04]  /*10f20*/  STL [R1+0x1460], R27 ;  /* 0x0014601b01007387 */ /* 0x000fe80000100800 */
[----:B------:R-:W2:Y:S04]  /*10f30*/  LDL R8, [R1+0x84c] ;  /* 0x00084c0001087983 */ /* 0x000ea80000100800 */
[----:B------:R0:W3:Y:S04]  /*10f40*/  @!P0 LDG.E.U16 R26, [R4.64] ;  /* 0x00000006041a8981 */ /* 0x0000e8000c1e1500 */
[----:B0-----:R-:W4:Y:S04]  /*10f50*/  LDL.LU R4, [R1+0x68] ;  /* 0x0000680001047983 */ /* 0x001f280000300800 */
[----:B------:R-:W2:Y:S04]  /*10f60*/  LDL R5, [R1+0x854] ;  /* 0x0008540001057983 */ /* 0x000ea80000100800 */
[----:B----4-:R2:W-:Y:S02]  /*10f70*/  STS.U16 [R3+0x2400], R4 ;  /* 0x0024000403007388 */ /* 0x0105e40000000400 */
[----:B--2---:R-:W-:-:S02]  /*10f80*/  IADD3 R4, P1, R5, R2, RZ ;  /* 0x0000000205047210 */ /* 0x004fc40007f3e0ff */
[----:B------:R-:W2:Y:S01]  /*10f90*/  LDL R5, [R1+0x718] ;  /* 0x0007180001057983 */ /* 0x000ea20000100800 */
[----:B------:R-:W-:Y:S02]  /*10fa0*/  PRMT R25, RZ, 0x7610, R25 ;  /* 0x00007610ff197816 */ /* 0x000fe40000000019 */
[----:B--2---:R-:W-:-:S05]  /*10fb0*/  IMAD.X R5, R5, 0x1, R0, P1 ;  /* 0x0000000105057824 */ /* 0x004fca00008e0600 */
[----:B------:R0:W2:Y:S04]  /*10fc0*/  @!P0 LDG.E.U16 R25, [R4.64] ;  /* 0x0000000604198981 */ /* 0x0000a8000c1e1500 */
        /* <DEDUP_REMOVED lines=10> */
[----:B------:R0:W-:Y:S04]  /*11070*/  STS.U16 [R3+0x2a00], R9 ;  /* 0x002a000903007388 */ /* 0x0001e80000000400 */
[----:B0-----:R-:W3:Y:S04]  /*11080*/  LDL R9, [R1+0x708] ;  /* 0x0007080001097983 */ /* 0x001ee80000100800 */
[----:B----4-:R2:W-:Y:S02]  /*11090*/  STS.U16 [R3+0x2800], R4 ;  /* 0x0028000403007388 */ /* 0x0105e40000000400 */
[----:B--2---:R-:W-:-:S02]  /*110a0*/  IADD3 R4, P1, R5, R2, RZ ;  /* 0x0000000205047210 */ /* 0x004fc40007f3e0ff */
[----:B------:R-:W2:Y:S01]  /*110b0*/  LDL R5, [R1+0x5bc] ;  /* 0x0005bc0001057983 */ /* 0x000ea20000100800 */
[----:B------:R-:W-:Y:S02]  /*110c0*/  PRMT R6, RZ, 0x7610, R6 ;  /* 0x00007610ff067816 */ /* 0x000fe40000000006 */
[----:B--2---:R-:W-:Y:S01]  /*110d0*/  IMAD.X R5, R5, 0x1, R0, P1 ;  /* 0x0000000105057824 */ /* 0x004fe200008e0600 */
[----:B------:R-:W-:-:S04]  /*110e0*/  IADD3 R8, P1, R8, R2, RZ ;  /* 0x0000000208087210 */ /* 0x000fc80007f3e0ff */
[----:B------:R0:W2:Y:S01]  /*110f0*/  @!P0 LDG.E.U16 R6, [R4.64] ;  /* 0x0000000604068981 */ /* 0x0000a2000c1e1500 */
[----:B---3--:R-:W-:Y:S01]  /*11100*/  IMAD.X R9, R9, 0x1, R0, P1 ;  /* 0x0000000109097824 */ /* 0x008fe200008e0600 */
[----:B0-----:R-:W-:-:S06]  /*11110*/  PRMT R5, RZ, 0x7610, R5 ;  /* 0x00007610ff057816 */ /* 0x001fcc0000000005 */
        /* <DEDUP_REMOVED lines=9> */
[----:B0-----:R-:W4:Y:S02]  /*111b0*/  LDL R9, [R1+0x6fc] ;  /* 0x0006fc0001097983 */ /* 0x001f240000100800 */
[----:B----4-:R-:W-:Y:S02]  /*111c0*/  IADD3 R8, P1, R9, R2, RZ ;  /* 0x0000000209087210 */ /* 0x010fe40007f3e0ff */
[----:B------:R-:W4:Y:S04]  /*111d0*/  LDL R9, [R1+0x5ac] ;  /* 0x0005ac0001097983 */ /* 0x000f280000100800 */
[----:B------:R0:W-:Y:S02]  /*111e0*/  STS.U16 [R3+0x2e00], R13 ;  /* 0x002e000d03007388 */ /* 0x0001e40000000400 */
[----:B0-----:R-:W-:Y:S01]  /*111f0*/  PRMT R13, RZ, 0x7610, R13 ;  /* 0x00007610ff0d7816 */ /* 0x001fe2000000000d */
[----:B----4-:R-:W-:-:S05]  /*11200*/  IMAD.X R9, R9, 0x1, R0, P1 ;  /* 0x0000000109097824 */ /* 0x010fca00008e0600 */
        /* <DEDUP_REMOVED lines=12> */
[----:B--2---:R-:W-:Y:S04]  /*112d0*/  STL [R1+0x1444], R12 ;  /* 0x0014440c01007387 */ /* 0x004fe80000100800 */
[----:B---3--:R4:W-:Y:S02]  /*112e0*/  STS.U16 [R3+0x3200], R8 ;  /* 0x0032000803007388 */ /* 0x0089e40000000400 */
[----:B----4-:R-:W-:-:S02]  /*112f0*/  IADD3 R8, P1, R9, R2, RZ ;  /* 0x0000000209087210 */ /* 0x010fc40007f3e0ff */
[----:B------:R-:W2:Y:S01]  /*11300*/  LDL R9, [R1+0x4f0] ;  /* 0x0004f00001097983 */ /* 0x000ea20000100800 */
[----:B------:R-:W-:Y:S02]  /*11310*/  PRMT R11, RZ, 0x7610, R11 ;  /* 0x00007610ff0b7816 */ /* 0x000fe4000000000b */
[----:B--2---:R-:W-:-:S05]  /*11320*/  IMAD.X R9, R9, 0x1, R0, P1 ;  /* 0x0000000109097824 */ /* 0x004fca00008e0600 */
[----:B------:R0:W2:Y:S04]  /*11330*/  @!P0 LDG.E.U16 R11, [R8.64] ;  /* 0x00000006080b8981 */ /* 0x0000a8000c1e1500 */
[----:B0-----:R-:W3:Y:S04]  /*11340*/  LDL R9, [R1+0x6ec] ;  /* 0x0006ec0001097983 */ /* 0x001ee80000100800 */
[----:B--2---:R-:W-:Y:S04]  /*11350*/  STL [R1+0x1440], R11 ;  /* 0x0014400b01007387 */ /* 0x004fe80000100800 */
[----:B------:R-:W-:Y:S01]  /*11360*/  STL [R1+0x144c], R11 ;  /* 0x00144c0b01007387 */ /* 0x000fe20000100800 */
[----:B---3--:R-:W-:-:S03]  /*11370*/  IADD3 R8, P1, R9, R2, RZ ;  /* 0x0000000209087210 */ /* 0x008fc60007f3e0ff */
[----:B------:R-:W2:Y:S04]  /*11380*/  LDL R9, [R1+0x59c] ;  /* 0x00059c0001097983 */ /* 0x000ea80000100800 */
[----:B------:R0:W-:Y:S04]  /*11390*/  STS.U16 [R3+0x400], R10 ;  /* 0x0004000a03007388 */ /* 0x0001e80000000400 */
[----:B------:R1:W-:Y:S01]  /*113a0*/  STS.U16 [R3+0x3400], R15 ;  /* 0x0034000f03007388 */ /* 0x0003e20000000400 */
[----:B0-----:R-:W-:-:S03]  /*113b0*/  PRMT R10, RZ, 0x7610, R10 ;  /* 0x00007610ff0a7816 */ /* 0x001fc6000000000a */
[----:B-1----:R-:W3:Y:S01]  /*113c0*/  LDL R15, [R1+0x83c] ;  /* 0x00083c00010f7983 */ /* 0x002ee20000100800 */
[----:B--2---:R-:W-:-:S05]  /*113d0*/  IMAD.X R9, R9, 0x1, R0, P1 ;  /* 0x0000000109097824 */ /* 0x004fca00008e0600 */
[----:B------:R-:W2:Y:S04]  /*113e0*/  @!P0 LDG.E.U16 R10, [R8.64] ;  /* 0x00000006080a8981 */ /* 0x000ea8000c1e1500 */
[----:B------:R3:W-:Y:S02]  /*113f0*/  STS.U16 [R3+0x3600], R14 ;  /* 0x0036000e03007388 */ /* 0x0007e40000000400 */
[----:B---3--:R-:W-:Y:S02]  /*11400*/  IADD3 R14, P1, R15, R2, RZ ;  /* 0x000000020f0e7210 */ /* 0x008fe40007f3e0ff */
[----:B--2---:R-:W-:Y:S04]  /*11410*/  STL [R1+0x143c], R10 ;  /* 0x00143c0a01007387 */ /* 0x004fe80000100800 */
[----:B------:R-:W2:Y:S01]  /*11420*/  LDL R15, [R1+0x6e8] ;  /* 0x0006e800010f7983 */ /* 0x000ea20000100800 */
[----:B------:R-:W-:Y:S01]  /*11430*/  PRMT R9, RZ, 0x7610, R9 ;  /* 0x00007610ff097816 */ /* 0x000fe20000000009 */
        /* <DEDUP_REMOVED lines=19> */
[----:B------:R-:W2:Y:S04]  /*11570*/  @!P0 LDG.E.U16 R29, [R14.64] ;  /* 0x000000060e1d8981 */ /* 0x000ea8000c1e1500 */
[----:B--2---:R0:W-:Y:S04]  /*11580*/  STL [R1+0x80], R29 ;  /* 0x0000801d01007387 */ /* 0x0041e80000100800 */
[----:B0-----:R-:W2:Y:S04]  /*11590*/  LDL.LU R29, [R1+0x1494] ;  /* 0x00149400011d7983 */ /* 0x001ea80000300800 */
[----:B------:R-:W3:Y:S04]  /*115a0*/  LDL R15, [R1+0x6d8] ;  /* 0x0006d800010f7983 */ /* 0x000ee80000100800 */
[----:B--2---:R0:W-:Y:S01]  /*115b0*/  STS.U16 [R3+0x3c00], R29 ;  /* 0x003c001d03007388 */ /* 0x0041e20000000400 */
[----:B---3--:R-:W-:-:S03]  /*115c0*/  IADD3 R14, P1, R15, R2, RZ ;  /* 0x000000020f0e7210 */ /* 0x008fc60007f3e0ff */
[----:B0-----:R-:W2:Y:S04]  /*115d0*/  LDL.LU R29, [R1+0x584] ;  /* 0x00058400011d7983 */ /* 0x001ea80000300800 */
[----:B------:R-:W3:Y:S01]  /*115e0*/  LDL R15, [R1+0x58c] ;  /* 0x00058c00010f7983 */ /* 0x000ee20000100800 */
[----:B------:R-:W-:Y:S01]  /*115f0*/  PRMT R28, RZ, 0x7610, R28 ;  /* 0x00007610ff1c7816 */ /* 0x000fe2000000001c */
        /* <DEDUP_REMOVED lines=26> */
[----:B----4-:R2:W-:Y:S01]  /*117a0*/  STS.U16 [R3+0x4200], R14 ;  /* 0x0042000e03007388 */ /* 0x0105e20000000400 */
[----:B---3--:R-:W-:-:S02]  /*117b0*/  PRMT R16, RZ, 0x7610, R16 ;  /* 0x00007610ff107816 */ /* 0x008fc40000000010 */
[----:B--2---:R-:W-:-:S05]  /*117c0*/  IADD3 R14, P1, R15, R2, RZ ;  /* 0x000000020f0e7210 */ /* 0x004fca0007f3e0ff */
[----:B------:R-:W-:-:S05]  /*117d0*/  IMAD.X R15, R29, 0x1, R0, P1 ;  /* 0x000000011d0f7824 */ /* 0x000fca00008e0600 */
[----:B------:R-:W2:Y:S04]  /*117e0*/  @!P0 LDG.E.U16 R16, [R14.64] ;  /* 0x000000060e108981 */ /* 0x000ea8000c1e1500 */
[----:B------:R0:W-:Y:S04]  /*117f0*/  STL [R1+0x9a4], R29 ;  /* 0x0009a41d01007387 */ /* 0x0001e80000100800 */
[----:B0-----:R-:W3:Y:S04]  /*11800*/  LDL.LU R29, [R1+0x810] ;  /* 0x00081000011d7983 */ /* 0x001ee80000300800 */
[----:B--2---:R0:W-:Y:S04]  /*11810*/  STL [R1+0x70], R16 ;  /* 0x0000701001007387 */ /* 0x0041e80000100800 */
[----:B0-----:R-:W2:Y:S04]  /*11820*/  LDL.LU R16, [R1+0x1484] ;  /* 0x0014840001107983 */ /* 0x001ea80000300800 */
[----:B------:R-:W4:Y:S04]  /*11830*/  LDL.LU R14, [R1+0x20] ;  /* 0x00002000010e7983 */ /* 0x000f280000300800 */
[----:B------:R-:W2:Y:S04]  /*11840*/  LDL R15, [R1+0x814] ;  /* 0x00081400010f7983 */ /* 0x000ea80000100800 */
[----:B----4-:R2:W-:Y:S02]  /*11850*/  STS.U16 [R3+0x4400], R14 ;  /* 0x0044000e03007388 */ /* 0x0105e40000000400 */
[----:B--2---:R-:W-:-:S02]  /*11860*/  IADD3 R14, P1, R15, R2, RZ ;  /* 0x000000020f0e7210 */ /* 0x004fc40007f3e0ff */
[----:B------:R-:W2:Y:S01]  /*11870*/  LDL R15, [R1+0x6c4] ;  /* 0x0006c400010f7983 */ /* 0x000ea20000100800 */
[----:B------:R-:W-:Y:S02]  /*11880*/  PRMT R16, RZ, 0x7610, R16 ;  /* 0x00007610ff107816 */ /* 0x000fe40000000010 */
[----:B--2---:R-:W-:-:S05]  /*11890*/  IMAD.X R15, R15, 0x1, R0, P1 ;  /* 0x000000010f0f7824 */ /* 0x004fca00008e0600 */
[----:B------:R-:W2:Y:S04]  /*118a0*/  @!P0 LDG.E.U16 R16, [R14.64] ;  /* 0x000000060e108981 */ /* 0x000ea8000c1e1500 */
[----:B--2---:R0:W-:Y:S04]  /*118b0*/  STL [R1+0x6c], R16 ;  /* 0x00006c1001007387 */ /* 0x0041e80000100800 */
[----:B0-----:R-:W2:Y:S04]  /*118c0*/  LDL.LU R16, [R1+0x1480] ;  /* 0x0014800001107983 */ /* 0x001ea80000300800 */
[----:B------:R-:W4:Y:S01]  /*118d0*/  LDL.LU R15, [R1+0x18] ;  /* 0x00001800010f7983 */ /* 0x000f220000300800 */
[----:B------:R-:W-:-:S02]  /*118e0*/  IADD3 R14, P1, R28, R2, RZ ;  /* 0x000000021c0e7210 */ /* 0x000fc40007f3e0ff */
[----:B------:R-:W-:Y:S01]  /*118f0*/  PRMT R12, RZ, 0x7610, R12 ;  /* 0x00007610ff0c7816 */ /* 0x000fe2000000000c */
[----:B------:R0:W-:Y:S04]  /*11900*/  STL [R1+0x9a8], R28 ;  /* 0x0009a81c01007387 */ /* 0x0001e80000100800 */
[----:B0-----:R-:W2:Y:S04]  /*11910*/  LDL.LU R28, [R1+0x6b8] ;  /* 0x0006b800011c7983 */ /* 0x001ea80000300800 */
[----:B---3--:R-:W-:Y:S04]  /*11920*/  STL [R1+0x9ac], R29 ;  /* 0x0009ac1d01007387 */ /* 0x008fe80000100800 */
[----:B----4-:R0:W-:Y:S02]  /*11930*/  STS.U16 [R3+0x4600], R15 ;  /* 0x0046000f03007388 */ /* 0x0101e40000000400 */
[----:B0-----:R-:W-:-:S02]  /*11940*/  IMAD.X R15, R29, 0x1, R0, P1 ;  /* 0x000000011d0f7824 */ /* 0x001fc400008e0600 */
[----:B------:R-:W3:Y:S04]  /*11950*/  LDL.LU R29, [R1+0x57c] ;  /* 0x00057c00011d7983 */ /* 0x000ee80000300800 */
[----:B------:R0:W4:Y:S04]  /*11960*/  @!P0 LDG.E.U16 R12, [R14.64] ;  /* 0x000000060e0c8981 */ /* 0x000128000c1e1500 */
[----:B0-----:R-:W4:Y:S01]  /*11970*/  LDL.LU R15, [R1+0x14] ;  /* 0x00001400010f7983 */ /* 0x001f220000300800 */
[----:B--2---:R-:W-:-:S03]  /*11980*/  IADD3 R14, P1, R28, R2, RZ ;  /* 0x000000021c0e7210 */ /* 0x004fc60007f3e0ff */
[----:B------:R0:W-:Y:S04]  /*11990*/  STL [R1+0x9b0], R28 ;  /* 0x0009b01c01007387 */ /* 0x0001e80000100800 */
[----:B0-----:R-:W2:Y:S04]  /*119a0*/  LDL.LU R28, [R1+0x804] ;  /* 0x00080400011c7983 */ /* 0x001ea80000300800 */
[----:B---3--:R-:W-:Y:S04]  /*119b0*/  STL [R1+0x9b4], R29 ;  /* 0x0009b41d01007387 */ /* 0x008fe80000100800 */
[----:B----4-:R0:W-:Y:S02]  /*119c0*/  STS.U16 [R3+0x4800], R15 ;  /* 0x0048000f03007388 */ /* 0x0101e40000000400 */
[----:B0-----:R-:W-:-:S02]  /*119d0*/  IMAD.X R15, R29, 0x1, R0, P1 ;  /* 0x000000011d0f7824 */ /* 0x001fc400008e0600 */
[----:B------:R-:W3:Y:S01]  /*119e0*/  LDL.LU R29, [R1+0x6b4] ;  /* 0x0006b400011d7983 */ /* 0x000ee20000300800 */
[----:B------:R-:W-:-:S06]  /*119f0*/  PRMT R18, RZ, 0x7610, R18 ;  /* 0x00007610ff127816 */ /* 0x000fcc0000000012 */
[----:B------:R2:W4:Y:S01]  /*11a00*/  @!P0 LDG.E.U16 R18, [R14.64] ;  /* 0x000000060e128981 */ /* 0x000522000c1e1500 */
[----:B------:R-:W-:Y:S02]  /*11a10*/  PRMT R7, RZ, 0x7610, R7 ;  /* 0x00007610ff077816 */ /* 0x000fe40000000007 */
[----:B--2---:R-:W-:-:S05]  /*11a20*/  IADD3 R14, P1, R28, R2, RZ ;  /* 0x000000021c0e7210 */ /* 0x004fca0007f3e0ff */
[----:B---3--:R-:W-:-:S05]  /*11a30*/  IMAD.X R15, R29, 0x1, R0, P1 ;  /* 0x000000011d0f7824 */ /* 0x008fca00008e0600 */
[----:B------:R-:W2:Y:S04]  /*11a40*/  @!P0 LDG.E.U16 R7, [R14.64] ;  /* 0x000000060e078981 */ /* 0x000ea8000c1e1500 */
[----:B------:R0:W-:Y:S04]  /*11a50*/  STL [R1+0x9b8], R28 ;  /* 0x0009b81c01007387 */ /* 0x0001e80000100800 */
[----:B0-----:R-:W3:Y:S04]  /*11a60*/  LDL.LU R28, [R1+0x8c8] ;  /* 0x0008c800011c7983 */ /* 0x001ee80000300800 */
[----:B------:R0:W-:Y:S04]  /*11a70*/  STL [R1+0x9bc], R29 ;  /* 0x0009bc1d01007387 */ /* 0x0001e80000100800 */
[----:B0-----:R-:W3:Y:S04]  /*11a80*/  LDL.LU R29, [R1+0x800] ;  /* 0x00080000011d7983 */ /* 0x001ee80000300800 */
[----:B--2---:R0:W-:Y:S04]  /*11a90*/  STL [R1+0x60], R7 ;  /* 0x0000600701007387 */ /* 0x0041e80000100800 */
[----:B0-----:R-:W2:Y:S01]  /*11aa0*/  LDL.LU R7, [R1+0x147c] ;  /* 0x00147c0001077983 */ /* 0x001ea20000300800 */
[----:B----4-:R-:W-:-:S03]  /*11ab0*/  IMAD.MOV.U32 R15, RZ, RZ, R18 ;  /* 0x000000ffff0f7224 */ /* 0x010fc600078e0012 */
[----:B------:R-:W4:Y:S01]  /*11ac0*/  LDL.LU R18, [R1+0x1478] ;  /* 0x0014780001127983 */ /* 0x000f220000300800 */
[----:B---3--:R-:W-:-:S03]  /*11ad0*/  IADD3 R14, P1, R28, R2, RZ ;  /* 0x000000021c0e7210 */ /* 0x008fc60007f3e0ff */
[----:B------:R0:W-:Y:S04]  /*11ae0*/  STL [R1+0x9c0], R28 ;  /* 0x0009c01c01007387 */ /* 0x0001e80000100800 */
[----:B0-----:R-:W3:Y:S04]  /*11af0*/  LDL.LU R28, [R1+0x6a8] ;  /* 0x0006a800011c7983 */ /* 0x001ee80000300800 */
[----:B------:R-:W-:Y:S04]  /*11b00*/  STL [R1+0x9c4], R29 ;  /* 0x0009c41d01007387 */ /* 0x000fe80000100800 */
[----:B--2---:R0:W-:Y:S02]  /*11b10*/  STS.U16 [R3+0x4c00], R7 ;  /* 0x004c000703007388 */ /* 0x0041e40000000400 */
[----:B0-----:R-:W-:-:S02]  /*11b20*/  IMAD.MOV.U32 R7, RZ, RZ, R15 ;  /* 0x000000ffff077224 */ /* 0x001fc400078e000f */
[----:B------:R-:W-:Y:S02]  /*11b30*/  IMAD.X R15, R29, 0x1, R0, P1 ;  /* 0x000000011d0f7824 */ /* 0x000fe400008e0600 */
[----:B------:R-:W2:Y:S01]  /*11b40*/  LDL.LU R29, [R1+0x574] ;  /* 0x00057400011d7983 */ /* 0x000ea20000300800 */
[----:B------:R-:W-:-:S06]  /*11b50*/  PRMT R11, RZ, 0x7610, R11 ;  /* 0x00007610ff0b7816 */ /* 0x000fcc000000000b */
[----:B------:R3:W2:Y:S04]  /*11b60*/  @!P0 LDG.E.U16 R11, [R14.64] ;  /* 0x000000060e0b8981 */ /* 0x0006a8000c1e1500 */
[----:B------:R0:W-:Y:S01]  /*11b70*/  STS.U16 [R3+0x4a00], R16 ;  /* 0x004a001003007388 */ /* 0x0001e20000000400 */
[----:B---3--:R-:W-:-:S03]  /*11b80*/  IADD3 R14, P1, R28, R2, RZ ;  /* 0x000000021c0e7210 */ /* 0x008fc60007f3e0ff */
[----:B----4-:R-:W-:Y:S01]  /*11b90*/  STL [R1+0x1430], R18 ;  /* 0x0014301201007387 */ /* 0x010fe20000100800 */
[----:B0-----:R-:W-:-:S03]  /*11ba0*/  PRMT R16, RZ, 0x7610, R16 ;  /* 0x00007610ff107816 */ /* 0x001fc60000000010 */
[----:B------:R0:W-:Y:S04]  /*11bb0*/  STL [R1+0x9c8], R28 ;  /* 0x0009c81c01007387 */ /* 0x0001e80000100800 */
[----:B0-----:R-:W3:Y:S01]  /*11bc0*/  LDL.LU R28, [R1+0x8c0] ;  /* 0x0008c000011c7983 */ /* 0x001ee20000300800 */
[----:B--2---:R-:W-:-:S03]  /*11bd0*/  IMAD.X R15, R29, 0x1, R0, P1 ;  /* 0x000000011d0f7824 */ /* 0x004fc600008e0600 */
[----:B------:R0:W-:Y:S04]  /*11be0*/  STL [R1+0x9cc], R29 ;  /* 0x0009cc1d01007387 */ /* 0x0001e80000100800 */
[----:B------:R1:W2:Y:S04]  /*11bf0*/  @!P0 LDG.E.U16 R16, [R14.64] ;  /* 0x000000060e108981 */ /* 0x0002a8000c1e1500 */
[----:B0-----:R-:W4:Y:S04]  /*11c00*/  LDL.LU R29, [R1+0x7f0] ;  /* 0x0007f000011d7983 */ /* 0x001f280000300800 */
[----:B-1----:R-:W2:Y:S02]  /*11c10*/  LDL R15, [R1+0x7f4] ;  /* 0x0007f400010f7983 */ /* 0x002ea40000100800 */
[----:B--2---:R-:W-:-:S02]  /*11c20*/  IADD3 R14, P1, R15, R2, RZ ;  /* 0x000000020f0e7210 */ /* 0x004fc40007f3e0ff */
[----:B------:R-:W2:Y:S01]  /*11c30*/  LDL R15, [R1+0x6a4] ;  /* 0x0006a400010f7983 */ /* 0x000ea20000100800 */
[----:B------:R-:W-:Y:S02]  /*11c40*/  PRMT R22, RZ, 0x7610, R22 ;  /* 0x00007610ff167816 */ /* 0x000fe40000000016 */
[----:B--2---:R-:W-:-:S05]  /*11c50*/  IMAD.X R15, R15, 0x1, R0, P1 ;  /* 0x000000010f0f7824 */ /* 0x004fca00008e0600 */
[----:B------:R3:W2:Y:S02]  /*11c60*/  @!P0 LDG.E.U16 R22, [R14.64] ;  /* 0x000000060e168981 */ /* 0x0006a4000c1e1500 */
[----:B---3--:R-:W-:-:S05]  /*11c70*/  IADD3 R14, P1, R28, R2, RZ ;  /* 0x000000021c0e7210 */ /* 0x008fca0007f3e0ff */
[----:B----4-:R-:W-:Y:S01]  /*11c80*/  IMAD.X R15, R29, 0x1, R0, P1 ;  /* 0x000000011d0f7824 */ /* 0x010fe200008e0600 */
[----:B--2---:R0:W-:Y:S04]  /*11c90*/  STL [R1+0x58], R22 ;  /* 0x0000581601007387 */ /* 0x0041e80000100800 */
[----:B0-----:R-:W2:Y:S04]  /*11ca0*/  LDL.LU R22, [R1+0x1474] ;  /* 0x0014740001167983 */ /* 0x001ea80000300800 */
[----:B------:R0:W-:Y:S04]  /*11cb0*/  STL [R1+0x9d0], R28 ;  /* 0x0009d01c01007387 */ /* 0x0001e80000100800 */
[----:B0-----:R-:W3:Y:S04]  /*11cc0*/  LDL.LU R28, [R1+0x698] ;  /* 0x00069800011c7983 */ /* 0x001ee80000300800 */
[----:B------:R0:W-:Y:S04]  /*11cd0*/  STL [R1+0x9d4], R29 ;  /* 0x0009d41d01007387 */ /* 0x0001e80000100800 */
[----:B0-----:R-:W4:Y:S01]  /*11ce0*/  LDL.LU R29, [R1+0x56c] ;  /* 0x00056c00011d7983 */ /* 0x001f220000300800 */
[----:B------:R-:W-:-:S06]  /*11cf0*/  PRMT R21, RZ, 0x7610, R21 ;  /* 0x00007610ff157816 */ /* 0x000fcc0000000015 */
[----:B------:R3:W2:Y:S01]  /*11d00*/  @!P0 LDG.E.U16 R21, [R14.64] ;  /* 0x000000060e158981 */ /* 0x0006a2000c1e1500 */
[----:B------:R-:W-:Y:S02]  /*11d10*/  PRMT R19, RZ, 0x7610, R19 ;  /* 0x00007610ff137816 */ /* 0x000fe40000000013 */
[----:B---3--:R-:W-:-:S05]  /*11d20*/  IADD3 R14, P1, R28, R2, RZ ;  /* 0x000000021c0e7210 */ /* 0x008fca0007f3e0ff */
[----:B----4-:R-:W-:-:S05]  /*11d30*/  IMAD.X R15, R29, 0x1, R0, P1 ;  /* 0x000000011d0f7824 */ /* 0x010fca00008e0600 */
[----:B------:R-:W3:Y:S04]  /*11d40*/  @!P0 LDG.E.U16 R19, [R14.64] ;  /* 0x000000060e138981 */ /* 0x000ee8000c1e1500 */
[----:B--2---:R0:W-:Y:S04]  /*11d50*/  STL [R1+0x54], R21 ;  /* 0x0000541501007387 */ /* 0x0041e80000100800 */
[----:B0-----:R-:W2:Y:S04]  /*11d60*/  LDL.LU R21, [R1+0x1470] ;  /* 0x0014700001157983 */ /* 0x001ea80000300800 */
[----:B------:R0:W-:Y:S04]  /*11d70*/  STL [R1+0x9d8], R28 ;  /* 0x0009d81c01007387 */ /* 0x0001e80000100800 */
[----:B0-----:R-:W4:Y:S04]  /*11d80*/  LDL.LU R28, [R1+0x8b8] ;  /* 0x0008b800011c7983 */ /* 0x001f280000300800 */
[----:B------:R0:W-:Y:S04]  /*11d90*/  STL [R1+0x9dc], R29 ;  /* 0x0009dc1d01007387 */ /* 0x0001e80000100800 */
[----:B0-----:R-:W2:Y:S04]  /*11da0*/  LDL.LU R29, [R1+0x7e0] ;  /* 0x0007e000011d7983 */ /* 0x001ea80000300800 */
[----:B---3--:R0:W-:Y:S04]  /*11db0*/  STL [R1+0x50], R19 ;  /* 0x0000501301007387 */ /* 0x0081e80000100800 */
[----:B0-----:R-:W3:Y:S04]  /*11dc0*/  LDL.LU R19, [R1+0x146c] ;  /* 0x00146c0001137983 */ /* 0x001ee80000300800 */
[----:B------:R-:W2:Y:S02]  /*11dd0*/  LDL R15, [R1+0x7e4] ;  /* 0x0007e400010f7983 */ /* 0x000ea40000100800 */
[----:B--2---:R-:W-:-:S02]  /*11de0*/  IADD3 R14, P1, R15, R2, RZ ;  /* 0x000000020f0e7210 */ /* 0x004fc40007f3e0ff */
[----:B------:R-:W2:Y:S01]  /*11df0*/  LDL R15, [R1+0x694] ;  /* 0x00069400010f7983 */ /* 0x000ea20000100800 */
[----:B------:R-:W-:Y:S02]  /*11e00*/  PRMT R17, RZ, 0x7610, R17 ;  /* 0x00007610ff117816 */ /* 0x000fe40000000011 */
[----:B--2---:R-:W-:-:S05]  /*11e10*/  IMAD.X R15, R15, 0x1, R0, P1 ;  /* 0x000000010f0f7824 */ /* 0x004fca00008e0600 */
[----:B------:R4:W2:Y:S02]  /*11e20*/  @!P0 LDG.E.U16 R17, [R14.64] ;  /* 0x000000060e118981 */ /* 0x0008a4000c1e1500 */
[----:B----4-:R-:W-:-:S05]  /*11e30*/  IADD3 R14, P1, R28, R2, RZ ;  /* 0x000000021c0e7210 */ /* 0x010fca0007f3e0ff */
[----:B------:R-:W-:Y:S01]  /*11e40*/  IMAD.X R15, R29, 0x1, R0, P1 ;  /* 0x000000011d0f7824 */ /* 0x000fe200008e0600 */
[----:B--2---:R0:W-:Y:S04]  /*11e50*/  STL [R1+0x4c], R17 ;  /* 0x00004c1101007387 */ /* 0x0041e80000100800 */
[----:B0-----:R-:W2:Y:S04]  /*11e60*/  LDL.LU R17, [R1+0x1468] ;  /* 0x0014680001117983 */ /* 0x001ea80000300800 */
[----:B------:R0:W-:Y:S04]  /*11e70*/  STL [R1+0x9e0], R28 ;  /* 0x0009e01c01007387 */ /* 0x0001e80000100800 */
[----:B0-----:R-:W4:Y:S04]  /*11e80*/  LDL.LU R28, [R1+0x688] ;  /* 0x00068800011c7983 */ /* 0x001f280000300800 */
[----:B------:R0:W-:Y:S04]  /*11e90*/  STL [R1+0x9e4], R29 ;  /* 0x0009e41d01007387 */ /* 0x0001e80000100800 */
[----:B0-----:R-:W2:Y:S01]  /*11ea0*/  LDL.LU R29, [R1+0x564] ;  /* 0x00056400011d7983 */ /* 0x001ea20000300800 */
[----:B------:R-:W-:-:S06]  /*11eb0*/  PRMT R23, RZ, 0x7610, R23 ;  /* 0x00007610ff177816 */ /* 0x000fcc0000000017 */
[----:B------:R4:W3:Y:S01]  /*11ec0*/  @!P0 LDG.E.U16 R23, [R14.64] ;  /* 0x000000060e178981 */ /* 0x0008e2000c1e1500 */
[----:B------:R-:W-:Y:S02]  /*11ed0*/  PRMT R27, RZ, 0x7610, R27 ;  /* 0x00007610ff1b7816 */ /* 0x000fe4000000001b */
[----:B----4-:R-:W-:-:S05]  /*11ee0*/  IADD3 R14, P1, R28, R2, RZ ;  /* 0x000000021c0e7210 */ /* 0x010fca0007f3e0ff */
[----:B--2---:R-:W-:-:S05]  /*11ef0*/  IMAD.X R15, R29, 0x1, R0, P1 ;  /* 0x000000011d0f7824 */ /* 0x004fca00008e0600 */
[----:B------:R-:W2:Y:S04]  /*11f00*/  @!P0 LDG.E.U16 R27, [R14.64] ;  /* 0x000000060e1b8981 */ /* 0x000ea8000c1e1500 */
[----:B---3--:R0:W-:Y:S04]  /*11f10*/  STL [R1+0x48], R23 ;  /* 0x0000481701007387 */ /* 0x0081e80000100800 */
[----:B0-----:R-:W3:Y:S04]  /*11f20*/  LDL.LU R23, [R1+0x1464] ;  /* 0x0014640001177983 */ /* 0x001ee80000300800 */
[----:B------:R0:W-:Y:S04]  /*11f30*/  STL [R1+0x9e8], R28 ;  /* 0x0009e81c01007387 */ /* 0x0001e80000100800 */
[----:B0-----:R-:W4:Y:S04]  /*11f40*/  LDL.LU R28, [R1+0x7d4] ;  /* 0x0007d400011c7983 */ /* 0x001f280000300800 */
[----:B------:R0:W-:Y:S04]  /*11f50*/  STL [R1+0x9ec], R29 ;  /* 0x0009ec1d01007387 */ /* 0x0001e80000100800 */
[----:B0-----:R-:W3:Y:S04]  /*11f60*/  LDL.LU R29, [R1+0x684] ;  /* 0x00068400011d7983 */ /* 0x001ee80000300800 */
[----:B--2---:R0:W-:Y:S04]  /*11f70*/  STL [R1+0x44], R27 ;  /* 0x0000441b01007387 */ /* 0x0041e80000100800 */
[----:B0-----:R-:W2:Y:S04]  /*11f80*/  LDL.LU R27, [R1+0x1460] ;  /* 0x00146000011b7983 */ /* 0x001ea80000300800 */
[----:B------:R-:W3:Y:S01]  /*11f90*/  LDL.LU R15, [R1+0x10] ;  /* 0x00001000010f7983 */ /* 0x000ee20000300800 */
[----:B----4-:R-:W-:-:S02]  /*11fa0*/  IADD3 R14, P1, R28, R2, RZ ;  /* 0x000000021c0e7210 */ /* 0x010fc40007f3e0ff */
[----:B--2---:R-:W-:Y:S01]  /*11fb0*/  PRMT R27, RZ, 0x7610, R27 ;  /* 0x00007610ff1b7816 */ /* 0x004fe2000000001b */
[----:B---3--:R0:W-:Y:S02]  /*11fc0*/  STS.U16 [R3+0x5c00], R15 ;  /* 0x005c000f03007388 */ /* 0x0081e40000000400 */
[----:B0-----:R-:W-:-:S05]  /*11fd0*/  IMAD.X R15, R29, 0x1, R0, P1 ;  /* 0x000000011d0f7824 */ /* 0x001fca00008e0600 */
[----:B------:R-:W2:Y:S04]  /*11fe0*/  @!P0 LDG.E.U16 R27, [R14.64] ;  /* 0x000000060e1b8981 */ /* 0x000ea8000c1e1500 */
[----:B------:R0:W-:Y:S04]  /*11ff0*/  STL [R1+0x9f0], R28 ;  /* 0x0009f01c01007387 */ /* 0x0001e80000100800 */
[----:B0-----:R-:W3:Y:S04]  /*12000*/  LDL.LU R28, [R1+0x8b0] ;  /* 0x0008b000011c7983 */ /* 0x001ee80000300800 */
[----:B------:R0:W-:Y:S04]  /*12010*/  STL [R1+0x9f4], R29 ;  /* 0x0009f41d01007387 */ /* 0x0001e80000100800 */
[----:B0-----:R-:W4:Y:S04]  /*12020*/  LDL.LU R29, [R1+0x7d0] ;  /* 0x0007d000011d7983 */ /* 0x001f280000300800 */
[----:B--2---:R0:W-:Y:S04]  /*12030*/  STL [R1+0x40], R27 ;  /* 0x0000401b01007387 */ /* 0x0041e80000100800 */
[----:B0-----:R-:W2:Y:S04]  /*12040*/  LDL.LU R27, [R1+0x145c] ;  /* 0x00145c00011b7983 */ /* 0x001ea80000300800 */
[----:B------:R-:W4:Y:S01]  /*12050*/  LDL.LU R15, [R1+0xc] ;  /* 0x00000c00010f7983 */ /* 0x000f220000300800 */
[----:B---3--:R-:W-:-:S02]  /*12060*/  IADD3 R14, P1, R28, R2, RZ ;  /* 0x000000021c0e7210 */ /* 0x008fc40007f3e0ff */
[----:B--2---:R-:W-:Y:S01]  /*12070*/  PRMT R27, RZ, 0x7610, R27 ;  /* 0x00007610ff1b7816 */ /* 0x004fe2000000001b */
[----:B----4-:R0:W-:Y:S02]  /*12080*/  STS.U16 [R3+0x5e00], R15 ;  /* 0x005e000f03007388 */ /* 0x0101e40000000400 */
        /* <DEDUP_REMOVED lines=20> */
[----:B------:R-:W2:Y:S04]  /*121d0*/  LDL.LU R14, [R1+0x4] ;  /* 0x00000400010e7983 */ /* 0x000ea80000300800 */
[----:B------:R-:W3:Y:S04]  /*121e0*/  LDL R15, [R1+0x7c4] ;  /* 0x0007c400010f7983 */ /* 0x000ee80000100800 */
[----:B--2---:R3:W-:Y:S02]  /*121f0*/  STS.U16 [R3+0x6200], R14 ;  /* 0x0062000e03007388 */ /* 0x0047e40000000400 */
[----:B---3--:R-:W-:-:S02]  /*12200*/  IADD3 R14, P1, R15, R2, RZ ;  /* 0x000000020f0e7210 */ /* 0x008fc40007f3e0ff */
[----:B------:R-:W2:Y:S01]  /*12210*/  LDL R15, [R1+0x674] ;  /* 0x00067400010f7983 */ /* 0x000ea20000100800 */
[----:B------:R-:W-:Y:S02]  /*12220*/  PRMT R27, RZ, 0x7610, R27 ;  /* 0x00007610ff1b7816 */ /* 0x000fe4000000001b */
[----:B--2---:R-:W-:-:S05]  /*12230*/  IMAD.X R15, R15, 0x1, R0, P1 ;  /* 0x000000010f0f7824 */ /* 0x004fca00008e0600 */
[----:B------:R-:W2:Y:S04]  /*12240*/  @!P0 LDG.E.U16 R27, [R14.64] ;  /* 0x000000060e1b8981 */ /* 0x000ea8000c1e1500 */
[----:B--2---:R0:W-:Y:S04]  /*12250*/  STL [R1+0x34], R27 ;  /* 0x0000341b01007387 */ /* 0x0041e80000100800 */
[----:B0-----:R-:W2:Y:S04]  /*12260*/  LDL.LU R27, [R1+0x1450] ;  /* 0x00145000011b7983 */ /* 0x001ea80000300800 */
[----:B------:R-:W3:Y:S01]  /*12270*/  LDL.LU R15, [R1] ;  /* 0x00000000010f7983 */ /* 0x000ee20000300800 */
[----:B------:R-:W-:-:S03]  /*12280*/  IADD3 R14, P1, R28, R2, RZ ;  /* 0x000000021c0e7210 */ /* 0x000fc60007f3e0ff */
[----:B------:R0:W-:Y:S04]  /*12290*/  STS.U16 [R3+0x5800], R17 ;  /* 0x0058001103007388 */ /* 0x0001e80000000400 */
[----:B------:R1:W-:Y:S01]  /*122a0*/  STL [R1+0xa08], R28 ;  /* 0x000a081c01007387 */ /* 0x0003e20000100800 */
[----:B0-----:R-:W-:-:S03]  /*122b0*/  PRMT R17, RZ, 0x7610, R17 ;  /* 0x00007610ff117816 */ /* 0x001fc60000000011 */
[----:B-1----:R-:W2:Y:S04]  /*122c0*/  LDL.LU R28, [R1+0x554] ;  /* 0x00055400011c7983 */ /* 0x002ea80000300800 */
[----:B----4-:R-:W-:Y:S04]  /*122d0*/  STL [R1+0xa0c], R29 ;  /* 0x000a0c1d01007387 */ /* 0x010fe80000100800 */
[----:B---3--:R0:W-:Y:S02]  /*122e0*/  STS.U16 [R3+0x6400], R15 ;  /* 0x0064000f03007388 */ /* 0x0081e40000000400 */
[----:B0-----:R-:W-:-:S02]  /*122f0*/  IMAD.X R15, R29, 0x1, R0, P1 ;  /* 0x000000011d0f7824 */ /* 0x001fc400008e0600 */
[----:B------:R-:W3:Y:S04]  /*12300*/  LDL.LU R29, [R1+0x7b4] ;  /* 0x0007b400011d7983 */ /* 0x000ee80000300800 */
[----:B------:R0:W4:Y:S04]  /*12310*/  @!P0 LDG.E.U16 R17, [R14.64] ;  /* 0x000000060e118981 */ /* 0x000128000c1e1500 */
[----:B0-----:R-:W3:Y:S04]  /*12320*/  LDL R15, [R1+0x668] ;  /* 0x00066800010f7983 */ /* 0x001ee80000100800 */
[----:B------:R0:W-:Y:S04]  /*12330*/  STS.U16 [R3+0x5600], R19 ;  /* 0x0056001303007388 */ /* 0x0001e80000000400 */
[----:B--2---:R1:W-:Y:S01]  /*12340*/  STL [R1+0xa10], R28 ;  /* 0x000a101c01007387 */ /* 0x0043e20000100800 */
[----:B0-----:R-:W-:-:S02]  /*12350*/  PRMT R19, RZ, 0x7610, R19 ;  /* 0x00007610ff137816 */ /* 0x001fc40000000013 */
[----:B---3--:R-:W-:-:S05]  /*12360*/  IADD3 R14, P1, R15, R2, RZ ;  /* 0x000000020f0e7210 */ /* 0x008fca0007f3e0ff */
[----:B------:R-:W-:Y:S02]  /*12370*/  IMAD.X R15, R28, 0x1, R0, P1 ;  /* 0x000000011c0f7824 */ /* 0x000fe400008e0600 */
[----:B-1----:R-:W2:Y:S04]  /*12380*/  LDL.LU R28, [R1+0x8a0] ;  /* 0x0008a000011c7983 */ /* 0x002ea80000300800 */
[----:B------:R0:W3:Y:S04]  /*12390*/  @!P0 LDG.E.U16 R19, [R14.64] ;  /* 0x000000060e138981 */ /* 0x0000e8000c1e1500 */
[----:B0-----:R-:W3:Y:S01]  /*123a0*/  LDL R15, [R1+0x664] ;  /* 0x00066400010f7983 */ /* 0x001ee20000100800 */
[----:B------:R-:W-:-:S03]  /*123b0*/  IADD3 R14, P1, R29, R2, RZ ;  /* 0x000000021d0e7210 */ /* 0x000fc60007f3e0ff */
[----:B------:R0:W-:Y:S04]  /*123c0*/  STL [R1+0xa14], R29 ;  /* 0x000a141d01007387 */ /* 0x0001e80000100800 */
[----:B0-----:R-:W4:Y:S04]  /*123d0*/  LDL.LU R29, [R1+0x7b0] ;  /* 0x0007b000011d7983 */ /* 0x001f280000300800 */
[----:B------:R0:W-:Y:S02]  /*123e0*/  STS.U16 [R3+0x5000], R20 ;  /* 0x0050001403007388 */ /* 0x0001e40000000400 */
[----:B0-----:R-:W-:-:S02]  /*123f0*/  PRMT R20, RZ, 0x7610, R20 ;  /* 0x00007610ff147816 */ /* 0x001fc40000000014 */
[----:B------:R0:W-:Y:S02]  /*12400*/  STS.U16 [R3+0x5400], R21 ;  /* 0x0054001503007388 */ /* 0x0001e40000000400 */
[----:B0-----:R-:W-:Y:S02]  /*12410*/  PRMT R21, RZ, 0x7610, R21 ;  /* 0x00007610ff157816 */ /* 0x001fe40000000015 */
[----:B--2---:R0:W-:Y:S01]  /*12420*/  STL [R1+0xa18], R28 ;  /* 0x000a181c01007387 */ /* 0x0041e20000100800 */
[----:B---3--:R-:W-:-:S05]  /*12430*/  IMAD.X R15, R15, 0x1, R0, P1 ;  /* 0x000000010f0f7824 */ /* 0x008fca00008e0600 */
[----:B------:R1:W2:Y:S02]  /*12440*/  @!P0 LDG.E.U16 R20, [R14.64] ;  /* 0x000000060e148981 */ /* 0x0002a4000c1e1500 */
[----:B-1----:R-:W-:Y:S02]  /*12450*/  IADD3 R14, P1, R28, R2, RZ ;  /* 0x000000021c0e7210 */ /* 0x002fe40007f3e0ff */
[----:B0-----:R-:W3:Y:S03]  /*12460*/  LDL.LU R28, [R1+0x54c] ;  /* 0x00054c00011c7983 */ /* 0x001ee60000300800 */
[----:B----4-:R-:W-:Y:S01]  /*12470*/  IMAD.X R15, R29, 0x1, R0, P1 ;  /* 0x000000011d0f7824 */ /* 0x010fe200008e0600 */
[----:B------:R0:W-:Y:S04]  /*12480*/  STL [R1+0xa1c], R29 ;  /* 0x000a1c1d01007387 */ /* 0x0001e80000100800 */
[----:B------:R1:W4:Y:S04]  /*12490*/  @!P0 LDG.E.U16 R21, [R14.64] ;  /* 0x000000060e158981 */ /* 0x000328000c1e1500 */
[----:B0-----:R-:W2:Y:S04]  /*124a0*/  LDL.LU R29, [R1+0x7a4] ;  /* 0x0007a400011d7983 */ /* 0x001ea80000300800 */
[----:B-1----:R-:W2:Y:S04]  /*124b0*/  LDL R15, [R1+0x658] ;  /* 0x00065800010f7983 */ /* 0x002ea80000100800 */
[----:B------:R0:W-:Y:S02]  /*124c0*/  STS.U16 [R3+0x5a00], R23 ;  /* 0x005a001703007388 */ /* 0x0001e40000000400 */
[----:B0-----:R-:W-:-:S02]  /*124d0*/  PRMT R23, RZ, 0x7610, R23 ;  /* 0x00007610ff177816 */ /* 0x001fc40000000017 */
[----:B---3--:R0:W-:Y:S01]  /*124e0*/  STL [R1+0xa20], R28 ;  /* 0x000a201c01007387 */ /* 0x0081e20000100800 */
[----:B--2---:R-:W-:-:S05]  /*124f0*/  IADD3 R14, P1, R15, R2, RZ ;  /* 0x000000020f0e7210 */ /* 0x004fca0007f3e0ff */
[----:B------:R-:W-:Y:S02]  /*12500*/  IMAD.X R15, R28, 0x1, R0, P1 ;  /* 0x000000011c0f7824 */ /* 0x000fe400008e0600 */
[----:B0-----:R-:W2:Y:S04]  /*12510*/  LDL.LU R28, [R1+0x898] ;  /* 0x00089800011c7983 */ /* 0x001ea80000300800 */
[----:B------:R0:W3:Y:S02]  /*12520*/  @!P0 LDG.E.U16 R23, [R14.64] ;  /* 0x000000060e178981 */ /* 0x0000e4000c1e1500 */
[----:B0-----:R-:W-:Y:S02]  /*12530*/  IMAD.MOV.U32 R15, RZ, RZ, R7 ;  /* 0x000000ffff0f7224 */ /* 0x001fe400078e0007 */
[----:B------:R-:W3:Y:S04]  /*12540*/  LDL R7, [R1+0x654] ;  /* 0x0006540001077983 */ /* 0x000ee80000100800 */
[----:B------:R0:W-:Y:S04]  /*12550*/  STS.U16 [R3+0x6e00], R6 ;  /* 0x006e000603007388 */ /* 0x0001e80000000400 */
[----:B------:R1:W-:Y:S01]  /*12560*/  STS.U16 [R3+0x6a00], R25 ;  /* 0x006a001903007388 */ /* 0x0003e20000000400 */
[----:B0-----:R-:W-:-:S03]  /*12570*/  IADD3 R6, P1, R29, R2, RZ ;  /* 0x000000021d067210 */ /* 0x001fc60007f3e0ff */
[----:B------:R0:W-:Y:S01]  /*12580*/  STL [R1+0xa24], R29 ;  /* 0x000a241d01007387 */ /* 0x0001e20000100800 */
[----:B-1----:R-:W-:-:S03]  /*12590*/  PRMT R25, RZ, 0x7610, R25 ;  /* 0x00007610ff197816 */ /* 0x002fc60000000019 */
[----:B------:R1:W-:Y:S04]  /*125a0*/  STS.U16 [R3+0x7000], R5 ;  /* 0x0070000503007388 */ /* 0x0003e80000000400 */
[----:B0-----:R-:W4:Y:S04]  /*125b0*/  LDL.LU R29, [R1+0x7a0] ;  /* 0x0007a000011d7983 */ /* 0x001f280000300800 */
[----:B-1----:R-:W4:Y:S04]  /*125c0*/  LDL R5, [R1+0x648] ;  /* 0x0006480001057983 */ /* 0x002f280000100800 */
[----:B--2---:R0:W-:Y:S01]  /*125d0*/  STL [R1+0xa28], R28 ;  /* 0x000a281c01007387 */ /* 0x0041e20000100800 */
[----:B---3--:R-:W-:-:S05]  /*125e0*/  IMAD.X R7, R7, 0x1, R0, P1 ;  /* 0x0000000107077824 */ /* 0x008fca00008e0600 */
[----:B------:R1:W2:Y:S02]  /*125f0*/  @!P0 LDG.E.U16 R25, [R6.64] ;  /* 0x0000000606198981 */ /* 0x0002a4000c1e1500 */
[----:B-1----:R-:W-:Y:S02]  /*12600*/  IADD3 R6, P1, R28, R2, RZ ;  /* 0x000000021c067210 */ /* 0x002fe40007f3e0ff */
[----:B0-----:R-:W3:Y:S04]  /*12610*/  LDL.LU R28, [R1+0x544] ;  /* 0x00054400011c7983 */ /* 0x001ee80000300800 */
[----:B------:R0:W-:Y:S01]  /*12620*/  STS.U16 [R3+0x7200], R4 ;  /* 0x0072000403007388 */ /* 0x0001e20000000400 */
[----:B----4-:R-:W-:Y:S01]  /*12630*/  IMAD.X R7, R29, 0x1, R0, P1 ;  /* 0x000000011d077824 */ /* 0x010fe200008e0600 */
[----:B------:R-:W-:-:S02]  /*12640*/  PRMT R13, RZ, 0x7610, R13 ;  /* 0x00007610ff0d7816 */ /* 0x000fc4000000000d */
[----:B0-----:R-:W-:-:S05]  /*12650*/  IADD3 R4, P1, R5, R2, RZ ;  /* 0x0000000205047210 */ /* 0x001fca0007f3e0ff */
[----:B---3--:R-:W-:-:S05]  /*12660*/  IMAD.X R5, R28, 0x1, R0, P1 ;  /* 0x000000011c057824 */ /* 0x008fca00008e0600 */
[----:B------:R-:W3:Y:S04]  /*12670*/  @!P0 LDG.E.U16 R13, [R4.64] ;  /* 0x00000006040d8981 */ /* 0x000ee8000c1e1500 */
[----:B------:R0:W-:Y:S04]  /*12680*/  STS.U16 [R3+0x6600], R27 ;  /* 0x0066001b03007388 */ /* 0x0001e80000000400 */
[----:B------:R1:W-:Y:S01]  /*12690*/  STL [R1+0xa2c], R29 ;  /* 0x000a2c1d01007387 */ /* 0x0003e20000100800 */
[----:B0-----:R-:W-:-:S03]  /*126a0*/  PRMT R27, RZ, 0x7610, R27 ;  /* 0x00007610ff1b7816 */ /* 0x001fc6000000001b */
[----:B-1----:R-:W4:Y:S04]  /*126b0*/  LDL.LU R29, [R1+0x794] ;  /* 0x00079400011d7983 */ /* 0x002f280000300800 */
[----:B------:R0:W2:Y:S02]  /*126c0*/  @!P0 LDG.E.U16 R27, [R6.64] ;  /* 0x00000006061b8981 */ /* 0x0000a4000c1e1500 */
[----:B0-----:R-:W-:Y:S02]  /*126d0*/  IMAD.MOV.U32 R6, RZ, RZ, R11 ;  /* 0x000000ffff067224 */ /* 0x001fe400078e000b */
[----:B------:R-:W2:Y:S04]  /*126e0*/  LDL.LU R11, [R1+0x144c] ;  /* 0x00144c00010b7983 */ /* 0x000ea80000300800 */
[----:B------:R0:W-:Y:S04]  /*126f0*/  STL [R1+0xa30], R28 ;  /* 0x000a301c01007387 */ /* 0x0001e80000100800 */
[----:B0-----:R-:W2:Y:S04]  /*12700*/  LDL.LU R28, [R1+0x890] ;  /* 0x00089000011c7983 */ /* 0x001ea80000300800 */
[----:B---3--:R0:W-:Y:S04]  /*12710*/  STL [R1+0x30], R13 ;  /* 0x0000300d01007387 */ /* 0x0081e80000100800 */
[----:B0-----:R-:W3:Y:S01]  /*12720*/  LDL.LU R13, [R1+0x1448] ;  /* 0x00144800010d7983 */ /* 0x001ee20000300800 */
[----:B------:R-:W-:-:S03]  /*12730*/  IMAD.MOV.U32 R5, RZ, RZ, R12 ;  /* 0x000000ffff057224 */ /* 0x000fc600078e000c */
[----:B------:R-:W2:Y:S04]  /*12740*/  LDL.LU R12, [R1+0x1444] ;  /* 0x00144400010c7983 */ /* 0x000ea80000300800 */
[----:B---3--:R0:W-:Y:S02]  /*12750*/  STS.U16 [R3+0x7400], R13 ;  /* 0x0074000d03007388 */ /* 0x0081e40000000400 */
[----:B0-----:R-:W-:Y:S02]  /*12760*/  IMAD.MOV.U32 R13, RZ, RZ, R5 ;  /* 0x000000ffff0d7224 */ /* 0x001fe400078e0005 */
[----:B------:R-:W3:Y:S01]  /*12770*/  LDL R5, [R1+0x644] ;  /* 0x0006440001057983 */ /* 0x000ee20000100800 */
[----:B----4-:R-:W-:Y:S02]  /*12780*/  IADD3 R4, P1, R29, R2, RZ ;  /* 0x000000021d047210 */ /* 0x010fe40007f3e0ff */
[----:B------:R-:W-:Y:S01]  /*12790*/  PRMT R14, RZ, 0x7610, R14 ;  /* 0x00007610ff0e7816 */ /* 0x000fe2000000000e */
[----:B------:R0:W-:Y:S04]  /*127a0*/  STL [R1+0xa34], R29 ;  /* 0x000a341d01007387 */ /* 0x0001e80000100800 */
[----:B0-----:R-:W4:Y:S01]  /*127b0*/  LDL.LU R29, [R1+0x790] ;  /* 0x00079000011d7983 */ /* 0x001f220000300800 */
[----:B---3--:R-:W-:-:S05]  /*127c0*/  IMAD.X R5, R5, 0x1, R0, P1 ;  /* 0x0000000105057824 */ /* 0x008fca00008e0600 */
[----:B------:R2:W3:Y:S02]  /*127d0*/  @!P0 LDG.E.U16 R14, [R4.64] ;  /* 0x00000006040e8981 */ /* 0x0004e4000c1e1500 */
[----:B--2---:R-:W-:-:S05]  /*127e0*/  IADD3 R4, P1, R28, R2, RZ ;  /* 0x000000021c047210 */ /* 0x004fca0007f3e0ff */
[----:B----4-:R-:W-:Y:S01]  /*127f0*/  IMAD.X R5, R29, 0x1, R0, P1 ;  /* 0x000000011d057824 */ /* 0x010fe200008e0600 */
[----:B---3--:R0:W-:Y:S04]  /*12800*/  STL [R1+0x2c], R14 ;  /* 0x00002c0e01007387 */ /* 0x0081e80000100800 */
[----:B0-----:R-:W2:Y:S04]  /*12810*/  LDL R14, [R1+0x784] ;  /* 0x00078400010e7983 */ /* 0x001ea80000100800 */
        /* <DEDUP_REMOVED lines=18> */
[----:B------:R-:W2:Y:S01]  /*12940*/  LDL R5, [R1+0x634] ;  /* 0x0006340001057983 */ /* 0x000ea20000100800 */
[----:B------:R-:W-:-:S02]  /*12950*/  IADD3 R4, P1, R14, R2, RZ ;  /* 0x000000020e047210 */ /* 0x000fc40007f3e0ff */
[----:B------:R-:W-:Y:S01]  /*12960*/  PRMT R9, RZ, 0x7610, R9 ;  /* 0x00007610ff097816 */ /* 0x000fe20000000009 */
[----:B------:R-:W3:Y:S01]  /*12970*/  LDL R14, [R1+0x628] ;  /* 0x00062800010e7983 */ /* 0x000ee20000100800 */
[----:B------:R-:W-:Y:S01]  /*12980*/  PRMT R8, RZ, 0x7610, R8 ;  /* 0x00007610ff087816 */ /* 0x000fe20000000008 */
[----:B--2---:R-:W-:-:S05]  /*12990*/  IMAD.X R5, R5, 0x1, R0, P1 ;  /* 0x0000000105057824 */ /* 0x004fca00008e0600 */
[----:B------:R4:W2:Y:S02]  /*129a0*/  @!P0 LDG.E.U16 R9, [R4.64] ;  /* 0x0000000604098981 */ /* 0x0008a4000c1e1500 */
[----:B----4-:R-:W-:-:S05]  /*129b0*/  IADD3 R4, P1, R28, R2, RZ ;  /* 0x000000021c047210 */ /* 0x010fca0007f3e0ff */
[----:B------:R-:W-:-:S05]  /*129c0*/  IMAD.X R5, R29, 0x1, R0, P1 ;  /* 0x000000011d057824 */ /* 0x000fca00008e0600 */
[----:B------:R-:W4:Y:S04]  /*129d0*/  @!P0 LDG.E.U16 R8, [R4.64] ;  /* 0x0000000604088981 */ /* 0x000f28000c1e1500 */
[----:B--2---:R0:W-:Y:S04]  /*129e0*/  STL [R1+0x20], R9 ;  /* 0x0000200901007387 */ /* 0x0041e80000100800 */
[----:B0-----:R-:W2:Y:S04]  /*129f0*/  LDL.LU R9, [R1+0x1438] ;  /* 0x0014380001097983 */ /* 0x001ea80000300800 */
[----:B------:R0:W-:Y:S04]  /*12a00*/  STL [R1+0xa4c], R28 ;  /* 0x000a4c1c01007387 */ /* 0x0001e80000100800 */
[----:B0-----:R-:W2:Y:S04]  /*12a10*/  LDL.LU R28, [R1+0x774] ;  /* 0x00077400011c7983 */ /* 0x001ea80000300800 */
[----:B------:R0:W-:Y:S04]  /*12a20*/  STL [R1+0xa50], R29 ;  /* 0x000a501d01007387 */ /* 0x0001e80000100800 */
[----:B0-----:R-:W2:Y:S04]  /*12a30*/  LDL.LU R29, [R1+0x624] ;  /* 0x00062400011d7983 */ /* 0x001ea80000300800 */
[----:B----4-:R0:W-:Y:S04]  /*12a40*/  STL [R1+0x1c], R8 ;  /* 0x00001c0801007387 */ /* 0x0101e80000100800 */
[----:B0-----:R-:W4:Y:S04]  /*12a50*/  LDL.LU R8, [R1+0x1434] ;  /* 0x0014340001087983 */ /* 0x001f280000300800 */
[----:B------:R-:W-:Y:S04]  /*12a60*/  STS.U16 [R3+0x4e00], R18 ;  /* 0x004e001203007388 */ /* 0x000fe80000000400 */
[----:B------:R-:W-:Y:S04]  /*12a70*/  STS.U16 [R3+0x5200], R22 ;  /* 0x0052001603007388 */ /* 0x000fe80000000400 */
[----:B------:R-:W-:Y:S04]  /*12a80*/  STS.U16 [R3+0x6800], R26 ;  /* 0x0068001a03007388 */ /* 0x000fe80000000400 */
[----:B------:R-:W-:Y:S04]  /*12a90*/  STS.U16 [R3+0x6c00], R24 ;  /* 0x006c001803007388 */ /* 0x000fe80000000400 */
[----:B------:R-:W-:Y:S04]  /*12aa0*/  STS.U16 [R3+0x7600], R12 ;  /* 0x0076000c03007388 */ /* 0x000fe80000000400 */
[----:B------:R-:W-:Y:S04]  /*12ab0*/  STS.U16 [R3+0x7800], R11 ;  /* 0x0078000b03007388 */ /* 0x000fe80000000400 */
[----:B---3--:R-:W-:Y:S04]  /*12ac0*/  STS.U16 [R3+0x7a00], R10 ;  /* 0x007a000a03007388 */ /* 0x008fe80000000400 */
[----:B------:R-:W-:Y:S04]  /*12ad0*/  STL [R1+0xa48], R3 ;  /* 0x000a480301007387 */ /* 0x000fe80000100800 */
[----:B--2---:R-:W-:Y:S04]  /*12ae0*/  STS.U16 [R3+0x7c00], R9 ;  /* 0x007c000903007388 */ /* 0x004fe80000000400 */
[----:B----4-:R0:W-:Y:S04]  /*12af0*/  STS.U16 [R3+0x7e00], R8 ;  /* 0x007e000803007388 */ /* 0x0101e80000000400 */
[----:B0-----:R-:W2:Y:S01]  /*12b00*/  LDL.LU R3, [R1+0x534] ;  /* 0x0005340001037983 */ /* 0x001ea20000300800 */
[----:B------:R-:W-:-:S03]  /*12b10*/  IADD3 R4, P1, R14, R2, RZ ;  /* 0x000000020e047210 */ /* 0x000fc60007f3e0ff */
[----:B------:R-:W0:Y:S01]  /*12b20*/  S2R R14, SR_TID.X ;  /* 0x00000000000e7919 */ /* 0x000e220000002100 */
[----:B------:R-:W-:Y:S02]  /*12b30*/  PRMT R11, RZ, 0x7610, R11 ;  /* 0x00007610ff0b7816 */ /* 0x000fe4000000000b */
[----:B0-----:R-:W-:-:S04]  /*12b40*/  LOP3.LUT P2, RZ, R14, 0x40, RZ, 0xc0, !PT ;  /* 0x000000400eff7812 */ /* 0x001fc8000784c0ff */
[----:B------:R-:W-:Y:S01]  /*12b50*/  SEL R14, RZ, 0x90, !P2 ;  /* 0x00000090ff0e7807 */ /* 0x000fe20005000000 */
[----:B--2---:R-:W-:Y:S01]  /*12b60*/  IMAD.X R5, R3, 0x1, R0, P1 ;  /* 0x0000000103057824 */ /* 0x004fe200008e0600 */
[----:B------:R0:W-:Y:S04]  /*12b70*/  STL [R1+0xa54], R3 ;  /* 0x000a540301007387 */ /* 0x0001e80000100800 */
[----:B------:R1:W2:Y:S04]  /*12b80*/  @!P0 LDG.E.U16 R11, [R4.64] ;  /* 0x00000006040b8981 */ /* 0x0002a8000c1e1500 */
[----:B0-----:R-:W0:Y:S02]  /*12b90*/  S2R R3, SR_TID.X ;  /* 0x0000000000037919 */ /* 0x001e240000002100 */
[----:B0-----:R-:W-:-:S05]  /*12ba0*/  LOP3.LUT R3, R3, 0x3f, RZ, 0xc0, !PT ;  /* 0x0000003f03037812 */ /* 0x001fca00078ec0ff */
[----:B------:R-:W-:-:S05]  /*12bb0*/  IMAD.SHL.U32 R3, R3, 0x2, RZ ;  /* 0x0000000203037824 */ /* 0x000fca00078e00ff */
[----:B------:R-:W-:Y:S02]  /*12bc0*/  LOP3.LUT R14, R14, R3, RZ, 0x3c, !PT ;  /* 0x000000030e0e7212 */ /* 0x000fe400078e3cff */
[----:B------:R-:W3:Y:S04]  /*12bd0*/  LDL.LU R3, [R1+0x880] ;  /* 0x0008800001037983 */ /* 0x000ee80000300800 */
[----:B-1----:R-:W4:Y:S01]  /*12be0*/  LDL.LU R5, [R1+0x80] ;  /* 0x0000800001057983 */ /* 0x002f220000300800 */
[----:B------:R-:W-:Y:S02]  /*12bf0*/  LOP3.LUT R14, R14, 0x20, RZ, 0x3c, !PT ;  /* 0x000000200e0e7812 */ /* 0x000fe400078e3cff */
[----:B------:R-:W-:Y:S02]  /*12c00*/  IADD3 R4, P1, R28, R2, RZ ;  /* 0x000000021c047210 */ /* 0x000fe40007f3e0ff */
[----:B------:R-:W-:Y:S01]  /*12c10*/  PRMT R12, RZ, 0x7610, R12 ;  /* 0x00007610ff0c7816 */ /* 0x000fe2000000000c */
[----:B--2---:R0:W-:Y:S04]  /*12c20*/  STL [R1+0x18], R11 ;  /* 0x0000180b01007387 */ /* 0x0041e80000100800 */
[----:B0-----:R-:W2:Y:S04]  /*12c30*/  LDL.LU R11, [R1+0x74] ;  /* 0x00007400010b7983 */ /* 0x001ea80000300800 */
[----:B------:R0:W-:Y:S04]  /*12c40*/  STL [R1+0xa58], R28 ;  /* 0x000a581c01007387 */ /* 0x0001e80000100800 */
[----:B0-----:R-:W2:Y:S04]  /*12c50*/  LDL.LU R28, [R1+0x770] ;  /* 0x00077000011c7983 */ /* 0x001ea80000300800 */
[----:B------:R-:W-:Y:S04]  /*12c60*/  STL [R1+0xa5c], R29 ;  /* 0x000a5c1d01007387 */ /* 0x000fe80000100800 */
[----:B----4-:R0:W-:Y:S02]  /*12c70*/  STS.U16 [R14+0x100], R5 ;  /* 0x000100050e007388 */ /* 0x0101e40000000400 */
[----:B0-----:R-:W-:-:S02]  /*12c80*/  IMAD.X R5, R29, 0x1, R0, P1 ;  /* 0x000000011d057824 */ /* 0x001fc400008e0600 */
[----:B------:R-:W4:Y:S04]  /*12c90*/  LDL.LU R29, [R1+0x618] ;  /* 0x00061800011d7983 */ /* 0x000f280000300800 */
[----:B------:R0:W2:Y:S04]  /*12ca0*/  @!P0 LDG.E.U16 R12, [R4.64] ;  /* 0x00000006040c8981 */ /* 0x0000a8000c1e1500 */
[----:B0-----:R-:W4:Y:S01]  /*12cb0*/  LDL.LU R5, [R1+0x7c] ;  /* 0x00007c0001057983 */ /* 0x001f220000300800 */
[----:B---3--:R-:W-:Y:S02]  /*12cc0*/  IADD3 R4, P1, R3, R2, RZ ;  /* 0x0000000203047210 */ /* 0x008fe40007f3e0ff */
[----:B------:R-:W-:Y:S01]  /*12cd0*/  PRMT R7, RZ, 0x7610, R7 ;  /* 0x00007610ff077816 */ /* 0x000fe20000000007 */
[----:B--2---:R0:W-:Y:S04]  /*12ce0*/  STL [R1+0x14], R12 ;  /* 0x0000140c01007387 */ /* 0x0041e80000100800 */
[----:B----4-:R1:W-:Y:S01]  /*12cf0*/  STS.U16 [R14+0x300], R5 ;  /* 0x000300050e007388 */ /* 0x0103e20000000400 */
[----:B0-----:R-:W-:-:S03]  /*12d00*/  IMAD.MOV.U32 R12, RZ, RZ, R15 ;  /* 0x000000ffff0c7224 */ /* 0x001fc600078e000f */
[----:B------:R-:W2:Y:S04]  /*12d10*/  LDL.LU R15, [R1+0x70] ;  /* 0x00007000010f7983 */ /* 0x000ea80000300800 */
[----:B------:R0:W-:Y:S01]  /*12d20*/  STL [R1+0xa60], R3 ;  /* 0x000a600301007387 */ /* 0x0001e20000100800 */
[----:B-1----:R-:W-:-:S05]  /*12d30*/  IMAD.X R5, R28, 0x1, R0, P1 ;  /* 0x000000011c057824 */ /* 0x002fca00008e0600 */
[----:B------:R1:W3:Y:S04]  /*12d40*/  @!P0 LDG.E.U16 R7, [R4.64] ;  /* 0x0000000604078981 */ /* 0x0002e8000c1e1500 */
[----:B0-----:R-:W4:Y:S04]  /*12d50*/  LDL.LU R3, [R1+0x764] ;  /* 0x0007640001037983 */ /* 0x001f280000300800 */
[----:B------:R0:W-:Y:S04]  /*12d60*/  STL [R1+0xa64], R28 ;  /* 0x000a641c01007387 */ /* 0x0001e80000100800 */
[----:B0-----:R-:W2:Y:S04]  /*12d70*/  LDL.LU R28, [R1+0x614] ;  /* 0x00061400011c7983 */ /* 0x001ea80000300800 */
[----:B-1----:R-:W2:Y:S04]  /*12d80*/  LDL.LU R5, [R1+0x78] ;  /* 0x0000780001057983 */ /* 0x002ea80000300800 */
[----:B---3--:R0:W-:Y:S04]  /*12d90*/  STL [R1+0x10], R7 ;  /* 0x0000100701007387 */ /* 0x0081e80000100800 */
[----:B0-----:R-:W3:Y:S04]  /*12da0*/  LDL.LU R7, [R1+0x6c] ;  /* 0x00006c0001077983 */ /* 0x001ee80000300800 */
[----:B--2---:R0:W-:Y:S04]  /*12db0*/  STS.U16 [R14+0x500], R5 ;  /* 0x000500050e007388 */ /* 0x0041e80000000400 */
[----:B0-----:R-:W2:Y:S01]  /*12dc0*/  LDL R5, [R1+0x52c] ;  /* 0x00052c0001057983 */ /* 0x001ea20000100800 */
[----:B------:R-:W-:-:S02]  /*12dd0*/  IADD3 R4, P1, R29, R2, RZ ;  /* 0x000000021d047210 */ /* 0x000fc40007f3e0ff */
[----:B------:R-:W-:Y:S02]  /*12de0*/  PRMT R18, RZ, 0x7610, R18 ;  /* 0x00007610ff127816 */ /* 0x000fe40000000012 */
[----:B------:R-:W-:Y:S01]  /*12df0*/  PRMT R9, RZ, 0x7610, R9 ;  /* 0x00007610ff097816 */ /* 0x000fe20000000009 */
[----:B--2---:R-:W-:-:S05]  /*12e00*/  IMAD.X R5, R5, 0x1, R0, P1 ;  /* 0x0000000105057824 */ /* 0x004fca00008e0600 */
[----:B------:R4:W2:Y:S02]  /*12e10*/  @!P0 LDG.E.U16 R18, [R4.64] ;  /* 0x0000000604128981 */ /* 0x0008a4000c1e1500 */
[----:B----4-:R-:W-:-:S05]  /*12e20*/  IADD3 R4, P1, R3, R2, RZ ;  /* 0x0000000203047210 */ /* 0x010fca0007f3e0ff */
[----:B------:R-:W-:-:S05]  /*12e30*/  IMAD.X R5, R28, 0x1, R0, P1 ;  /* 0x000000011c057824 */ /* 0x000fca00008e0600 */
[----:B------:R-:W4:Y:S04]  /*12e40*/  @!P0 LDG.E.U16 R9, [R4.64] ;  /* 0x0000000604098981 */ /* 0x000f28000c1e1500 */
[----:B------:R0:W-:Y:S04]  /*12e50*/  STL [R1+0xa68], R29 ;  /* 0x000a681d01007387 */ /* 0x0001e80000100800 */
[----:B0-----:R-:W3:Y:S04]  /*12e60*/  LDL.LU R29, [R1+0x878] ;  /* 0x00087800011d7983 */ /* 0x001ee80000300800 */
[----:B--2---:R0:W-:Y:S04]  /*12e70*/  STL [R1+0xc], R18 ;  /* 0x00000c1201007387 */ /* 0x0041e80000100800 */
[----:B0-----:R-:W2:Y:S04]  /*12e80*/  LDL.LU R18, [R1+0x1430] ;  /* 0x0014300001127983 */ /* 0x001ea80000300800 */
[----:B------:R0:W-:Y:S04]  /*12e90*/  STL [R1+0xa6c], R3 ;  /* 0x000a6c0301007387 */ /* 0x0001e80000100800 */
[----:B0-----:R-:W2:Y:S04]  /*12ea0*/  LDL.LU R3, [R1+0x760] ;  /* 0x0007600001037983 */ /* 0x001ea80000300800 */
[----:B------:R0:W-:Y:S04]  /*12eb0*/  STL [R1+0xa70], R28 ;  /* 0x000a701c01007387 */ /* 0x0001e80000100800 */
[----:B0-----:R-:W2:Y:S04]  /*12ec0*/  LDL.LU R28, [R1+0x608] ;  /* 0x00060800011c7983 */ /* 0x001ea80000300800 */
[----:B----4-:R0:W-:Y:S01]  /*12ed0*/  STL [R1+0x8], R9 ;  /* 0x0000080901007387 */ /* 0x0101e20000100800 */
[----:B---3--:R-:W-:-:S03]  /*12ee0*/  IADD3 R4, P1, R29, R2, RZ ;  /* 0x000000021d047210 */ /* 0x008fc60007f3e0ff */
[----:B------:R-:W-:Y:S04]  /*12ef0*/  STS.U16 [R14+0x700], R11 ;  /* 0x0007000b0e007388 */ /* 0x000fe80000000400 */
[----:B0-----:R-:W3:Y:S04]  /*12f00*/  LDL R9, [R1+0x524] ;  /* 0x0005240001097983 */ /* 0x001ee80000100800 */
[----:B------:R0:W-:Y:S04]  /*12f10*/  STS.U16 [R14+0x900], R15 ;  /* 0x0009000f0e007388 */ /* 0x0001e80000000400 */
[----:B0-----:R-:W4:Y:S04]  /*12f20*/  LDL.LU R15, [R1+0x60] ;  /* 0x00006000010f7983 */ /* 0x001f280000300800 */
[----:B------:R0:W-:Y:S04]  /*12f30*/  STL [R1+0xa74], R29 ;  /* 0x000a741d01007387 */ /* 0x0001e80000100800 */
[----:B0-----:R-:W4:Y:S01]  /*12f40*/  LDL.LU R29, [R1+0x754] ;  /* 0x00075400011d7983 */ /* 0x001f220000300800 */
[----:B--2---:R-:W-:-:S03]  /*12f50*/  IMAD.X R5, R3, 0x1, R0, P1 ;  /* 0x0000000103057824 */ /* 0x004fc600008e0600 */
[----:B------:R0:W-:Y:S04]  /*12f60*/  STL [R1+0xa78], R3 ;  /* 0x000a780301007387 */ /* 0x0001e80000100800 */
[----:B0-----:R-:W2:Y:S01]  /*12f70*/  LDL.LU R3, [R1+0x604] ;  /* 0x0006040001037983 */ /* 0x001ea20000300800 */
[----:B------:R-:W-:-:S06]  /*12f80*/  PRMT R10, RZ, 0x7610, R10 ;  /* 0x00007610ff0a7816 */ /* 0x000fcc000000000a */
[----:B------:R0:W2:Y:S01]  /*12f90*/  @!P0 LDG.E.U16 R10, [R4.64] ;  /* 0x00000006040a8981 */ /* 0x0000a2000c1e1500 */
[----:B------:R-:W-:Y:S02]  /*12fa0*/  PRMT R8, RZ, 0x7610, R8 ;  /* 0x00007610ff087816 */ /* 0x000fe40000000008 */
[----:B0-----:R-:W-:-:S05]  /*12fb0*/  IADD3 R4, P1, R28, R2, RZ ;  /* 0x000000021c047210 */ /* 0x001fca0007f3e0ff */
[----:B---3--:R-:W-:Y:S01]  /*12fc0*/  IMAD.X R5, R9, 0x1, R0, P1 ;  /* 0x0000000109057824 */ /* 0x008fe200008e0600 */
[----:B------:R0:W-:Y:S04]  /*12fd0*/  STS.U16 [R14+0xb00], R7 ;  /* 0x000b00070e007388 */ /* 0x0001e80000000400 */
[----:B------:R4:W3:Y:S01]  /*12fe0*/  @!P0 LDG.E.U16 R8, [R4.64] ;  /* 0x0000000604088981 */ /* 0x0008e2000c1e1500 */
[----:B------:R-:W-:-:S03]  /*12ff0*/  PRMT R26, RZ, 0x7610, R26 ;  /* 0x00007610ff1a7816 */ /* 0x000fc6000000001a */
[----:B0-----:R-:W3:Y:S04]  /*13000*/  LDL R7, [R1+0x750] ;  /* 0x0007500001077983 */ /* 0x001ee80000100800 */
[----:B------:R0:W-:Y:S01]  /*13010*/  STL [R1+0xa7c], R28 ;  /* 0x000a7c1c01007387 */ /* 0x0001e20000100800 */
[----:B----4-:R-:W-:-:S03]  /*13020*/  IADD3 R4, P1, R29, R2, RZ ;  /* 0x000000021d047210 */ /* 0x010fc60007f3e0ff */
[----:B0-----:R-:W4:Y:S02]  /*13030*/  LDL.LU R28, [R1+0x870] ;  /* 0x00087000011c7983 */ /* 0x001f240000300800 */
[----:B--2---:R-:W-:-:S05]  /*13040*/  IMAD.X R5, R3, 0x1, R0, P1 ;  /* 0x0000000103057824 */ /* 0x004fca00008e0600 */
[----:B------:R4:W2:Y:S04]  /*13050*/  @!P0 LDG.E.U16 R26, [R4.64] ;  /* 0x00000006041a8981 */ /* 0x0008a8000c1e1500 */
[----:B------:R0:W-:Y:S02]  /*13060*/  STS.U16 [R14+0xd00], R13 ;  /* 0x000d000d0e007388 */ /* 0x0001e40000000400 */
[----:B0-----:R-:W-:Y:S02]  /*13070*/  IMAD.MOV.U32 R13, RZ, RZ, R6 ;  /* 0x000000ffff0d7224 */ /* 0x001fe400078e0006 */
[----:B------:R-:W2:Y:S04]  /*13080*/  LDL R6, [R1+0x5f4] ;  /* 0x0005f40001067983 */ /* 0x000ea80000100800 */
[----:B------:R0:W-:Y:S01]  /*13090*/  STL [R1+0xa80], R29 ;  /* 0x000a801d01007387 */ /* 0x0001e20000100800 */
[----:B------:R-:W-:-:S03]  /*130a0*/  PRMT R24, RZ, 0x7610, R24 ;  /* 0x00007610ff187816 */ /* 0x000fc60000000018 */
[----:B0-----:R-:W2:Y:S04]  /*130b0*/  LDL.LU R29, [R1+0x5f8] ;  /* 0x0005f800011d7983 */ /* 0x001ea80000300800 */
[----:B------:R0:W-:Y:S01]  /*130c0*/  STL [R1+0xa84], R3 ;  /* 0x000a840301007387 */ /* 0x0001e20000100800 */
[----:B----4-:R-:W-:-:S03]  /*130d0*/  IADD3 R4, P1, R28, R2, RZ ;  /* 0x000000021c047210 */ /* 0x010fc60007f3e0ff */
[----:B0-----:R-:W4:Y:S02]  /*130e0*/  LDL.LU R3, [R1+0x51c] ;  /* 0x00051c0001037983 */ /* 0x001f240000300800 */
[----:B---3--:R-:W-:-:S05]  /*130f0*/  IMAD.X R5, R7, 0x1, R0, P1 ;  /* 0x0000000107057824 */ /* 0x008fca00008e0600 */
[----:B------:R0:W3:Y:S04]  /*13100*/  @!P0 LDG.E.U16 R24, [R4.64] ;  /* 0x0000000604188981 */ /* 0x0000e8000c1e1500 */
[----:B--2---:R-:W-:Y:S04]  /*13110*/  STL [R1+0x1408], R26 ;  /* 0x0014081a01007387 */ /* 0x004fe80000100800 */
[----:B------:R1:W-:Y:S04]  /*13120*/  STL [R1+0xa88], R28 ;  /* 0x000a881c01007387 */ /* 0x0003e80000100800 */
[----:B-1----:R-:W2:Y:S01]  /*13130*/  LDL.LU R28, [R1+0x744] ;  /* 0x00074400011c7983 */ /* 0x002ea20000300800 */
[----:B------:R-:W-:-:S02]  /*13140*/  PRMT R22, RZ, 0x7610, R22 ;  /* 0x00007610ff167816 */ /* 0x000fc40000000016 */
[----:B0-----:R-:W-:Y:S02]  /*13150*/  IADD3 R4, P1, R29, R2, RZ ;  /* 0x000000021d047210 */ /* 0x001fe40007f3e0ff */
[----:B------:R-:W-:-:S03]  /*13160*/  PRMT R18, RZ, 0x7610, R18 ;  /* 0x00007610ff127816 */ /* 0x000fc60000000012 */
[----:B----4-:R-:W-:-:S05]  /*13170*/  IMAD.X R5, R3, 0x1, R0, P1 ;  /* 0x0000000103057824 */ /* 0x010fca00008e0600 */
[----:B------:R2:W4:Y:S04]  /*13180*/  @!P0 LDG.E.U16 R22, [R4.64] ;  /* 0x0000000604168981 */ /* 0x000528000c1e1500 */
[----:B---3--:R-:W-:Y:S04]  /*13190*/  STL [R1+0x140c], R24 ;  /* 0x00140c1801007387 */ /* 0x008fe80000100800 */
[----:B------:R-:W3:Y:S04]  /*131a0*/  LDL.LU R7, [R1+0x58] ;  /* 0x0000580001077983 */ /* 0x000ee80000300800 */
[----:B------:R0:W-:Y:S04]  /*131b0*/  STL [R1], R8 ;  /* 0x0000000801007387 */ /* 0x0001e80000100800 */
[----:B------:R-:W-:Y:S04]  /*131c0*/  STS.U16 [R14+0xf00], R12 ;  /* 0x000f000c0e007388 */ /* 0x000fe80000000400 */
[----:B------:R-:W-:Y:S04]  /*131d0*/  STL [R1+0x4], R10 ;  /* 0x0000040a01007387 */ /* 0x000fe80000100800 */
[----:B------:R1:W-:Y:S04]  /*131e0*/  STS.U16 [R14+0x1100], R15 ;  /* 0x0011000f0e007388 */ /* 0x0003e80000000400 */
[----:B0-----:R-:W3:Y:S04]  /*131f0*/  LDL R8, [R1+0x514] ;  /* 0x0005140001087983 */ /* 0x001ee80000100800 */
[----:B-1----:R-:W3:Y:S04]  /*13200*/  LDL.LU R15, [R1+0x54] ;  /* 0x00005400010f7983 */ /* 0x002ee80000300800 */
[----:B------:R0:W-:Y:S04]  /*13210*/  STL [R1+0xa8c], R29 ;  /* 0x000a8c1d01007387 */ /* 0x0001e80000100800 */
[----:B0-----:R-:W3:Y:S04]  /*13220*/  LDL.LU R29, [R1+0x868] ;  /* 0x00086800011d7983 */ /* 0x001ee80000300800 */
[----:B------:R0:W-:Y:S04]  /*13230*/  STL [R1+0xa90], R3 ;  /* 0x000a900301007387 */ /* 0x0001e80000100800 */
[----:B0-----:R-:W3:Y:S01]  /*13240*/  LDL.LU R3, [R1+0x740] ;  /* 0x0007400001037983 */ /* 0x001ee20000300800 */
[----:B--2---:R-:W-:-:S05]  /*13250*/  IADD3 R4, P1, R28, R2, RZ ;  /* 0x000000021c047210 */ /* 0x004fca0007f3e0ff */
[----:B------:R-:W-:-:S05]  /*13260*/  IMAD.X R5, R6, 0x1, R0, P1 ;  /* 0x0000000106057824 */ /* 0x000fca00008e0600 */
[----:B------:R3:W2:Y:S04]  /*13270*/  @!P0 LDG.E.U16 R18, [R4.64] ;  /* 0x0000000604128981 */ /* 0x0006a8000c1e1500 */
[----:B------:R-:W-:Y:S04]  /*13280*/  STS.U16 [R14+0x1300], R13 ;  /* 0x0013000d0e007388 */ /* 0x000fe80000000400 */
[----:B------:R-:W-:Y:S04]  /*13290*/  STS.U16 [R14+0x1500], R16 ;  /* 0x001500100e007388 */ /* 0x000fe80000000400 */
[----:B----4-:R-:W-:Y:S04]  /*132a0*/  STL [R1+0x1410], R22 ;  /* 0x0014101601007387 */ /* 0x010fe80000100800 */
[----:B------:R0:W-:Y:S04]  /*132b0*/  STL [R1+0xa94], R28 ;  /* 0x000a941c01007387 */ /* 0x0001e80000100800 */
[----:B0-----:R-:W4:Y:S04]  /*132c0*/  LDL.LU R28, [R1+0x5e8] ;  /* 0x0005e800011c7983 */ /* 0x001f280000300800 */
[----:B------:R-:W4:Y:S04]  /*132d0*/  LDL.LU R12, [R1+0x50] ;  /* 0x00005000010c7983 */ /* 0x000f280000300800 */
[----:B------:R-:W4:Y:S04]  /*132e0*/  LDL R10, [R1+0x730] ;  /* 0x00073000010a7983 */ /* 0x000f280000100800 */
[----:B------:R-:W4:Y:S01]  /*132f0*/  LDL.LU R13, [R1+0x4c] ;  /* 0x00004c00010d7983 */ /* 0x000f220000300800 */
[----:B------:R-:W-:-:S02]  /*13300*/  PRMT R16, RZ, 0x7610, R16 ;  /* 0x00007610ff107816 */ /* 0x000fc40000000010 */
[----:B---3--:R-:W-:-:S05]  /*13310*/  IADD3 R4, P1, R29, R2, RZ ;  /* 0x000000021d047210 */ /* 0x008fca0007f3e0ff */
[----:B------:R-:W-:-:S05]  /*13320*/  IMAD.X R5, R3, 0x1, R0, P1 ;  /* 0x0000000103057824 */ /* 0x000fca00008e0600 */
[----:B------:R0:W3:Y:S04]  /*13330*/  @!P0 LDG.E.U16 R16, [R4.64] ;  /* 0x0000000604108981 */ /* 0x0000e8000c1e1500 */
[----:B--2---:R-:W-:Y:S04]  /*13340*/  STL [R1+0x1414], R18 ;  /* 0x0014141201007387 */ /* 0x004fe80000100800 */
[----:B------:R1:W-:Y:S04]  /*13350*/  STL [R1+0xa98], R29 ;  /* 0x000a981d01007387 */ /* 0x0003e80000100800 */
[----:B-1----:R-:W2:Y:S04]  /*13360*/  LDL.LU R29, [R1+0x734] ;  /* 0x00073400011d7983 */ /* 0x002ea80000300800 */
[----:B------:R1:W-:Y:S04]  /*13370*/  STL [R1+0xa9c], R3 ;  /* 0x000a9c0301007387 */ /* 0x0003e80000100800 */
[----:B-1----:R-:W2:Y:S01]  /*13380*/  LDL.LU R3, [R1+0x5e4] ;  /* 0x0005e40001037983 */ /* 0x002ea20000300800 */
[----:B0-----:R-:W-:-:S03]  /*13390*/  PRMT R4, RZ, 0x7610, R4 ;  /* 0x00007610ff047816 */ /* 0x001fc60000000004 */
[----:B------:R0:W-:Y:S01]  /*133a0*/  STS.U16 [R14+0x1700], R7 ;  /* 0x001700070e007388 */ /* 0x0001e20000000400 */
[----:B----4-:R-:W-:-:S05]  /*133b0*/  IADD3 R6, P1, R28, R2, RZ ;  /* 0x000000021c067210 */ /* 0x010fca0007f3e0ff */
[----:B0-----:R-:W-:-:S05]  /*133c0*/  IMAD.X R7, R8, 0x1, R0, P1 ;  /* 0x0000000108077824 */ /* 0x001fca00008e0600 */
[----:B------:R2:W4:Y:S01]  /*133d0*/  @!P0 LDG.E.U16 R4, [R6.64] ;  /* 0x0000000606048981 */ /* 0x000522000c1e1500 */
[----:B------:R-:W-:-:S03]  /*133e0*/  PRMT R5, RZ, 0x7610, R5 ;  /* 0x00007610ff057816 */ /* 0x000fc60000000005 */
[----:B---3--:R-:W-:Y:S04]  /*133f0*/  STL [R1+0x1418], R16 ;  /* 0x0014181001007387 */ /* 0x008fe80000100800 */
[----:B------:R0:W-:Y:S04]  /*13400*/  STL [R1+0xaa0], R28 ;  /* 0x000aa01c01007387 */ /* 0x0001e80000100800 */
[----:B0-----:R-:W3:Y:S01]  /*13410*/  LDL.LU R28, [R1+0x860] ;  /* 0x00086000011c7983 */ /* 0x001ee20000300800 */
[----:B--2---:R-:W-:-:S05]  /*13420*/  IADD3 R6, P1, R29, R2, RZ ;  /* 0x000000021d067210 */ /* 0x004fca0007f3e0ff */
[----:B------:R-:W-:-:S05]  /*13430*/  IMAD.X R7, R3, 0x1, R0, P1 ;  /* 0x0000000103077824 */ /* 0x000fca00008e0600 */
[----:B------:R0:W2:Y:S04]  /*13440*/  @!P0 LDG.E.U16 R5, [R6.64] ;  /* 0x0000000606058981 */ /* 0x0000a8000c1e1500 */
[----:B------:R1:W-:Y:S04]  /*13450*/  STS.U16 [R14+0x1900], R15 ;  /* 0x0019000f0e007388 */ /* 0x0003e80000000400 */
[----:B------:R-:W-:Y:S04]  /*13460*/  STS.U16 [R14+0x1b00], R12 ;  /* 0x001b000c0e007388 */ /* 0x000fe80000000400 */
[----:B----4-:R-:W-:Y:S04]  /*13470*/  STL [R1+0x141c], R4 ;  /* 0x00141c0401007387 */ /* 0x010fe80000100800 */
[----:B-1----:R-:W4:Y:S04]  /*13480*/  LDL.LU R15, [R1+0x48] ;  /* 0x00004800010f7983 */ /* 0x002f280000300800 */
[----:B------:R-:W4:Y:S04]  /*13490*/  LDL R16, [R1+0x5d4] ;  /* 0x0005d40001107983 */ /* 0x000f280000100800 */
[----:B------:R1:W-:Y:S04]  /*134a0*/  STL [R1+0xaa4], R29 ;  /* 0x000aa41d01007387 */ /* 0x0003e80000100800 */
[----:B-1----:R-:W4:Y:S04]  /*134b0*/  LDL.LU R29, [R1+0x5d8] ;  /* 0x0005d800011d7983 */ /* 0x002f280000300800 */
[----:B------:R1:W-:Y:S04]  /*134c0*/  STL [R1+0xaa8], R3 ;  /* 0x000aa80301007387 */ /* 0x0003e80000100800 */
[----:B-1----:R-:W4:Y:S01]  /*134d0*/  LDL.LU R3, [R1+0x50c] ;  /* 0x00050c0001037983 */ /* 0x002f220000300800 */
[----:B0-----:R-:W-:-:S02]  /*134e0*/  PRMT R6, RZ, 0x7610, R6 ;  /* 0x00007610ff067816 */ /* 0x001fc40000000006 */
[----:B---3--:R-:W-:-:S05]  /*134f0*/  IADD3 R8, P1, R28, R2, RZ ;  /* 0x000000021c087210 */ /* 0x008fca0007f3e0ff */
[----:B------:R-:W-:-:S05]  /*13500*/  IMAD.X R9, R10, 0x1, R0, P1 ;  /* 0x000000010a097824 */ /* 0x000fca00008e0600 */
[----:B------:R4:W3:Y:S04]  /*13510*/  @!P0 LDG.E.U16 R6, [R8.64] ;  /* 0x0000000608068981 */ /* 0x0008e8000c1e1500 */
[----:B--2---:R-:W-:Y:S04]  /*13520*/  STL [R1+0x1420], R5 ;  /* 0x0014200501007387 */ /* 0x004fe80000100800 */
[----:B------:R-:W2:Y:S04]  /*13530*/  LDL.LU R12, [R1+0x44] ;  /* 0x00004400010c7983 */ /* 0x000ea80000300800 */
[----:B------:R0:W-:Y:S04]  /*13540*/  STL [R1+0xaac], R28 ;  /* 0x000aac1c01007387 */ /* 0x0001e80000100800 */
[----:B0-----:R-:W2:Y:S01]  /*13550*/  LDL.LU R28, [R1+0x724] ;  /* 0x00072400011c7983 */ /* 0x001ea20000300800 */
[----:B------:R-:W-:-:S02]  /*13560*/  PRMT R7, RZ, 0x7610, R7 ;  /* 0x00007610ff077816 */ /* 0x000fc40000000007 */
[----:B----4-:R-:W-:-:S05]  /*13570*/  IADD3 R8, P1, R29, R2, RZ ;  /* 0x000000021d087210 */ /* 0x010fca0007f3e0ff */
[----:B------:R-:W-:-:S05]  /*13580*/  IMAD.X R9, R3, 0x1, R0, P1 ;  /* 0x0000000103097824 */ /* 0x000fca00008e0600 */
[----:B------:R0:W4:Y:S02]  /*13590*/  @!P0 LDG.E.U16 R7, [R8.64] ;  /* 0x0000000608078981 */ /* 0x000124000c1e1500 */
[----:B0-----:R-:W-:Y:S02]  /*135a0*/  PRMT R8, RZ, 0x7610, R8 ;  /* 0x00007610ff087816 */ /* 0x001fe40000000008 */
[----:B------:R0:W-:Y:S04]  /*135b0*/  STS.U16 [R14+0x1d00], R13 ;  /* 0x001d000d0e007388 */ /* 0x0001e80000000400 */
[----:B---3--:R-:W-:Y:S04]  /*135c0*/  STL [R1+0x1424], R6 ;  /* 0x0014240601007387 */ /* 0x008fe80000100800 */
[----:B0-----:R-:W3:Y:S04]  /*135d0*/  LDL.LU R13, [R1+0x40] ;  /* 0x00004000010d7983 */ /* 0x001ee80000300800 */
[----:B------:R0:W-:Y:S04]  /*135e0*/  STL [R1+0xab0], R29 ;  /* 0x000ab01d01007387 */ /* 0x0001e80000100800 */
[----:B0-----:R-:W3:Y:S04]  /*135f0*/  LDL.LU R29, [R1+0x858] ;  /* 0x00085800011d7983 */ /* 0x001ee80000300800 */
[----:B------:R0:W-:Y:S04]  /*13600*/  STL [R1+0xab4], R3 ;  /* 0x000ab40301007387 */ /* 0x0001e80000100800 */
[----:B0-----:R-:W3:Y:S01]  /*13610*/  LDL.LU R3, [R1+0x720] ;  /* 0x0007200001037983 */ /* 0x001ee20000300800 */
[----:B--2---:R-:W-:-:S05]  /*13620*/  IADD3 R10, P1, R28, R2, RZ ;  /* 0x000000021c0a7210 */ /* 0x004fca0007f3e0ff */
[----:B------:R-:W-:-:S05]  /*13630*/  IMAD.X R11, R16, 0x1, R0, P1 ;  /* 0x00000001100b7824 */ /* 0x000fca00008e0600 */
[----:B------:R3:W2:Y:S04]  /*13640*/  @!P0 LDG.E.U16 R8, [R10.64] ;  /* 0x000000060a088981 */ /* 0x0006a8000c1e1500 */
[----:B------:R0:W-:Y:S04]  /*13650*/  STS.U16 [R14+0x1f00], R15 ;  /* 0x001f000f0e007388 */ /* 0x0001e80000000400 */
[----:B0-----:R-:W0:Y:S04]  /*13660*/  S2R R15, SR_TID.X ;  /* 0x00000000000f7919 */ /* 0x001e280000002100 */
[----:B----4-:R-:W-:Y:S04]  /*13670*/  STL [R1+0x1428], R7 ;  /* 0x0014280701007387 */ /* 0x010fe80000100800 */
[----:B------:R-:W4:Y:S04]  /*13680*/  LDL R4, [R1+0x504] ;  /* 0x0005040001047983 */ /* 0x000f280000100800 */
[----:B------:R-:W4:Y:S01]  /*13690*/  LDL.LU R14, [R1+0x3c] ;  /* 0x00003c00010e7983 */ /* 0x000f220000300800 */
[----:B0-----:R-:W-:-:S02]  /*136a0*/  LOP3.LUT R26, R15, 0x3f, RZ, 0xc0, !PT ;  /* 0x0000003f0f1a7812 */ /* 0x001fc400078ec0ff */
[----:B------:R-:W-:Y:S01]  /*136b0*/  LOP3.LUT P2, RZ, R15, 0x40, RZ, 0xc0, !PT ;  /* 0x000000400fff7812 */ /* 0x000fe2000784c0ff */
[----:B------:R0:W-:Y:S02]  /*136c0*/  STL [R1+0xab8], R28 ;  /* 0x000ab81c01007387 */ /* 0x0001e40000100800 */
[----:B------:R-:W-:Y:S02]  /*136d0*/  IMAD.SHL.U32 R26, R26, 0x2, RZ ;  /* 0x000000021a1a7824 */ /* 0x000fe400078e00ff */
[----:B0-----:R-:W4:Y:S01]  /*136e0*/  LDL.LU R28, [R1+0x5c8] ;  /* 0x0005c800011c7983 */ /* 0x001f220000300800 */
[----:B---3--:R-:W-:-:S05]  /*136f0*/  IADD3 R10, P1, R29, R2, RZ ;  /* 0x000000021d0a7210 */ /* 0x008fca0007f3e0ff */
[----:B------:R-:W-:Y:S01]  /*13700*/  IMAD.X R11, R3, 0x1, R0, P1 ;  /* 0x00000001030b7824 */ /* 0x000fe200008e0600 */
[----:B--2---:R0:W-:Y:S04]  /*13710*/  STL [R1+0x142c], R8 ;  /* 0x00142c0801007387 */ /* 0x0041e80000100800 */
[----:B------:R-:W2:Y:S04]  /*13720*/  LDL.LU R15, [R1+0x38] ;  /* 0x00003800010f7983 */ /* 0x000ea80000300800 */
[----:B------:R-:W3:Y:S01]  /*13730*/  LDL R5, [R1+0x710] ;  /* 0x0007100001057983 */ /* 0x000ee20000100800 */
[----:B0-----:R-:W-:-:S04]  /*13740*/  SEL R8, RZ, 0x90, !P2 ;  /* 0x00000090ff087807 */ /* 0x001fc80005000000 */
[----:B------:R-:W-:Y:S02]  /*13750*/  LOP3.LUT R8, R8, R26, RZ, 0x3c, !PT ;  /* 0x0000001a08087212 */ /* 0x000fe400078e3cff */
[----:B------:R-:W2:Y:S04]  /*13760*/  LDL.LU R26, [R1+0x34] ;  /* 0x00003400011a7983 */ /* 0x000ea80000300800 */
[----:B------:R0:W-:Y:S04]  /*13770*/  STL [R1+0xabc], R29 ;  /* 0x000abc1d01007387 */ /* 0x0001e80000100800 */
[----:B0-----:R-:W2:Y:S04]  /*13780*/  LDL.LU R29, [R1+0x714] ;  /* 0x00071400011d7983 */ /* 0x001ea80000300800 */
[----:B------:R0:W-:Y:S04]  /*13790*/  STL [R1+0xac0], R3 ;  /* 0x000ac00301007387 */ /* 0x0001e80000100800 */
[----:B0-----:R-:W3:Y:S01]  /*137a0*/  LDL.LU R3, [R1+0x5c4] ;  /* 0x0005c40001037983 */ /* 0x001ee20000300800 */
[----:B------:R-:W-:-:S02]  /*137b0*/  LOP3.LUT R8, R8, 0x20, RZ, 0x3c, !PT ;  /* 0x0000002008087812 */ /* 0x000fc400078e3cff */
[----:B------:R-:W-:-:S03]  /*137c0*/  PRMT R9, RZ, 0x7610, R9 ;  /* 0x00007610ff097816 */ /* 0x000fc60000000009 */
[----:B------:R0:W-:Y:S04]  /*137d0*/  STS.U16 [R8+0x2100], R12 ;  /* 0x0021000c08007388 */ /* 0x0001e80000000400 */
[----:B----4-:R1:W-:Y:S04]  /*137e0*/  STL [R1+0xac4], R28 ;  /* 0x000ac41c01007387 */ /* 0x0103e80000100800 */
[----:B------:R4:W3:Y:S01]  /*137f0*/  @!P0 LDG.E.U16 R9, [R10.64] ;  /* 0x000000060a098981 */ /* 0x0008e2000c1e1500 */
[----:B0-----:R-:W-:-:S03]  /*13800*/  IADD3 R12, P1, R28, R2, RZ ;  /* 0x000000021c0c7210 */ /* 0x001fc60007f3e0ff */
[----:B-1----:R-:W3:Y:S04]  /*13810*/  LDL.LU R28, [R1+0x850] ;  /* 0x00085000011c7983 */ /* 0x002ee80000300800 */
[----:B------:R0:W-:Y:S01]  /*13820*/  STS.U16 [R8+0x2300], R13 ;  /* 0x0023000d08007388 */ /* 0x0001e20000000400 */
[----:B----4-:R-:W-:Y:S01]  /*13830*/  PRMT R10, RZ, 0x7610, R10 ;  /* 0x00007610ff0a7816 */ /* 0x010fe2000000000a */
[----:B0-----:R-:W-:Y:S02]  /*13840*/  IMAD.X R13, R4, 0x1, R0, P1 ;  /* 0x00000001040d7824 */ /* 0x001fe400008e0600 */
[----:B------:R-:W4:Y:S04]  /*13850*/  LDL R4, [R1+0x5b4] ;  /* 0x0005b40001047983 */ /* 0x000f280000100800 */
[----:B------:R2:W4:Y:S02]  /*13860*/  @!P0 LDG.E.U16 R10, [R12.64] ;  /* 0x000000060c0a8981 */ /* 0x000524000c1e1500 */
[----:B--2---:R-:W-:-:S02]  /*13870*/  IADD3 R12, P1, R29, R2, RZ ;  /* 0x000000021d0c7210 */ /* 0x004fc40007f3e0ff */
[----:B------:R0:W-:Y:S04]  /*13880*/  STL [R1+0xac8], R29 ;  /* 0x000ac81d01007387 */ /* 0x0001e80000100800 */
[----:B0-----:R-:W2:Y:S01]  /*13890*/  LDL.LU R29, [R1+0x5b8] ;  /* 0x0005b800011d7983 */ /* 0x001ea20000300800 */
[----:B---3--:R-:W-:-:S03]  /*138a0*/  IMAD.X R13, R3, 0x1, R0, P1 ;  /* 0x00000001030d7824 */ /* 0x008fc600008e0600 */
[----:B------:R0:W-:Y:S04]  /*138b0*/  STL [R1+0xacc], R3 ;  /* 0x000acc0301007387 */ /* 0x0001e80000100800 */
[----:B0-----:R-:W3:Y:S01]  /*138c0*/  LDL.LU R3, [R1+0x4fc] ;  /* 0x0004fc0001037983 */ /* 0x001ee20000300800 */
[----:B------:R-:W-:-:S03]  /*138d0*/  PRMT R11, RZ, 0x7610, R11 ;  /* 0x00007610ff0b7816 */ /* 0x000fc6000000000b */
[----:B------:R0:W-:Y:S04]  /*138e0*/  STS.U16 [R8+0x2500], R14 ;  /* 0x0025000e08007388 */ /* 0x0001e80000000400 */
[----:B------:R1:W4:Y:S04]  /*138f0*/  @!P0 LDG.E.U16 R11, [R12.64] ;  /* 0x000000060c0b8981 */ /* 0x000328000c1e1500 */
[----:B------:R1:W-:Y:S01]  /*13900*/  STL [R1+0xad0], R28 ;  /* 0x000ad01c01007387 */ /* 0x0003e20000100800 */
[----:B0-----:R-:W-:-:S03]  /*13910*/  IADD3 R14, P1, R28, R2, RZ ;  /* 0x000000021c0e7210 */ /* 0x001fc60007f3e0ff */
[----:B------:R0:W-:Y:S01]  /*13920*/  STS.U16 [R8+0x2700], R15 ;  /* 0x0027000f08007388 */ /* 0x0001e20000000400 */
[----:B-1----:R-:W-:-:S03]  /*13930*/  PRMT R12, RZ, 0x7610, R12 ;  /* 0x00007610ff0c7816 */ /* 0x002fc6000000000c */
[----:B------:R-:W4:Y:S01]  /*13940*/  LDL.LU R28, [R1+0x704] ;  /* 0x00070400011c7983 */ /* 0x000f220000300800 */
[----:B0-----:R-:W-:-:S03]  /*13950*/  IMAD.X R15, R5, 0x1, R0, P1 ;  /* 0x00000001050f7824 */ /* 0x001fc600008e0600 */
[----:B------:R-:W4:Y:S04]  /*13960*/  LDL R5, [R1+0x4f4] ;  /* 0x0004f40001057983 */ /* 0x000f280000100800 */
[----:B------:R2:W4:Y:S02]  /*13970*/  @!P0 LDG.E.U16 R12, [R14.64] ;  /* 0x000000060e0c8981 */ /* 0x000524000c1e1500 */
[----:B--2---:R-:W-:Y:S02]  /*13980*/  IADD3 R14, P1, R29, R2, RZ ;  /* 0x000000021d0e7210 */ /* 0x004fe40007f3e0ff */
[----:B------:R0:W-:Y:S04]  /*13990*/  STL [R1+0xad4], R29 ;  /* 0x000ad41d01007387 */ /* 0x0001e80000100800 */
[----:B0-----:R-:W2:Y:S01]  /*139a0*/  LDL.LU R29, [R1+0x848] ;  /* 0x00084800011d7983 */ /* 0x001ea20000300800 */
[----:B---3--:R-:W-:-:S03]  /*139b0*/  IMAD.X R15, R3, 0x1, R0, P1 ;  /* 0x00000001030f7824 */ /* 0x008fc600008e0600 */
[----:B------:R0:W-:Y:S04]  /*139c0*/  STL [R1+0xad8], R3 ;  /* 0x000ad80301007387 */ /* 0x0001e80000100800 */
[----:B0-----:R-:W3:Y:S01]  /*139d0*/  LDL.LU R3, [R1+0x700] ;  /* 0x0007000001037983 */ /* 0x001ee20000300800 */
[----:B------:R-:W-:-:S03]  /*139e0*/  PRMT R13, RZ, 0x7610, R13 ;  /* 0x00007610ff0d7816 */ /* 0x000fc6000000000d */
[----:B------:R-:W-:Y:S04]  /*139f0*/  STS.U16 [R8+0x2900], R26 ;  /* 0x0029001a08007388 */ /* 0x000fe80000000400 */
[----:B------:R0:W3:Y:S04]  /*13a00*/  @!P0 LDG.E.U16 R13, [R14.64] ;  /* 0x000000060e0d8981 */ /* 0x0000e8000c1e1500 */
[----:B----4-:R1:W-:Y:S01]  /*13a10*/  STL [R1+0xadc], R28 ;  /* 0x000adc1c01007387 */ /* 0x0103e20000100800 */
[----:B0-----:R-:W-:-:S03]  /*13a20*/  IADD3 R14, P1, R28, R2, RZ ;  /* 0x000000021c0e7210 */ /* 0x001fc60007f3e0ff */
[----:B------:R0:W-:Y:S04]  /*13a30*/  STS.U16 [R8+0x2b00], R17 ;  /* 0x002b001108007388 */ /* 0x0001e80000000400 */
[----:B-1----:R-:W4:Y:S01]  /*13a40*/  LDL.LU R28, [R1+0x5a8] ;  /* 0x0005a800011c7983 */ /* 0x002f220000300800 */
[----:B------:R-:W-:-:S03]  /*13a50*/  IMAD.X R15, R4, 0x1, R0, P1 ;  /* 0x00000001040f7824 */ /* 0x000fc600008e0600 */
[----:B------:R-:W4:Y:S01]  /*13a60*/  LDL R4, [R1+0x6f0] ;  /* 0x0006f00001047983 */ /* 0x000f220000100800 */
[----:B0-----:R-:W-:-:S06]  /*13a70*/  PRMT R17, RZ, 0x7610, R17 ;  /* 0x00007610ff117816 */ /* 0x001fcc0000000011 */
[----:B------:R2:W4:Y:S02]  /*13a80*/  @!P0 LDG.E.U16 R17, [R14.64] ;  /* 0x000000060e118981 */ /* 0x000524000c1e1500 */
[----:B--2---:R-:W-:Y:S02]  /*13a90*/  IADD3 R14, P1, R29, R2, RZ ;  /* 0x000000021d0e7210 */ /* 0x004fe40007f3e0ff */
[----:B------:R0:W-:Y:S04]  /*13aa0*/  STL [R1+0xae0], R29 ;  /* 0x000ae01d01007387 */ /* 0x0001e80000100800 */
[----:B0-----:R-:W2:Y:S01]  /*13ab0*/  LDL.LU R29, [R1+0x6f4] ;  /* 0x0006f400011d7983 */ /* 0x001ea20000300800 */
[----:B---3--:R-:W-:-:S03]  /*13ac0*/  IMAD.X R15, R3, 0x1, R0, P1 ;  /* 0x00000001030f7824 */ /* 0x008fc600008e0600 */
[----:B------:R0:W-:Y:S04]  /*13ad0*/  STL [R1+0xae4], R3 ;  /* 0x000ae40301007387 */ /* 0x0001e80000100800 */
[----:B0-----:R-:W3:Y:S04]  /*13ae0*/  LDL.LU R3, [R1+0x5a4] ;  /* 0x0005a40001037983 */ /* 0x001ee80000300800 */
[----:B------:R0:W-:Y:S02]  /*13af0*/  STS.U16 [R8+0x2d00], R19 ;  /* 0x002d001308007388 */ /* 0x0001e40000000400 */
[----:B0-----:R-:W-:-:S02]  /*13b00*/  PRMT R19, RZ, 0x7610, R19 ;  /* 0x00007610ff137816 */ /* 0x001fc40000000013 */
[----:B----4-:R0:W-:Y:S04]  /*13b10*/  STL [R1+0xae8], R28 ;  /* 0x000ae81c01007387 */ /* 0x0101e80000100800 */
[----:B------:R1:W4:Y:S04]  /*13b20*/  @!P0 LDG.E.U16 R19, [R14.64] ;  /* 0x000000060e138981 */ /* 0x000328000c1e1500 */
[----:B------:R0:W-:Y:S01]  /*13b30*/  STS.U16 [R8+0x2f00], R20 ;  /* 0x002f001408007388 */ /* 0x0001e20000000400 */
[----:B-1----:R-:W-:-:S03]  /*13b40*/  IADD3 R14, P1, R28, R2, RZ ;  /* 0x000000021c0e7210 */ /* 0x002fc60007f3e0ff */
[----:B0-----:R-:W4:Y:S01]  /*13b50*/  LDL.LU R28, [R1+0x840] ;  /* 0x00084000011c7983 */ /* 0x001f220000300800 */
[----:B------:R-:W-:Y:S01]  /*13b60*/  PRMT R20, RZ, 0x7610, R20 ;  /* 0x00007610ff147816 */ /* 0x000fe20000000014 */
[----:B------:R-:W-:-:S05]  /*13b70*/  IMAD.X R15, R5, 0x1, R0, P1 ;  /* 0x00000001050f7824 */ /* 0x000fca00008e0600 */
        /* <DEDUP_REMOVED lines=9> */
[----:B------:R0:W-:Y:S04]  /*13c10*/  STS.U16 [R8+0x3300], R23 ;  /* 0x0033001708007388 */ /* 0x0001e80000000400 */
[----:B------:R4:W3:Y:S01]  /*13c20*/  @!P0 LDG.E.U16 R21, [R14.64] ;  /* 0x000000060e158981 */ /* 0x0008e2000c1e1500 */
[----:B0-----:R-:W-:Y:S02]  /*13c30*/  PRMT R23, RZ, 0x7610, R23 ;  /* 0x00007610ff177816 */ /* 0x001fe40000000017 */
[----:B----4-:R-:W-:Y:S01]  /*13c40*/  IADD3 R14, P1, R28, R2, RZ ;  /* 0x000000021c0e7210 */ /* 0x010fe20007f3e0ff */
[----:B------:R0:W-:Y:S04]  /*13c50*/  STL [R1+0xaf4], R28 ;  /* 0x000af41c01007387 */ /* 0x0001e80000100800 */
[----:B------:R-:W-:Y:S01]  /*13c60*/  IMAD.X R15, R4, 0x1, R0, P1 ;  /* 0x00000001040f7824 */ /* 0x000fe200008e0600 */
[----:B------:R1:W-:Y:S04]  /*13c70*/  STS.U16 [R8+0x3500], R25 ;  /* 0x0035001908007388 */ /* 0x0003e80000000400 */
[----:B------:R2:W4:Y:S04]  /*13c80*/  @!P0 LDG.E.U16 R23, [R14.64] ;  /* 0x000000060e178981 */ /* 0x000528000c1e1500 */
[----:B0-----:R-:W4:Y:S04]  /*13c90*/  LDL.LU R28, [R1+0x6e4] ;  /* 0x0006e400011c7983 */ /* 0x001f280000300800 */
[----:B------:R-:W4:Y:S04]  /*13ca0*/  LDL.LU R7, [R1+0x84] ;  /* 0x0000840001077983 */ /* 0x000f280000300800 */
[----:B------:R-:W4:Y:S01]  /*13cb0*/  LDL.LU R6, [R1+0x30] ;  /* 0x0000300001067983 */ /* 0x000f220000300800 */
[----:B-1----:R-:W-:-:S03]  /*13cc0*/  PRMT R25, RZ, 0x7610, R25 ;  /* 0x00007610ff197816 */ /* 0x002fc60000000019 */
[----:B------:R-:W4:Y:S04]  /*13cd0*/  LDL.LU R5, [R1+0x2c] ;  /* 0x00002c0001057983 */ /* 0x000f280000300800 */
[----:B------:R-:W4:Y:S04]  /*13ce0*/  LDL.LU R4, [R1+0x28] ;  /* 0x0000280001047983 */ /* 0x000f280000300800 */
[----:B------:R-:W4:Y:S04]  /*13cf0*/  LDL.LU R16, [R1+0x24] ;  /* 0x0000240001107983 */ /* 0x000f280000300800 */
[----:B------:R-:W4:Y:S04]  /*13d00*/  LDL.LU R18, [R1+0x20] ;  /* 0x0000200001127983 */ /* 0x000f280000300800 */
[----:B------:R-:W4:Y:S04]  /*13d10*/  LDL.LU R22, [R1+0x1c] ;  /* 0x00001c0001167983 */ /* 0x000f280000300800 */
[----:B------:R-:W4:Y:S04]  /*13d20*/  LDL.LU R24, [R1+0x18] ;  /* 0x0000180001187983 */ /* 0x000f280000300800 */
[----:B------:R-:W4:Y:S01]  /*13d30*/  LDL.LU R26, [R1+0x14] ;  /* 0x00001400011a7983 */ /* 0x000f220000300800 */
[----:B--2---:R-:W-:-:S03]  /*13d40*/  IADD3 R14, P1, R29, R2, RZ ;  /* 0x000000021d0e7210 */ /* 0x004fc60007f3e0ff */
[----:B------:R-:W-:Y:S02]  /*13d50*/  STL [R1+0xb20], R29 ;  /* 0x000b201d01007387 */ /* 0x000fe40000100800 */
[----:B---3--:R-:W-:Y:S02]  /*13d60*/  IMAD.X R15, R3, 0x1, R0, P1 ;  /* 0x00000001030f7824 */ /* 0x008fe400008e0600 */
[----:B------:R0:W-:Y:S04]  /*13d70*/  STL [R1+0xb24], R3 ;  /* 0x000b240301007387 */ /* 0x0001e80000100800 */
[----:B------:R1:W2:Y:S04]  /*13d80*/  @!P0 LDG.E.U16 R25, [R14.64] ;  /* 0x000000060e198981 */ /* 0x0002a8000c1e1500 */
[----:B0-----:R-:W3:Y:S04]  /*13d90*/  LDL.LU R3, [R1] ;  /* 0x0000000001037983 */ /* 0x001ee80000300800 */
[----:B-1----:R-:W2:Y:S04]  /*13da0*/  LDL R15, [R1+0x594] ;  /* 0x00059400010f7983 */ /* 0x002ea80000100800 */
[----:B------:R0:W-:Y:S04]  /*13db0*/  STS.U16 [R8+0x3700], R27 ;  /* 0x0037001b08007388 */ /* 0x0001e80000000400 */
[----:B------:R-:W1:Y:S04]  /*13dc0*/  S2R R29, SR_TID.X ;  /* 0x00000000001d7919 */ /* 0x000e680000002100 */
[----:B0-----:R-:W0:Y:S01]  /*13dd0*/  S2R R8, SR_TID.X ;  /* 0x0000000000087919 */ /* 0x001e220000002100 */
[----:B------:R-:W-:-:S02]  /*13de0*/  PRMT R27, RZ, 0x7610, R27 ;  /* 0x00007610ff1b7816 */ /* 0x000fc4000000001b */
[----:B----4-:R-:W-:Y:S01]  /*13df0*/  IADD3 R14, P1, R28, R2, RZ ;  /* 0x000000021c0e7210 */ /* 0x010fe20007f3e0ff */
[----:B------:R4:W-:Y:S01]  /*13e00*/  STL [R1+0xb2c], R28 ;  /* 0x000b2c1c01007387 */ /* 0x0009e20000100800 */
[----:B-1----:R-:W-:Y:S02]  /*13e10*/  LOP3.LUT P2, RZ, R29, 0x40, RZ, 0xc0, !PT ;  /* 0x000000401dff7812 */ /* 0x002fe4000784c0ff */
[----:B0-----:R-:W-:Y:S01]  /*13e20*/  LOP3.LUT R8, R8, 0x3f, RZ, 0xc0, !PT ;  /* 0x0000003f08087812 */ /* 0x001fe200078ec0ff */
[----:B----4-:R-:W4:Y:S04]  /*13e30*/  LDL.LU R28, [R1+0x4] ;  /* 0x00000400011c7983 */ /* 0x010f280000300800 */
[----:B------:R-:W-:Y:S01]  /*13e40*/  IMAD.SHL.U32 R8, R8, 0x2, RZ ;  /* 0x0000000208087824 */ /* 0x000fe200078e00ff */
[----:B------:R0:W-:Y:S02]  /*13e50*/  STL [R1+0xb28], R2 ;  /* 0x000b280201007387 */ /* 0x0001e40000100800 */
[----:B0-----:R-:W-:-:S04]  /*13e60*/  SEL R2, RZ, 0x90, !P2 ;  /* 0x00000090ff027807 */ /* 0x001fc80005000000 */
[----:B------:R-:W-:Y:S02]  /*13e70*/  LOP3.LUT R2, R2, R8, RZ, 0x3c, !PT ;  /* 0x0000000802027212 */ /* 0x000fe400078e3cff */
[----:B------:R-:W3:Y:S04]  /*13e80*/  LDL.LU R8, [R1+0x142c] ;  /* 0x00142c0001087983 */ /* 0x000ee80000300800 */
[----:B------:R0:W-:Y:S01]  /*13e90*/  STL [R1+0xb90], R0 ;  /* 0x000b900001007387 */ /* 0x0001e20000100800 */
[----:B--2---:R-:W-:-:S03]  /*13ea0*/  IMAD.X R15, R15, 0x1, R0, P1 ;  /* 0x000000010f0f7824 */ /* 0x004fc600008e0600 */
[----:B0-----:R-:W2:Y:S04]  /*13eb0*/  LDL.LU R0, [R1+0x8] ;  /* 0x0000080001007983 */ /* 0x001ea80000300800 */
[----:B------:R0:W2:Y:S04]  /*13ec0*/  @!P0 LDG.E.U16 R27, [R14.64] ;  /* 0x000000060e1b8981 */ /* 0x0000a8000c1e1500 */
[----:B0-----:R-:W2:Y:S04]  /*13ed0*/  LDL.LU R14, [R1+0x10] ;  /* 0x00001000010e7983 */ /* 0x001ea80000300800 */
[----:B------:R-:W3:Y:S01]  /*13ee0*/  LDL.LU R15, [R1+0xc] ;  /* 0x00000c00010f7983 */ /* 0x000ee20000300800 */
[----:B------:R-:W-:-:S05]  /*13ef0*/  LOP3.LUT R2, R2, 0x20, RZ, 0x3c, !PT ;  /* 0x0000002002027812 */ /* 0x000fca00078e3cff */
[----:B------:R0:W-:Y:S04]  /*13f00*/  STS.U16 [R2+0x7f00], R7 ;  /* 0x007f000702007388 */ /* 0x0001e80000000400 */
[----:B------:R1:W-:Y:S04]  /*13f10*/  STS.U16 [R2+0x3900], R6 ;  /* 0x0039000602007388 */ /* 0x0003e80000000400 */
[----:B------:R4:W-:Y:S04]  /*13f20*/  STS.U16 [R2+0x3b00], R5 ;  /* 0x003b000502007388 */ /* 0x0009e80000000400 */
[----:B0-----:R-:W3:Y:S04]  /*13f30*/  LDL.LU R7, [R1+0x1428] ;  /* 0x0014280001077983 */ /* 0x001ee80000300800 */
[----:B-1----:R-:W3:Y:S04]  /*13f40*/  LDL.LU R6, [R1+0x1424] ;  /* 0x0014240001067983 */ /* 0x002ee80000300800 */
[----:B----4-:R-:W4:Y:S04]  /*13f50*/  LDL.LU R5, [R1+0x1420] ;  /* 0x0014200001057983 */ /* 0x010f280000300800 */
[----:B------:R0:W-:Y:S04]  /*13f60*/  STS.U16 [R2+0x3d00], R4 ;  /* 0x003d000402007388 */ /* 0x0001e80000000400 */
[----:B------:R1:W-:Y:S04]  /*13f70*/  STS.U16 [R2+0x3f00], R16 ;  /* 0x003f001002007388 */ /* 0x0003e80000000400 */
[----:B------:R1:W-:Y:S04]  /*13f80*/  STS.U16 [R2+0x4100], R18 ;  /* 0x0041001202007388 */ /* 0x0003e80000000400 */
[----:B0-----:R-:W4:Y:S04]  /*13f90*/  LDL.LU R4, [R1+0x141c] ;  /* 0x00141c0001047983 */ /* 0x001f280000300800 */
[----:B-1----:R-:W4:Y:S04]  /*13fa0*/  LDL.LU R16, [R1+0x1418] ;  /* 0x0014180001107983 */ /* 0x002f280000300800 */
[----:B------:R-:W4:Y:S04]  /*13fb0*/  LDL.LU R18, [R1+0x1414] ;  /* 0x0014140001127983 */ /* 0x000f280000300800 */
[----:B------:R0:W-:Y:S04]  /*13fc0*/  STS.U16 [R2+0x4300], R22 ;  /* 0x0043001602007388 */ /* 0x0001e80000000400 */
[----:B------:R1:W-:Y:S04]  /*13fd0*/  STS.U16 [R2+0x4500], R24 ;  /* 0x0045001802007388 */ /* 0x0003e80000000400 */
[----:B------:R1:W-:Y:S04]  /*13fe0*/  STS.U16 [R2+0x4700], R26 ;  /* 0x0047001a02007388 */ /* 0x0003e80000000400 */
[----:B0-----:R-:W4:Y:S04]  /*13ff0*/  LDL.LU R22, [R1+0x1410] ;  /* 0x0014100001167983 */ /* 0x001f280000300800 */
[----:B-1----:R-:W4:Y:S04]  /*14000*/  LDL.LU R24, [R1+0x140c] ;  /* 0x00140c0001187983 */ /* 0x002f280000300800 */
[----:B------:R-:W4:Y:S04]  /*14010*/  LDL.LU R26, [R1+0x1408] ;  /* 0x00140800011a7983 */ /* 0x000f280000300800 */
[----:B--2---:R-:W-:Y:S04]  /*14020*/  STS.U16 [R2+0x4900], R14 ;  /* 0x0049000e02007388 */ /* 0x004fe80000000400 */
[----:B---3--:R-:W-:Y:S04]  /*14030*/  STS.U16 [R2+0x4b00], R15 ;  /* 0x004b000f02007388 */ /* 0x008fe80000000400 */
[----:B------:R0:W-:Y:S04]  /*14040*/  STS.U16 [R2+0x4d00], R0 ;  /* 0x004d000002007388 */ /* 0x0001e80000000400 */
[----:B0-----:R-:W2:Y:S04]  /*14050*/  LDL R0, [R1+0xd0] ;  /* 0x0000d00001007983 */ /* 0x001ea80000100800 */
[----:B------:R-:W-:Y:S04]  /*14060*/  STS.U16 [R2+0x4f00], R28 ;  /* 0x004f001c02007388 */ /* 0x000fe80000000400 */
[----:B------:R0:W-:Y:S04]  /*14070*/  STS.U16 [R2+0x5100], R3 ;  /* 0x0051000302007388 */ /* 0x0001e80000000400 */
[----:B0-----:R-:W0:Y:S01]  /*14080*/  S2R R3, SR_TID.X ;  /* 0x0000000000037919 */ /* 0x001e220000002100 */
[----:B------:R-:W-:-:S02]  /*14090*/  IMAD.SHL.U32 R28, R29, 0x2, RZ ;  /* 0x000000021d1c7824 */ /* 0x000fc400078e00ff */
[----:B------:R-:W-:Y:S01]  /*140a0*/  IMAD.SHL.U32 R29, R29, 0x40, RZ ;  /* 0x000000401d1d7824 */ /* 0x000fe200078e00ff */
[----:B----4-:R-:W-:Y:S04]  /*140b0*/  STS.U16 [R2+0x5300], R26 ;  /* 0x0053001a02007388 */ /* 0x010fe80000000400 */
[----:B------:R-:W-:Y:S04]  /*140c0*/  STS.U16 [R2+0x5500], R24 ;  /* 0x0055001802007388 */ /* 0x000fe80000000400 */
[----:B------:R-:W-:Y:S04]  /*140d0*/  STS.U16 [R2+0x5700], R22 ;  /* 0x0057001602007388 */ /* 0x000fe80000000400 */
[----:B------:R1:W-:Y:S04]  /*140e0*/  STS.U16 [R2+0x5900], R18 ;  /* 0x0059001202007388 */ /* 0x0003e80000000400 */
[----:B------:R3:W-:Y:S04]  /*140f0*/  STS.U16 [R2+0x5b00], R16 ;  /* 0x005b001002007388 */ /* 0x0007e80000000400 */
[----:B------:R-:W-:Y:S04]  /*14100*/  STS.U16 [R2+0x5d00], R4 ;  /* 0x005d000402007388 */ /* 0x000fe80000000400 */
        /* <DEDUP_REMOVED lines=15> */
[----:B------:R-:W-:Y:S01]  /*14200*/  STS.U16 [R2+0x7d00], R27 ;  /* 0x007d001b02007388 */ /* 0x000fe20000000400 */
[----:B0-----:R-:W-:-:S03]  /*14210*/  LOP3.LUT R3, R3, 0x7, RZ, 0xc0, !PT ;  /* 0x0000000703037812 */ /* 0x001fc600078ec0ff */
[----:B------:R-:W-:Y:S02]  /*14220*/  BAR.SYNC.DEFER_BLOCKING 0x0 ;  /* 0x0000000000007b1d */ /* 0x000fe40000010000 */
[----:B------:R-:W-:-:S05]  /*14230*/  IMAD R3, R3, 0x90, RZ ;  /* 0x0000009003037824 */ /* 0x000fca00078e02ff */
[C-C-:B-1----:R-:W-:Y:S02]  /*14240*/  LOP3.LUT R18, R3.reuse, 0x10, R28.reuse, 0x78, !PT ;  /* 0x0000001003127812 */ /* 0x142fe400078e781c */
[----:B---3--:R-:W-:Y:S02]  /*14250*/  LOP3.LUT R16, R3, 0x10, R28, 0x78, !PT ;  /* 0x0000001003107812 */ /* 0x008fe400078e781c */
[--C-:B------:R-:W-:Y:S02]  /*14260*/  LOP3.LUT R18, R18, 0x400, R29.reuse, 0xf8, !PT ;  /* 0x0000040012127812 */ /* 0x100fe400078ef81d */
[----:B------:R-:W-:Y:S02]  /*14270*/  LOP3.LUT R16, R16, 0x400, R29, 0xf8, !PT ;  /* 0x0000040010107812 */ /* 0x000fe400078ef81d */
[----:B------:R-:W-:-:S03]  /*14280*/  LOP3.LUT R18, R18, 0x20, RZ, 0x3c, !PT ;  /* 0x0000002012127812 */ /* 0x000fc600078e3cff */
[----:B------:R-:W0:Y:S04]  /*14290*/  LDSM.16.MT88.4 R24, [R16+0x8000] ;  /* 0x008000001018783b */ /* 0x000e280000004200 */
[----:B------:R-:W1:Y:S04]  /*142a0*/  LDSM.16.MT88.4 R4, [R18+0x8000] ;  /* 0x008000001204783b */ /* 0x000e680000004200 */
[----:B0-----:R-:W-:Y:S04]  /*142b0*/  STL.64 [R1+0x10], R24 ;  /* 0x0000101801007387 */ /* 0x001fe80000100a00 */
[----:B------:R-:W-:Y:S04]  /*142c0*/  STL.64 [R1+0x18], R26 ;  /* 0x0000181a01007387 */ /* 0x000fe80000100a00 */
[----:B-1----:R-:W-:Y:S04]  /*142d0*/  STL.64 [R1+0x1400], R6 ;  /* 0x0014000601007387 */ /* 0x002fe80000100a00 */
[----:B--2---:R-:W0:Y:S04]  /*142e0*/  LDSM.16.M88.4 R8, [R0] ;  /* 0x000000000008783b */ /* 0x004e280000000200 */
[----:B0-----:R-:W-:Y:S04]  /*142f0*/  STL.64 [R1+0x20], R8 ;  /* 0x0000200801007387 */ /* 0x001fe80000100a00 */
[----:B------:R-:W-:Y:S04]  /*14300*/  STL.64 [R1+0x28], R10 ;  /* 0x0000280a01007387 */ /* 0x000fe80000100a00 */
[----:B------:R0:W-:Y:S04]  /*14310*/  STL.64 [R1+0x13f8], R4 ;  /* 0x0013f80401007387 */ /* 0x0001e80000100a00 */
[----:B0-----:R-:W2:Y:S04]  /*14320*/  LDL.LU.64 R4, [R1+0x4e0] ;  /* 0x0004e00001047983 */ /* 0x001ea80000300a00 */
[----:B------:R-:W2:Y:S04]  /*14330*/  LDL.LU.64 R6, [R1+0x4e8] ;  /* 0x0004e80001067983 */ /* 0x000ea80000300a00 */
[----:B------:R-:W-:Y:S04]  /*14340*/  STL [R1+0x13d0], R18 ;  /* 0x0013d01201007387 */ /* 0x000fe80000100800 */
[----:B------:R0:W-:Y:S04]  /*14350*/  STL [R1+0x13cc], R16 ;  /* 0x0013cc1001007387 */ /* 0x0001e80000100800 */
[----:B0-----:R-:W3:Y:S04]  /*14360*/  LDL.LU.64 R16, [R1+0x3e0] ;  /* 0x0003e00001107983 */ /* 0x001ee80000300a00 */
[----:B------:R-:W4:Y:S01]  /*14370*/  LDL.LU.64 R18, [R1+0x3e8] ;  /* 0x0003e80001127983 */ /* 0x000f220000300a00 */
[----:B------:R-:W-:-:S04]  /*14380*/  LOP3.LUT R22, R3, 0x10, R28, 0x78, !PT ;  /* 0x0000001003167812 */ /* 0x000fc800078e781c */
[----:B------:R-:W-:-:S04]  /*14390*/  LOP3.LUT R22, R22, 0x400, R29, 0xf8, !PT ;  /* 0x0000040016167812 */ /* 0x000fc800078ef81d */
[----:B------:R-:W-:-:S05]  /*143a0*/  LOP3.LUT R22, R22, 0x40, RZ, 0x3c, !PT ;  /* 0x0000004016167812 */ /* 0x000fca00078e3cff */
[----:B------:R-:W0:Y:S04]  /*143b0*/  LDSM.16.MT88.4 R8, [R22+0x8000] ;  /* 0x008000001608783b */ /* 0x000e280000004200 */
[----:B----4-:R-:W-:Y:S04]  /*143c0*/  STL.64 [R1+0x13e0], R18 ;  /* 0x0013e01201007387 */ /* 0x010fe80000100a00 */
[----:B---3--:R1:W-:Y:S04]  /*143d0*/  STL.64 [R1+0x13d8], R16 ;  /* 0x0013d81001007387 */ /* 0x0083e80000100a00 */
[----:B-1----:R-:W3:Y:S04]  /*143e0*/  LDL.LU.64 R16, [R1+0x460] ;  /* 0x0004600001107983 */ /* 0x002ee80000300a00 */
[----:B------:R-:W3:Y:S04]  /*143f0*/  LDL.LU.64 R18, [R1+0x468] ;  /* 0x0004680001127983 */ /* 0x000ee80000300a00 */
[----:B0-----:R-:W-:Y:S04]  /*14400*/  STL.64 [R1+0x13f0], R10 ;  /* 0x0013f00a01007387 */ /* 0x001fe80000100a00 */
[----:B------:R0:W-:Y:S04]  /*14410*/  STL.64 [R1+0x13e8], R8 ;  /* 0x0013e80801007387 */ /* 0x0001e80000100a00 */
[----:B0-----:R-:W2:Y:S01]  /*14420*/  LDL.LU.64 R8, [R1+0x20] ;  /* 0x0000200001087983 */ /* 0x001ea20000300a00 */
[----:B------:R-:W-:-:S04]  /*14430*/  LOP3.LUT R2, R3, 0x10, R28, 0x78, !PT ;  /* 0x0000001003027812 */ /* 0x000fc800078e781c */
[----:B------:R-:W-:-:S04]  /*14440*/  LOP3.LUT R2, R2, 0x400, R29, 0xf8, !PT ;  /* 0x0000040002027812 */ /* 0x000fc800078ef81d */
[----:B------:R-:W-:-:S05]  /*14450*/  LOP3.LUT R2, R2, 0x60, RZ, 0x3c, !PT ;  /* 0x0000006002027812 */ /* 0x000fca00078e3cff */
[----:B------:R-:W-:Y:S04]  /*14460*/  STL [R1+0x13c8], R2 ;  /* 0x0013c80201007387 */ /* 0x000fe80000100800 */
[----:B------:R0:W1:Y:S01]  /*14470*/  LDSM.16.MT88.4 R12, [R2+0x8000] ;  /* 0x00800000020c783b */ /* 0x0000620000004200 */
[----:B--2---:R-:W-:Y:S11]  /*14480*/  HMMA.16816.F32.BF16 R4, R24, R8, R4 ;  /* 0x000000081804723c */ /* 0x004ff60000041804 */
[----:B------:R-:W-:Y:S11]  /*14490*/  @!UPT UIADD3 URZ, URZ, URZ, URZ ;  /* 0x0000003f3f3ff290 */ /* 0x000ff6000fffe03f */
[----:B------:R-:W-:Y:S02]  /*144a0*/  @!UPT UIADD3 URZ, URZ, URZ, URZ ;  /* 0x0000003f3f3ff290 */ /* 0x000fe4000fffe03f */
[----:B------:R-:W-:Y:S02]  /*144b0*/  IMAD.MOV.U32 R24, RZ, RZ, R6 ;  /* 0x000000ffff187224 */ /* 0x000fe400078e0006 */
[----:B------:R-:W-:Y:S02]  /*144c0*/  IMAD.MOV.U32 R3, RZ, RZ, R7 ;  /* 0x000000ffff037224 */ /* 0x000fe400078e0007 */
[----:B------:R-:W-:Y:S01]  /*144d0*/  IMAD.MOV.U32 R26, RZ, RZ, R4 ;  /* 0x000000ffff1a7224 */ /* 0x000fe200078e0004 */
[----:B------:R-:W3:Y:S01]  /*144e0*/  LDL.LU.64 R6, [R1+0x1400] ;  /* 0x0014000001067983 */ /* 0x000ee20000300a00 */
[----:B------:R-:W-:-:S03]  /*144f0*/  IMAD.MOV.U32 R25, RZ, RZ, R5 ;  /* 0x000000ffff197224 */ /* 0x000fc600078e0005 */
[----:B------:R-:W3:Y:S01]  /*14500*/  LDL.LU.64 R4, [R1+0x13f8] ;  /* 0x0013f80001047983 */ /* 0x000ee20000300a00 */
[----:B------:R-:W-:Y:S02]  /*14510*/  IMAD.MOV.U32 R21, RZ, RZ, R8 ;  /* 0x000000ffff157224 */ /* 0x000fe400078e0008 */
[----:B------:R-:W-:Y:S01]  /*14520*/  IMAD.MOV.U32 R20, RZ, RZ, R9 ;  /* 0x000000ffff147224 */ /* 0x000fe200078e0009 */
[----:B------:R-:W2:Y:S01]  /*14530*/  LDL.LU.64 R10, [R1+0x13f0] ;  /* 0x0013f000010a7983 */ /* 0x000ea20000300a00 */
[----:B---3--:R-:W-:Y:S03]  /*14540*/  HMMA.16816.F32.BF16 R16, R4, R8, R16 ;  /* 0x000000080410723c */ /* 0x008fe60000041810 */
[----:B------:R-:W2:Y:S11]  /*14550*/  LDL.LU.64 R8, [R1+0x13e8] ;  /* 0x0013e80001087983 */ /* 0x000eb60000300a00 */
[----:B------:R-:W-:Y:S10]  /*14560*/  @!UPT UIADD3 URZ, URZ, URZ, URZ ;  /* 0x0000003f3f3ff290 */ /* 0x000ff4000fffe03f */
[----:B------:R-:W-:Y:S02]  /*14570*/  IMAD.MOV.U32 R28, RZ, RZ, R18 ;  /* 0x000000ffff1c7224 */ /* 0x000fe400078e0012 */
[----:B------:R-:W-:Y:S02]  /*14580*/  IMAD.MOV.U32 R27, RZ, RZ, R19 ;  /* 0x000000ffff1b7224 */ /* 0x000fe400078e0013 */
[----:B0-----:R-:W-:Y:S01]  /*14590*/  IMAD.MOV.U32 R2, RZ, RZ, R16 ;  /* 0x000000ffff027224 */ /* 0x001fe200078e0010 */
[----:B------:R-:W2:Y:S01]  /*145a0*/  LDL.LU.64 R18, [R1+0x13e0] ;  /* 0x0013e00001127983 */ /* 0x000ea20000300a00 */
[----:B------:R-:W-:-:S03]  /*145b0*/  IMAD.MOV.U32 R29, RZ, RZ, R17 ;  /* 0x000000ffff1d7224 */ /* 0x000fc600078e0011 */
[----:B------:R-:W2:Y:S04]  /*145c0*/  LDL.LU.64 R16, [R1+0x13d8] ;  /* 0x0013d80001107983 */ /* 0x000ea80000300a00 */
[----:B------:R-:W-:Y:S04]  /*145d0*/  STL.64 [R1+0x13b0], R6 ;  /* 0x0013b00601007387 */ /* 0x000fe80000100a00 */
[----:B------:R0:W-:Y:S02]  /*145e0*/  STL.64 [R1+0x13a8], R4 ;  /* 0x0013a80401007387 */ /* 0x0001e40000100a00 */
[----:B0-----:R-:W-:-:S02]  /*145f0*/  IMAD.MOV.U32 R4, RZ, RZ, R21 ;  /* 0x000000ffff047224 */ /* 0x001fc400078e0015 */
[----:B------:R-:W-:Y:S02]  /*14600*/  IMAD.MOV.U32 R5, RZ, RZ, R20 ;  /* 0x000000ffff057224 */ /* 0x000fe400078e0014 */
[----:B------:R-:W-:Y:S05]  /*14610*/  LDSM.16.MT88.4 R20, [R22+0x8800] ;  /* 0x008800001614783b */ /* 0x000fea0000004200 */
[-C--:B--2---:R-:W-:Y:S11]  /*14620*/  HMMA.16816.F32.BF16 R16, R8, R4.reuse, R16 ;  /* 0x000000040810723c */ /* 0x084ff60000041810 */
[----:B------:R-:W-:Y:S11]  /*14630*/  @!UPT UIADD3 URZ, URZ, URZ, URZ ;  /* 0x0000003f3f3ff290 */ /* 0x000ff6000fffe03f */
[----:B------:R-:W-:Y:S01]  /*14640*/  @!UPT UIADD3 URZ, URZ, URZ, URZ ;  /* 0x0000003f3f3ff290 */ /* 0x000fe2000fffe03f */
[----:B------:R-:W-:Y:S04]  /*14650*/  STL.64 [R1+0x50], R16 ;  /* 0x0000501001007387 */ /* 0x000fe80000100a00 */
[----:B------:R0:W-:Y:S04]  /*14660*/  STL.64 [R1+0x58], R18 ;  /* 0x0000581201007387 */ /* 0x0001e80000100a00 */
[----:B0-----:R-:W2:Y:S04]  /*14670*/  LDL.LU R18, [R1+0x13d0] ;  /* 0x0013d00001127983 */ /* 0x001ea80000300800 */
[----:B------:R-:W3:Y:S04]  /*14680*/  LDL.LU R16, [R1+0x13cc] ;  /* 0x0013cc0001107983 */ /* 0x000ee80000300800 */
[----:B------:R-:W-:Y:S04]  /*14690*/  STL.64 [R1+0x13a0], R10 ;  /* 0x0013a00a01007387 */ /* 0x000fe80000100a00 */
[----:B------:R0:W-:Y:S04]  /*146a0*/  STL.64 [R1+0x1398], R8 ;  /* 0x0013980801007387 */ /* 0x0001e80000100a00 */
[----:B0-----:R-:W4:Y:S04]  /*146b0*/  LDL.LU.64 R8, [R1+0x360] ;  /* 0x0003600001087983 */ /* 0x001f280000300a00 */
[----:B------:R-:W4:Y:S04]  /*146c0*/  LDL.LU.64 R10, [R1+0x368] ;  /* 0x00036800010a7983 */ /* 0x000f280000300a00 */
[----:B-1----:R-:W-:Y:S04]  /*146d0*/  STL.64 [R1+0x1390], R14 ;  /* 0x0013900e01007387 */ /* 0x002fe80000100a00 */
[----:B------:R-:W-:Y:S01]  /*146e0*/  STL.64 [R1+0x1388], R12 ;  /* 0x0013880c01007387 */ /* 0x000fe20000100a00 */
[----:B----4-:R-:W-:Y:S11]  /*146f0*/  HMMA.16816.F32.BF16 R4, R12, R4, R8 ;  /* 0x000000040c04723c */ /* 0x010ff60000041808 */
[----:B------:R-:W-:Y:S11]  /*14700*/  @!UPT UIADD3 URZ, URZ, URZ, URZ ;  /* 0x0000003f3f3ff290 */ /* 0x000ff6000fffe03f */
[----:B------:R-:W-:Y:S01]  /*14710*/  @!UPT UIADD3 URZ, URZ, URZ, URZ ;  /* 0x0000003f3f3ff290 */ /* 0x000fe2000fffe03f */
[----:B------:R-:W-:Y:S04]  /*14720*/  STL.64 [R1+0x40], R4 ;  /* 0x0000400401007387 */ /* 0x000fe80000100a00 */
[----:B------:R-:W-:Y:S04]  /*14730*/  STL.64 [R1+0x48], R6 ;  /* 0x0000480601007387 */ /* 0x000fe80000100a00 */
[----:B------:R-:W0:Y:S02]  /*14740*/  LDSM.16.M88.4 R4, [R0+0x800] ;  /* 0x000800000004783b */ /* 0x000e240000000200 */
[----:B0-----:R-:W-:-:S02]  /*14750*/  IMAD.MOV.U32 R9, RZ, RZ, R4 ;  /* 0x000000ffff097224 */ /* 0x001fc400078e0004 */
[----:B------:R-:W-:Y:S01]  /*14760*/  STL.64 [R1+0x38], R6 ;  /* 0x0000380601007387 */ /* 0x000fe20000100a00 */
[----:B------:R-:W-:-:S03]  /*14770*/  IMAD.MOV.U32 R8, RZ, RZ, R5 ;  /* 0x000000ffff087224 */ /* 0x000fc600078e0005 */
[----:B---3--:R-:W0:Y:S04]  /*14780*/  LDSM.16.MT88.4 R4, [R16+0x8800] ;  /* 0x008800001004783b */ /* 0x008e280000004200 */
[----:B--2---:R-:W1:Y:S04]  /*14790*/  LDSM.16.MT88.4 R16, [R18+0x8800] ;  /* 0x008800001210783b */ /* 0x004e680000004200 */
[----:B------:R2:W-:Y:S01]  /*147a0*/  STL [R1+0x1330], R0 ;  /* 0x0013300001007387 */ /* 0x0005e20000100800 */
[----:B0-----:R-:W-:-:S03]  /*147b0*/  IMAD.MOV.U32 R10, RZ, RZ, R6 ;  /* 0x000000ffff0a7224 */ /* 0x001fc600078e0006 */
[----:B------:R0:W-:Y:S01]  /*147c0*/  STL.64 [R1], R4 ;  /* 0x0000000401007387 */ /* 0x0001e20000100a00 */
[----:B--2---:R-:W-:Y:S02]  /*147d0*/  IMAD.MOV.U32 R0, RZ, RZ, R7 ;  /* 0x000000ffff007224 */ /* 0x004fe400078e0007 */
[----:B------:R-:W-:Y:S01]  /*147e0*/  IMAD.MOV.U32 R12, RZ, RZ, R4 ;  /* 0x000000ffff0c7224 */ /* 0x000fe200078e0004 */
[----:B------:R2:W-:Y:S01]  /*147f0*/  STL.64 [R1+0x8], R6 ;  /* 0x0000080601007387 */ /* 0x0005e20000100a00 */
[----:B------:R-:W-:-:S03]  /*14800*/  IMAD.MOV.U32 R11, RZ, RZ, R5 ;  /* 0x000000ffff0b7224 */ /* 0x000fc600078e0005 */
[----:B0-----:R-:W3:Y:S04]  /*14810*/  LDL.64 R4, [R1+0x10] ;  /* 0x0000100001047983 */ /* 0x001ee80000100a00 */
[----:B--2---:R-:W2:Y:S04]  /*14820*/  LDL.64 R6, [R1+0x18] ;  /* 0x0000180001067983 */ /* 0x004ea80000100a00 */
[----:B-1----:R0:W-:Y:S04]  /*14830*/  STL.64 [R1+0x1350], R18 ;  /* 0x0013501201007387 */ /* 0x0021e80000100a00 */
[----:B------:R1:W-:Y:S01]  /*14840*/  STL.64 [R1+0x1348], R16 ;  /* 0x0013481001007387 */ /* 0x0003e20000100a00 */
[----:B0-----:R-:W-:-:S02]  /*14850*/  IMAD.MOV.U32 R18, RZ, RZ, R10 ;  /* 0x000000ffff127224 */ /* 0x001fc400078e000a */
[----:B------:R-:W-:Y:S02]  /*14860*/  IMAD.MOV.U32 R19, RZ, RZ, R0 ;  /* 0x000000ffff137224 */ /* 0x000fe400078e0000 */
[----:B-1----:R-:W-:Y:S02]  /*14870*/  IMAD.MOV.U32 R16, RZ, RZ, R12 ;  /* 0x000000ffff107224 */ /* 0x002fe400078e000c */
[----:B------:R-:W-:Y:S01]  /*14880*/  IMAD.MOV.U32 R17, RZ, RZ, R11 ;  /* 0x000000ffff117224 */ /* 0x000fe200078e000b */
[----:B------:R-:W-:Y:S04]  /*14890*/  STL.64 [R1+0x1370], R18 ;  /* 0x0013701201007387 */ /* 0x000fe80000100a00 */
[----:B------:R0:W-:Y:S04]  /*148a0*/  STL.64 [R1+0x1368], R16 ;  /* 0x0013681001007387 */ /* 0x0001e80000100a00 */
[----:B------:R-:W-:Y:S04]  /*148b0*/  STL.64 [R1+0x1340], R22 ;  /* 0x0013401601007387 */ /* 0x000fe80000100a00 */
[----:B------:R1:W-:Y:S01]  /*148c0*/  STL.64 [R1+0x1338], R20 ;  /* 0x0013381401007387 */ /* 0x0003e20000100a00 */
[----:B0-----:R-:W-:-:S02]  /*148d0*/  IMAD.MOV.U32 R16, RZ, RZ, R9 ;  /* 0x000000ffff107224 */ /* 0x001fc400078e0009 */
[----:B------:R-:W-:Y:S02]  /*148e0*/  IMAD.MOV.U32 R17, RZ, RZ, R8 ;  /* 0x000000ffff117224 */ /* 0x000fe400078e0008 */
[----:B-1----:R-:W-:Y:S02]  /*148f0*/  IMAD.MOV.U32 R20, RZ, RZ, R2 ;  /* 0x000000ffff147224 */ /* 0x002fe400078e0002 */
[----:B------:R-:W4:Y:S04]  /*14900*/  LDL.LU R2, [R1+0x13c8] ;  /* 0x0013c80001027983 */ /* 0x000f280000300800 */
[----:B------:R-:W2:Y:S04]  /*14910*/  LDL.LU.64 R8, [R1+0x450] ;  /* 0x0004500001087983 */ /* 0x000ea80000300a00 */
[----:B------:R-:W2:Y:S04]  /*14920*/  LDL.LU.64 R10, [R1+0x458] ;  /* 0x00045800010a7983 */ /* 0x000ea80000300a00 */
[----:B--2---:R-:W-:Y:S04]  /*14930*/  STL.64 [R1+0x13c0], R10 ;  /* 0x0013c00a01007387 */ /* 0x004fe80000100a00 */
[----:B------:R0:W-:Y:S04]  /*14940*/  STL.64 [R1+0x13b8], R8 ;  /* 0x0013b80801007387 */ /* 0x0001e80000100a00 */
[----:B0-----:R-:W2:Y:S04]  /*14950*/  LDL.LU.64 R8, [R1+0x4d0] ;  /* 0x0004d00001087983 */ /* 0x001ea80000300a00 */
[----:B------:R-:W2:Y:S01]  /*14960*/  LDL.LU.64 R10, [R1+0x4d8] ;  /* 0x0004d800010a7983 */ /* 0x000ea20000300a00 */
[----:B------:R-:W-:-:S02]  /*14970*/  IMAD.MOV.U32 R22, RZ, RZ, R28 ;  /* 0x000000ffff167224 */ /* 0x000fc400078e001c */
[----:B------:R-:W-:Y:S01]  /*14980*/  IMAD.MOV.U32 R23, RZ, RZ, R27 ;  /* 0x000000ffff177224 */ /* 0x000fe200078e001b */
[----:B------:R-:W2:Y:S01]  /*14990*/  LDL.LU.64 R12, [R1+0x3d0] ;  /* 0x0003d000010c7983 */ /* 0x000ea20000300a00 */
[----:B------:R-:W-:-:S03]  /*149a0*/  IMAD.MOV.U32 R21, RZ, RZ, R29 ;  /* 0x000000ffff157224 */ /* 0x000fc600078e001d */
[----:B------:R-:W2:Y:S04]  /*149b0*/  LDL.LU.64 R14, [R1+0x3d8] ;  /* 0x0003d800010e7983 */ /* 0x000ea80000300a00 */
[----:B------:R0:W-:Y:S04]  /*149c0*/  STL.64 [R1+0x1360], R22 ;  /* 0x0013601601007387 */ /* 0x0001e80000100a00 */
[----:B------:R1:W-:Y:S01]  /*149d0*/  STL.64 [R1+0x1358], R20 ;  /* 0x0013581401007387 */ /* 0x0003e20000100a00 */
[----:B0-----:R-:W-:Y:S02]  /*149e0*/  IMAD.MOV.U32 R22, RZ, RZ, R24 ;  /* 0x000000ffff167224 */ /* 0x001fe400078e0018 */
[----:B------:R-:W-:-:S02]  /*149f0*/  IMAD.MOV.U32 R23, RZ, RZ, R3 ;  /* 0x000000ffff177224 */ /* 0x000fc400078e0003 */
[----:B-1----:R-:W-:Y:S02]  /*14a00*/  IMAD.MOV.U32 R20, RZ, RZ, R26 ;  /* 0x000000ffff147224 */ /* 0x002fe400078e001a */
[----:B------:R-:W-:Y:S01]  /*14a10*/  IMAD.MOV.U32 R21, RZ, RZ, R25 ;  /* 0x000000ffff157224 */ /* 0x000fe200078e0019 */
[----:B------:R-:W-:Y:S04]  /*14a20*/  STL.64 [R1+0x1380], R22 ;  /* 0x0013801601007387 */ /* 0x000fe80000100a00 */
[----:B------:R0:W-:Y:S01]  /*14a30*/  STL.64 [R1+0x1378], R20 ;  /* 0x0013781401007387 */ /* 0x0001e20000100a00 */
[----:B------:R-:W-:-:S03]  /*14a40*/  IMAD.MOV.U32 R3, RZ, RZ, R6 ;  /* 0x000000ffff037224 */ /* 0x000fc600078e0006 */
[----:B----4-:R1:W4:Y:S01]  /*14a50*/  LDSM.16.MT88.4 R24, [R2+0x8800] ;  /* 0x008800000218783b */ /* 0x0103220000004200 */
[----:B---3--:R-:W-:-:S03]  /*14a60*/  IMAD.MOV.U32 R29, RZ, RZ, R4 ;  /* 0x000000ffff1d7224 */ /* 0x008fc600078e0004 */
[----:B0-----:R-:W3:Y:S04]  /*14a70*/  LDL.LU.64 R20, [R1+0x350] ;  /* 0x0003500001147983 */ /* 0x001ee80000300a00 */
[----:B------:R-:W3:Y:S01]  /*14a80*/  LDL.LU.64 R22, [R1+0x358] ;  /* 0x0003580001167983 */ /* 0x000ee20000300a00 */
[----:B-1----:R-:W-:Y:S02]  /*14a90*/  IMAD.MOV.U32 R2, RZ, RZ, R7 ;  /* 0x000000ffff027224 */ /* 0x002fe400078e0007 */
[----:B------:R-:W-:Y:S01]  /*14aa0*/  IMAD.MOV.U32 R28, RZ, RZ, R5 ;  /* 0x000000ffff1c7224 */ /* 0x000fe200078e0005 */
[-C--:B--2---:R-:W-:Y:S11]  /*14ab0*/  HMMA.16816.F32.BF16 R8, R4, R16.reuse, R8 ;  /* 0x000000100408723c */ /* 0x084ff60000041808 */
[----:B------:R-:W-:Y:S11]  /*14ac0*/  @!UPT UIADD3 URZ, URZ, URZ, URZ ;  /* 0x0000003f3f3ff290 */ /* 0x000ff6000fffe03f */
[----:B------:R-:W-:Y:S01]  /*14ad0*/  @!UPT UIADD3 URZ, URZ, URZ, URZ ;  /* 0x0000003f3f3ff290 */ /* 0x000fe2000fffe03f */
[----:B------:R-:W-:Y:S04]  /*14ae0*/  STL.64 [R1+0xb0], R8 ;  /* 0x0000b00801007387 */ /* 0x000fe80000100a00 */
[----:B------:R0:W-:Y:S04]  /*14af0*/  STL.64 [R1+0xb8], R10 ;  /* 0x0000b80a01007387 */ /* 0x0001e80000100a00 */
[----:B0-----:R-:W2:Y:S04]  /*14b00*/  LDL.LU.64 R10, [R1+0x13c0] ;  /* 0x0013c000010a7983 */ /* 0x001ea80000300a00 */
[----:B------:R-:W2:Y:S04]  /*14b10*/  LDL.LU.64 R8, [R1+0x13b8] ;  /* 0x0013b80001087983 */ /* 0x000ea80000300a00 */
[----:B------:R-:W2:Y:S04]  /*14b20*/  LDL.LU.64 R6, [R1+0x13b0] ;  /* 0x0013b00001067983 */ /* 0x000ea80000300a00 */
[----:B------:R-:W2:Y:S02]  /*14b30*/  LDL.LU.64 R4, [R1+0x13a8] ;  /* 0x0013a80001047983 */ /* 0x000ea40000300a00 */
[----:B--2---:R-:W-:Y:S11]  /*14b40*/  HMMA.16816.F32.BF16 R8, R4, R16, R8 ;  /* 0x000000100408723c */ /* 0x004ff60000041808 */
[----:B------:R-:W-:Y:S11]  /*14b50*/  @!UPT UIADD3 URZ, URZ, URZ, URZ ;  /* 0x0000003f3f3ff290 */ /* 0x000ff6000fffe03f */
[----:B------:R-:W-:Y:S01]  /*14b60*/  @!UPT UIADD3 URZ, URZ, URZ, URZ ;  /* 0x0000003f3f3ff290 */ /* 0x000fe2000fffe03f */
[----:B------:R-:W-:Y:S01]  /*14b70*/  STL.64 [R1+0xa0], R8 ;  /* 0x0000a00801007387 */ /* 0x000fe20000100a00 */
[----:B------:R-:W-:-:S03]  /*14b80*/  IMAD.MOV.U32 R0, RZ, RZ, R11 ;  /* 0x000000ffff007224 */ /* 0x000fc600078e000b */
[----:B------:R0:W-:Y:S04]  /*14b90*/  STL [R1+0xa8], R10 ;  /* 0x0000a80a01007387 */ /* 0x0001e80000100800 */
[----:B0-----:R-:W2:Y:S04]  /*14ba0*/  LDL.LU.64 R10, [R1+0x13a0] ;  /* 0x0013a000010a7983 */ /* 0x001ea80000300a00 */
[----:B------:R-:W2:Y:S02]  /*14bb0*/  LDL.LU.64 R8, [R1+0x1398] ;  /* 0x0013980001087983 */ /* 0x000ea40000300a00 */
[-C--:B--2---:R-:W-:Y:S11]  /*14bc0*/  HMMA.16816.F32.BF16 R12, R8, R16.reuse, R12 ;  /* 0x00000010080c723c */ /* 0x084ff6000004180c */
[----:B------:R-:W-:Y:S11]  /*14bd0*/  @!UPT UIADD3 URZ, URZ, URZ, URZ ;  /* 0x0000003f3f3ff290 */ /* 0x000ff6000fffe03f */
[----:B------:R-:W-:Y:S01]  /*14be0*/  @!UPT UIADD3 URZ, URZ, URZ, URZ ;  /* 0x0000003f3f3ff290 */ /* 0x000fe2000fffe03f */
[----:B------:R-:W-:Y:S04]  /*14bf0*/  STL.64 [R1+0x90], R12 ;  /* 0x0000900c01007387 */ /* 0x000fe80000100a00 */
[----:B------:R0:W-:Y:S04]  /*14c00*/  STL.64 [R1+0x98], R14 ;  /* 0x0000980e01007387 */ /* 0x0001e80000100a00 */
[----:B0-----:R-:W3:Y:S04]  /*14c10*/  LDL.LU.64 R14, [R1+0x1390] ;  /* 0x00139000010e7983 */ /* 0x001ee80000300a00 */
[----:B------:R-:W3:Y:S04]  /*14c20*/  LDL.LU.64 R12, [R1+0x1388] ;  /* 0x00138800010c7983 */ /* 0x000ee80000300a00 */
[----:B------:R0:W-:Y:S04]  /*14c30*/  STL.64 [R1+0x1328], R10 ;  /* 0x0013280a01007387 */ /* 0x0001e80000100a00 */
[----:B------:R-:W-:Y:S04]  /*14c40*/  STL.64 [R1+0x1320], R8 ;  /* 0x0013200801007387 */ /* 0x000fe80000100a00 */
[----:B0-----:R-:W2:Y:S04]  /*14c50*/  LDL.LU R10, [R1+0x28] ;  /* 0x00002800010a7983 */ /* 0x001ea80000300800 */
[----:B------:R-:W2:Y:S01]  /*14c60*/  LDL.LU R11, [R1+0x2c] ;  /* 0x00002c00010b7983 */ /* 0x000ea20000300800 */
[----:B---3--:R-:W-:Y:S03]  /*14c70*/  HMMA.16816.F32.BF16 R16, R12, R16, R20 ;  /* 0x000000100c10723c */ /* 0x008fe60000041814 */
[----:B------:R-:W2:Y:S04]  /*14c80*/  LDL.LU.64 R22, [R1+0x1380] ;  /* 0x0013800001167983 */ /* 0x000ea80000300a00 */
[----:B------:R-:W2:Y:S11]  /*14c90*/  LDL.LU.64 R20, [R1+0x1378] ;  /* 0x0013780001147983 */ /* 0x000eb60000300a00 */
[----:B------:R-:W-:Y:S05]  /*14ca0*/  @!UPT UIADD3 URZ, URZ, URZ, URZ ;  /* 0x0000003f3f3ff290 */ /* 0x000fea000fffe03f */
[----:B------:R-:W-:Y:S04]  /*14cb0*/  STL.64 [R1+0x80], R16 ;  /* 0x0000801001007387 */ /* 0x000fe80000100a00 */
[----:B------:R0:W-:Y:S04]  /*14cc0*/  STL.64 [R1+0x88], R18 ;  /* 0x0000881201007387 */ /* 0x0001e80000100a00 */
[----:B0-----:R-:W2:Y:S04]  /*14cd0*/  LDL.LU.64 R18, [R1+0x1370] ;  /* 0x0013700001127983 */ /* 0x001ea80000300a00 */
[----:B------:R-:W2:Y:S04]  /*14ce0*/  LDL.LU.64 R16, [R1+0x1368] ;  /* 0x0013680001107983 */ /* 0x000ea80000300a00 */
[----:B------:R-:W-:Y:S04]  /*14cf0*/  STL.64 [R1+0x1318], R14 ;  /* 0x0013180e01007387 */ /* 0x000fe80000100a00 */
[----:B------:R0:W-:Y:S04]  /*14d00*/  STL.64 [R1+0x1310], R12 ;  /* 0x0013100c01007387 */ /* 0x0001e80000100a00 */
[----:B0-----:R-:W4:Y:S04]  /*14d10*/  LDL.LU R12, [R1+0x40] ;  /* 0x00004000010c7983 */ /* 0x001f280000300800 */
[----:B------:R-:W4:Y:S04]  /*14d20*/  LDL.LU R13, [R1+0x44] ;  /* 0x00004400010d7983 */ /* 0x000f280000300800 */
[----:B------:R-:W4:Y:S04]  /*14d30*/  LDL.LU R14, [R1+0x48] ;  /* 0x00004800010e7983 */ /* 0x000f280000300800 */
[----:B------:R-:W4:Y:S01]  /*14d40*/  LDL.LU R15, [R1+0x4c] ;  /* 0x00004c00010f7983 */ /* 0x000f220000300800 */
[-C--:B--2---:R-:W-:Y:S03]  /*14d50*/  HMMA.16816.F32.BF16 R16, R16, R10.reuse, R20 ;  /* 0x0000000a1010723c */ /* 0x084fe60000041814 */
[----:B------:R-:W2:Y:S04]  /*14d60*/  LDL.LU.64 R22, [R1+0x1360] ;  /* 0x0013600001167983 */ /* 0x000ea80000300a00 */
[----:B------:R-:W2:Y:S11]  /*14d70*/  LDL.LU.64 R20, [R1+0x1358] ;  /* 0x0013580001147983 */ /* 0x000eb60000300a00 */
[----:B------:R-:W-:Y:S05]  /*14d80*/  @!UPT UIADD3 URZ, URZ, URZ, URZ ;  /* 0x0000003f3f3ff290 */ /* 0x000fea000fffe03f */
[----:B------:R-:W-:Y:S04]  /*14d90*/  STL.64 [R1+0x4e0], R16 ;  /* 0x0004e01001007387 */ /* 0x000fe80000100a00 */
[----:B------:R0:W-:Y:S04]  /*14da0*/  STL.64 [R1+0x4e8], R18 ;  /* 0x0004e81201007387 */ /* 0x0001e80000100a00 */
[----:B0-----:R-:W2:Y:S04]  /*14db0*/  LDL.LU.64 R18, [R1+0x1350] ;  /* 0x0013500001127983 */ /* 0x001ea80000300a00 */
[----:B------:R-:W2:Y:S02]  /*14dc0*/  LDL.LU.64 R16, [R1+0x1348] ;  /* 0x0013480001107983 */ /* 0x000ea40000300a00 */
[-C--:B--2---:R-:W-:Y:S11]  /*14dd0*/  HMMA.16816.F32.BF16 R20, R16, R10.reuse, R20 ;  /* 0x0000000a1014723c */ /* 0x084ff60000041814 */
[----:B------:R-:W-:Y:S11]  /*14de0*/  @!UPT UIADD3 URZ, URZ, URZ, URZ ;  /* 0x0000003f3f3ff290 */ /* 0x000ff6000fffe03f */
[----:B------:R-:W-:Y:S01]  /*14df0*/  @!UPT UIADD3 URZ, URZ, URZ, URZ ;  /* 0x0000003f3f3ff290 */ /* 0x000fe2000fffe03f */
[----:B------:R-:W-:Y:S04]  /*14e00*/  STL.64 [R1+0x460], R20 ;  /* 0x0004601401007387 */ /* 0x000fe80000100a00 */
[----:B------:R0:W-:Y:S04]  /*14e10*/  STL.64 [R1+0x468], R22 ;  /* 0x0004681601007387 */ /* 0x0001e80000100a00 */
[----:B0-----:R-:W2:Y:S04]  /*14e20*/  LDL.LU.64 R22, [R1+0x1340] ;  /* 0x0013400001167983 */ /* 0x001ea80000300a00 */
[----:B------:R-:W3:Y:S04]  /*14e30*/  LDL.LU.64 R20, [R1+0x1338] ;  /* 0x0013380001147983 */ /* 0x000ee80000300a00 */
[----:B------:R-:W-:Y:S04]  /*14e40*/  STL.64 [R1+0x12e8], R18 ;  /* 0x0012e81201007387 */ /* 0x000fe80000100a00 */
[----:B------:R0:W-:Y:S04]  /*14e50*/  STL.64 [R1+0x12e0], R16 ;  /* 0x0012e01001007387 */ /* 0x0001e80000100a00 */
[----:B0-----:R-:W4:Y:S04]  /*14e60*/  LDL.LU R16, [R1+0x50] ;  /* 0x0000500001107983 */ /* 0x001f280000300800 */
[----:B------:R-:W4:Y:S04]  /*14e70*/  LDL.LU R17, [R1+0x54] ;  /* 0x0000540001117983 */ /* 0x000f280000300800 */
[----:B------:R-:W4:Y:S04]  /*14e80*/  LDL.LU R18, [R1+0x58] ;  /* 0x0000580001127983 */ /* 0x000f280000300800 */
[----:B------:R-:W4:Y:S04]  /*14e90*/  LDL.LU R19, [R1+0x5c] ;  /* 0x00005c0001137983 */ /* 0x000f280000300800 */
[----:B--2---:R-:W-:Y:S04]  /*14ea0*/  STL.64 [R1+0x12d8], R22 ;  /* 0x0012d81601007387 */ /* 0x004fe80000100a00 */
[----:B---3--:R0:W-:Y:S01]  /*14eb0*/  STL.64 [R1+0x12d0], R20 ;  /* 0x0012d01401007387 */ /* 0x0081e20000100a00 */
[-C--:B----4-:R-:W-:Y:S08]  /*14ec0*/  HMMA.16816.F32.BF16 R16, R20, R10.reuse, R16 ;  /* 0x0000000a1410723c */ /* 0x090ff00000041810 */
[----:B------:R-:W-:Y:S11]  /*14ed0*/  HMMA.16816.F32.BF16 R8, R24, R10, R12 ;  /* 0x0000000a1808723c */ /* 0x000ff6000004180c */
[----:B------:R-:W-:Y:S04]  /*14ee0*/  @!UPT UIADD3 URZ, URZ, URZ, URZ ;  /* 0x0000003f3f3ff290 */ /* 0x000fe8000fffe03f */
[----:B------:R-:W-:Y:S04]  /*14ef0*/  STL.64 [R1+0x3e0], R16 ;  /* 0x0003e01001007387 */ /* 0x000fe80000100a00 */
[----:B------:R-:W-:Y:S04]  /*14f00*/  STL.64 [R1+0x3e8], R18 ;  /* 0x0003e81201007387 */ /* 0x000fe80000100a00 */
[----:B0-----:R-:W2:Y:S04]  /*14f10*/  LDL.LU R20, [R1+0xa0] ;  /* 0x0000a00001147983 */ /* 0x001ea80000300800 */
[----:B------:R0:W-:Y:S04]  /*14f20*/  STL.64 [R1+0x360], R8 ;  /* 0x0003600801007387 */ /* 0x0001e80000100a00 */
[----:B------:R1:W-:Y:S04]  /*14f30*/  STL.64 [R1+0x368], R10 ;  /* 0x0003680a01007387 */ /* 0x0003e80000100a00 */
[----:B------:R-:W2:Y:S04]  /*14f40*/  LDL.LU R21, [R1+0xa4] ;  /* 0x0000a40001157983 */ /* 0x000ea80000300800 */
[----:B------:R-:W3:Y:S01]  /*14f50*/  LDL.LU R22, [R1+0xa8] ;  /* 0x0000a80001167983 */ /* 0x000ee20000300800 */
[----:B------:R-:W-:-:S03]  /*14f60*/  IMAD.MOV.U32 R23, RZ, RZ, R0 ;  /* 0x000000ffff177224 */ /* 0x000fc600078e0000 */
[----:B------:R-:W4:Y:S04]  /*14f70*/  LDL.LU R0, [R1+0x1330] ;  /* 0x0013300001007983 */ /* 0x000f280000300800 */
[----:B0-----:R-:W4:Y:S04]  /*14f80*/  LDL.LU.64 R8, [R1+0x440] ;  /* 0x0004400001087983 */ /* 0x001f280000300a00 */
[----:B-1----:R-:W4:Y:S04]  /*14f90*/  LDL.LU.64 R10, [R1+0x448] ;  /* 0x00044800010a7983 */ /* 0x002f280000300a00 */
[----:B------:R-:W4:Y:S04]  /*14fa0*/  LDL.LU.64 R12, [R1+0x3c0] ;  /* 0x0003c000010c7983 */ /* 0x000f280000300a00 */
[----:B------:R-:W4:Y:S04]  /*14fb0*/  LDL.LU.64 R14, [R1+0x3c8] ;  /* 0x0003c800010e7983 */ /* 0x000f280000300a00 */
[----:B---3--:R-:W-:Y:S04]  /*14fc0*/  STL.64 [R1+0x12f8], R22 ;  /* 0x0012f81601007387 */ /* 0x008fe80000100a00 */
[----:B--2---:R-:W-:Y:S04]  /*14fd0*/  STL.64 [R1+0x12f0], R20 ;  /* 0x0012f01401007387 */ /* 0x004fe80000100a00 */
[----:B------:R-:W2:Y:S04]  /*14fe0*/  LDL.64 R18, [R1+0x8] ;  /* 0x0000080001127983 */ /* 0x000ea80000100a00 */
[----:B------:R-:W3:Y:S04]  /*14ff0*/  LDL.64 R16, [R1] ;  /* 0x0000000001107983 */ /* 0x000ee80000100a00 */
[----:B----4-:R-:W0:Y:S04]  /*15000*/  LDSM.16.M88.4 R20, [R0+0x1000] ;  /* 0x001000000014783b */ /* 0x010e280000000200 */
[----:B--2---:R-:W-:Y:S04]  /*15010*/  STL.64 [R1+0x1308], R18 ;  /* 0x0013081201007387 */ /* 0x004fe80000100a00 */
[----:B---3--:R-:W-:Y:S04]  /*15020*/  STL.64 [R1+0x1300], R16 ;  /* 0x0013001001007387 */ /* 0x008fe80000100a00 */
[----:B------:R-:W-:Y:S04]  /*15030*/  STL [R1+0x12c4], R24 ;  /* 0x0012c41801007387 */ /* 0x000fe80000100800 */
[----:B------:R1:W-:Y:S04]  /*15040*/  STL [R1+0x12c0], R25 ;  /* 0x0012c01901007387 */ /* 0x0003e80000100800 */
[----:B------:R-:W-:Y:S04]  /*15050*/  STL [R1+0x12bc], R26 ;  /* 0x0012bc1a01007387 */ /* 0x000fe80000100800 */
[----:B------:R2:W-:Y:S04]  /*15060*/  STL [R1+0x12b8], R27 ;  /* 0x0012b81b01007387 */ /* 0x0005e80000100800 */
[----:B-1----:R-:W3:Y:S04]  /*15070*/  LDL.LU.64 R24, [R1+0x4c0] ;  /* 0x0004c00001187983 */ /* 0x002ee80000300a00 */
[----:B--2---:R-:W3:Y:S01]  /*15080*/  LDL.LU.64 R26, [R1+0x4c8] ;  /* 0x0004c800011a7983 */ /* 0x004ee20000300a00 */
[----:B------:R-:W-:-:S02]  /*15090*/  IMAD.MOV.U32 R16, RZ, RZ, R29 ;  /* 0x000000ffff107224 */ /* 0x000fc400078e001d */
[----:B------:R-:W-:Y:S02]  /*150a0*/  IMAD.MOV.U32 R17, RZ, RZ, R28 ;  /* 0x000000ffff117224 */ /* 0x000fe400078e001c */
[----:B------:R-:W-:Y:S02]  /*150b0*/  IMAD.MOV.U32 R18, RZ, RZ, R3 ;  /* 0x000000ffff127224 */ /* 0x000fe400078e0003 */
[----:B------:R-:W-:Y:S01]  /*150c0*/  IMAD.MOV.U32 R19, RZ, RZ, R2 ;  /* 0x000000ffff137224 */ /* 0x000fe200078e0002 */
[-C--:B0-----:R-:W-:Y:S01]  /*150d0*/  HMMA.16816.F32.BF16 R8, R4, R20.reuse, R8 ;  /* 0x000000140408723c */ /* 0x081fe20000041808 */
[----:B------:R-:W-:Y:S04]  /*150e0*/  STL [R1+0x12c8], R0 ;  /* 0x0012c80001007387 */ /* 0x000fe80000100800 */
[----:B------:R-:W-:Y:S03]  /*150f0*/  STL.64 [R1+0x28], R22 ;  /* 0x0000281601007387 */ /* 0x000fe60000100a00 */
[----:B---3--:R-:W-:Y:S11]  /*15100*/  HMMA.16816.F32.BF16 R16, R16, R20, R24 ;  /* 0x000000141010723c */ /* 0x008ff60000041818 */
[----:B------:R-:W-:Y:S05]  /*15110*/  @!UPT UIADD3 URZ, URZ, URZ, URZ ;  /* 0x0000003f3f3ff290 */ /* 0x000fea000fffe03f */
[----:B------:R-:W-:Y:S02]  /*15120*/  IMAD.MOV.U32 R26, RZ, RZ, R10 ;  /* 0x000000ffff1a7224 */ /* 0x000fe400078e000a */
[----:B------:R-:W-:Y:S02]  /*15130*/  IMAD.MOV.U32 R27, RZ, RZ, R11 ;  /* 0x000000ffff1b7224 */ /* 0x000fe400078e000b */
[----:B------:R-:W-:Y:S02]  /*15140*/  IMAD.MOV.U32 R24, RZ, RZ, R8 ;  /* 0x000000ffff187224 */ /* 0x000fe400078e0008 */
[----:B------:R-:W-:Y:S02]  /*15150*/  IMAD.MOV.U32 R25, RZ, RZ, R9 ;  /* 0x000000ffff197224 */ /* 0x000fe400078e0009 */
[----:B------:R-:W-:Y:S02]  /*15160*/  IMAD.MOV.U32 R29, RZ, RZ, R16 ;  /* 0x000000ffff1d7224 */ /* 0x000fe400078e0010 */
[----:B------:R-:W-:-:S02]  /*15170*/  IMAD.MOV.U32 R28, RZ, RZ, R17 ;  /* 0x000000ffff1c7224 */ /* 0x000fc400078e0011 */
[----:B------:R-:W-:Y:S01]  /*15180*/  IMAD.MOV.U32 R3, RZ, RZ, R18 ;  /* 0x000000ffff037224 */ /* 0x000fe200078e0012 */
[----:B------:R-:W2:Y:S01]  /*15190*/  LDL.LU.64 R16, [R1+0x340] ;  /* 0x0003400001107983 */ /* 0x000ea20000300a00 */
[----:B------:R-:W-:-:S03]  /*151a0*/  IMAD.MOV.U32 R2, RZ, RZ, R19 ;  /* 0x000000ffff027224 */ /* 0x000fc600078e0013 */
[----:B------:R-:W2:Y:S04]  /*151b0*/  LDL.LU.64 R18, [R1+0x348] ;  /* 0x0003480001127983 */ /* 0x000ea80000300a00 */
[----:B------:R-:W-:Y:S04]  /*151c0*/  STL [R1+0x12cc], R29 ;  /* 0x0012cc1d01007387 */ /* 0x000fe80000100800 */
[----:B------:R-:W3:Y:S04]  /*151d0*/  LDL.LU.64 R10, [R1+0x1328] ;  /* 0x00132800010a7983 */ /* 0x000ee80000300a00 */
[----:B------:R-:W3:Y:S04]  /*151e0*/  LDL.LU.64 R8, [R1+0x1320] ;  /* 0x0013200001087983 */ /* 0x000ee80000300a00 */
[----:B------:R0:W-:Y:S04]  /*151f0*/  STL.64 [R1+0x1290], R6 ;  /* 0x0012900601007387 */ /* 0x0001e80000100a00 */
[----:B------:R-:W-:Y:S04]  /*15200*/  STL.64 [R1+0x1288], R4 ;  /* 0x0012880401007387 */ /* 0x000fe80000100a00 */
[----:B0-----:R-:W4:Y:S01]  /*15210*/  LDL.LU.64 R6, [R1+0x38] ;  /* 0x0000380001067983 */ /* 0x001f220000300a00 */
[-C--:B---3--:R-:W-:Y:S11]  /*15220*/  HMMA.16816.F32.BF16 R12, R8, R20.reuse, R12 ;  /* 0x00000014080c723c */ /* 0x088ff6000004180c */
[----:B------:R-:W-:Y:S11]  /*15230*/  @!UPT UIADD3 URZ, URZ, URZ, URZ ;  /* 0x0000003f3f3ff290 */ /* 0x000ff6000fffe03f */
[----:B------:R-:W-:Y:S01]  /*15240*/  @!UPT UIADD3 URZ, URZ, URZ, URZ ;  /* 0x0000003f3f3ff290 */ /* 0x000fe2000fffe03f */
[----:B------:R-:W-:Y:S04]  /*15250*/  STL.64 [R1+0x50], R12 ;  /* 0x0000500c01007387 */ /* 0x000fe80000100a00 */
[----:B------:R0:W-:Y:S04]  /*15260*/  STL.64 [R1+0x58], R14 ;  /* 0x0000580e01007387 */ /* 0x0001e80000100a00 */
[----:B0-----:R-:W2:Y:S04]  /*15270*/  LDL.LU.64 R14, [R1+0x1318] ;  /* 0x00131800010e7983 */ /* 0x001ea80000300a00 */
[----:B------:R-:W2:Y:S04]  /*15280*/  LDL.LU.64 R12, [R1+0x1310] ;  /* 0x00131000010c7983 */ /* 0x000ea80000300a00 */
[----:B------:R-:W-:Y:S04]  /*15290*/  STL.64 [R1+0x1280], R10 ;  /* 0x0012800a01007387 */ /* 0x000fe80000100a00 */
[----:B------:R0:W-:Y:S04]  /*152a0*/  STL.64 [R1+0x1278], R8 ;  /* 0x0012780801007387 */ /* 0x0001e80000100a00 */
[----:B0-----:R-:W3:Y:S04]  /*152b0*/  LDL.LU R8, [R1+0x90] ;  /* 0x0000900001087983 */ /* 0x001ee80000300800 */
[----:B------:R-:W3:Y:S04]  /*152c0*/  LDL.LU R9, [R1+0x94] ;  /* 0x0000940001097983 */ /* 0x000ee80000300800 */
[----:B------:R-:W3:Y:S04]  /*152d0*/  LDL.LU R10, [R1+0x98] ;  /* 0x00009800010a7983 */ /* 0x000ee80000300800 */
[----:B------:R-:W3:Y:S01]  /*152e0*/  LDL.LU R11, [R1+0x9c] ;  /* 0x00009c00010b7983 */ /* 0x000ee20000300800 */
[----:B--2---:R-:W-:Y:S03]  /*152f0*/  HMMA.16816.F32.BF16 R20, R12, R20, R16 ;  /* 0x000000140c14723c */ /* 0x004fe60000041810 */
[----:B------:R-:W4:Y:S04]  /*15300*/  LDL.LU.64 R18, [R1+0x1308] ;  /* 0x0013080001127983 */ /* 0x000f280000300a00 */
[----:B------:R-:W2:Y:S11]  /*15310*/  LDL.LU.64 R16, [R1+0x1300] ;  /* 0x0013000001107983 */ /* 0x000eb60000300a00 */
[----:B------:R-:W-:Y:S05]  /*15320*/  @!UPT UIADD3 URZ, URZ, URZ, URZ ;  /* 0x0000003f3f3ff290 */ /* 0x000fea000fffe03f */
[----:B------:R-:W-:Y:S04]  /*15330*/  STL.64 [R1+0x40], R20 ;  /* 0x0000401401007387 */ /* 0x000fe80000100a00 */
[----:B------:R0:W-:Y:S04]  /*15340*/  STL.64 [R1+0x48], R22 ;  /* 0x0000481601007387 */ /* 0x0001e80000100a00 */
[----:B0-----:R-:W3:Y:S04]  /*15350*/  LDL.LU.64 R22, [R1+0x12f8] ;  /* 0x0012f80001167983 */ /* 0x001ee80000300a00 */
[----:B------:R-:W3:Y:S04]  /*15360*/  LDL.LU.64 R20, [R1+0x12f0] ;  /* 0x0012f00001147983 */ /* 0x000ee80000300a00 */
[----:B------:R-:W-:Y:S04]  /*15370*/  STL.64 [R1+0x1270], R14 ;  /* 0x0012700e01007387 */ /* 0x000fe80000100a00 */
[----:B------:R0:W-:Y:S04]  /*15380*/  STL.64 [R1+0x1268], R12 ;  /* 0x0012680c01007387 */ /* 0x0001e80000100a00 */
[----:B0-----:R-:W4:Y:S04]  /*15390*/  LDL.LU R12, [R1+0xb0] ;  /* 0x0000b000010c7983 */ /* 0x001f280000300800 */
[----:B------:R-:W4:Y:S04]  /*153a0*/  LDL.LU R13, [R1+0xb4] ;  /* 0x0000b400010d7983 */ /* 0x000f280000300800 */
[----:B------:R-:W4:Y:S04]  /*153b0*/  LDL.LU R14, [R1+0xb8] ;  /* 0x0000b800010e7983 */ /* 0x000f280000300800 */
[----:B------:R-:W4:Y:S01]  /*153c0*/  LDL.LU R15, [R1+0xbc] ;  /* 0x0000bc00010f7983 */ /* 0x000f220000300800 */
[----:B--2---:R-:W-:-:S02]  /*153d0*/  IMAD.MOV.U32 R29, RZ, RZ, R16 ;  /* 0x000000ffff1d7224 */ /* 0x004fc400078e0010 */
[----:B------:R-:W-:Y:S01]  /*153e0*/  IMAD.MOV.U32 R0, RZ, RZ, R17 ;  /* 0x000000ffff007224 */ /* 0x000fe200078e0011 */
[----:B----4-:R-:W-:Y:S11]  /*153f0*/  HMMA.16816.F32.BF16 R12, R16, R6, R12 ;  /* 0x00000006100c723c */ /* 0x010ff6000004180c */
[----:B------:R-:W-:Y:S11]  /*15400*/  @!UPT UIADD3 URZ, URZ, URZ, URZ ;  /* 0x0000003f3f3ff290 */ /* 0x000ff6000fffe03f */
[----:B------:R-:W-:Y:S01]  /*15410*/  @!UPT UIADD3 URZ, URZ, URZ, URZ ;  /* 0x0000003f3f3ff290 */ /* 0x000fe2000fffe03f */
[----:B------:R-:W-:Y:S04]  /*15420*/  STL.64 [R1+0x4d0], R12 ;  /* 0x0004d00c01007387 */ /* 0x000fe80000100a00 */
[----:B------:R0:W-:Y:S02]  /*15430*/  STL.64 [R1+0x4d8], R14 ;  /* 0x0004d80e01007387 */ /* 0x0001e40000100a00 */
[----:B0-----:R-:W-:Y:S02]  /*15440*/  IMAD.MOV.U32 R15, RZ, RZ, R18 ;  /* 0x000000ffff0f7224 */ /* 0x001fe400078e0012 */
[----:B------:R-:W-:Y:S02]  /*15450*/  IMAD.MOV.U32 R14, RZ, RZ, R19 ;  /* 0x000000ffff0e7224 */ /* 0x000fe400078e0013 */
[----:B------:R-:W3:Y:S04]  /*15460*/  LDL.LU.64 R18, [R1+0x12e8] ;  /* 0x0012e80001127983 */ /* 0x000ee80000300a00 */
[----:B------:R-:W3:Y:S01]  /*15470*/  LDL.LU.64 R16, [R1+0x12e0] ;  /* 0x0012e00001107983 */ /* 0x000ee20000300a00 */
[----:B------:R-:W-:-:S02]  /*15480*/  IMAD.MOV.U32 R13, RZ, RZ, R6 ;  /* 0x000000ffff0d7224 */ /* 0x000fc400078e0006 */
[----:B------:R-:W-:Y:S01]  /*15490*/  IMAD.MOV.U32 R12, RZ, RZ, R7 ;  /* 0x000000ffff0c7224 */ /* 0x000fe200078e0007 */
[----:B---3--:R-:W-:Y:S11]  /*154a0*/  HMMA.16816.F32.BF16 R20, R16, R6, R20 ;  /* 0x000000061014723c */ /* 0x008ff60000041814 */
[----:B------:R-:W-:Y:S11]  /*154b0*/  @!UPT UIADD3 URZ, URZ, URZ, URZ ;  /* 0x0000003f3f3ff290 */ /* 0x000ff6000fffe03f */
[----:B------:R-:W-:Y:S01]  /*154c0*/  @!UPT UIADD3 URZ, URZ, URZ, URZ ;  /* 0x0000003f3f3ff290 */ /* 0x000fe2000fffe03f */
[----:B------:R-:W-:Y:S04]  /*154d0*/  STL.64 [R1+0x450], R20 ;  /* 0x0004501401007387 */ /* 0x000fe80000100a00 */
[----:B------:R0:W-:Y:S04]  /*154e0*/  STL.64 [R1+0x458], R22 ;  /* 0x0004581601007387 */ /* 0x0001e80000100a00 */
[----:B0-----:R-:W2:Y:S04]  /*154f0*/  LDL.LU.64 R22, [R1+0x12d8] ;  /* 0x0012d80001167983 */ /* 0x001ea80000300a00 */
[----:B------:R-:W2:Y:S04]  /*15500*/  LDL.LU.64 R20, [R1+0x12d0] ;  /* 0x0012d00001147983 */ /* 0x000ea80000300a00 */
[----:B------:R-:W3:Y:S04]  /*15510*/  LDL.64 R6, [R1+0x18] ;  /* 0x0000180001067983 */ /* 0x000ee80000100a00 */
[----:B------:R-:W4:Y:S04]  /*15520*/  LDL.64 R4, [R1+0x10] ;  /* 0x0000100001047983 */ /* 0x000f280000100a00 */
[----:B---3--:R-:W-:Y:S04]  /*15530*/  STL.64 [R1+0x12b0], R6 ;  /* 0x0012b00601007387 */ /* 0x008fe80000100a00 */
[----:B----4-:R0:W-:Y:S04]  /*15540*/  STL.64 [R1+0x12a8], R4 ;  /* 0x0012a80401007387 */ /* 0x0101e80000100a00 */
[----:B0-----:R-:W3:Y:S04]  /*15550*/  LDL.LU R4, [R1+0x80] ;  /* 0x0000800001047983 */ /* 0x001ee80000300800 */
[----:B------:R-:W3:Y:S04]  /*15560*/  LDL.LU R5, [R1+0x84] ;  /* 0x0000840001057983 */ /* 0x000ee80000300800 */
[----:B------:R-:W3:Y:S04]  /*15570*/  LDL.LU R6, [R1+0x88] ;  /* 0x0000880001067983 */ /* 0x000ee80000300800 */
[----:B------:R-:W3:Y:S04]  /*15580*/  LDL.LU R7, [R1+0x8c] ;  /* 0x00008c0001077983 */ /* 0x000ee80000300800 */
[----:B------:R0:W-:Y:S04]  /*15590*/  STL.64 [R1+0x1230], R18 ;  /* 0x0012301201007387 */ /* 0x0001e80000100a00 */
[----:B------:R1:W-:Y:S01]  /*155a0*/  STL.64 [R1+0x1228], R16 ;  /* 0x0012281001007387 */ /* 0x0003e20000100a00 */
[----:B0-----:R-:W-:-:S02]  /*155b0*/  IMAD.MOV.U32 R18, RZ, RZ, R15 ;  /* 0x000000ffff127224 */ /* 0x001fc400078e000f */
[----:B------:R-:W-:Y:S02]  /*155c0*/  IMAD.MOV.U32 R19, RZ, RZ, R14 ;  /* 0x000000ffff137224 */ /* 0x000fe400078e000e */
[----:B-1----:R-:W-:Y:S02]  /*155d0*/  IMAD.MOV.U32 R16, RZ, RZ, R29 ;  /* 0x000000ffff107224 */ /* 0x002fe400078e001d */
[----:B------:R-:W4:Y:S01]  /*155e0*/  LDL.LU R29, [R1+0x12cc] ;  /* 0x0012cc00011d7983 */ /* 0x000f220000300800 */
[----:B------:R-:W-:-:S03]  /*155f0*/  IMAD.MOV.U32 R17, RZ, RZ, R0 ;  /* 0x000000ffff117224 */ /* 0x000fc600078e0000 */
[----:B------:R-:W3:Y:S04]  /*15600*/  LDL.LU R0, [R1+0x12c8] ;  /* 0x0012c80001007983 */ /* 0x000ee80000300800 */
[----:B------:R0:W-:Y:S02]  /*15610*/  STL.64 [R1+0x1250], R18 ;  /* 0x0012501201007387 */ /* 0x0001e40000100a00 */
[----:B0-----:R-:W-:Y:S02]  /*15620*/  IMAD.MOV.U32 R18, RZ, RZ, R13 ;  /* 0x000000ffff127224 */ /* 0x001fe400078e000d */
[----:B------:R-:W-:-:S07]  /*15630*/  IMAD.MOV.U32 R19, RZ, RZ, R12 ;  /* 0x000000ffff137224 */ /* 0x000fce00078e000c */
[----:B--2---:R-:W-:Y:S01]  /*15640*/  HMMA.16816.F32.BF16 R8, R20, R18, R8 ;  /* 0x000000121408723c */ /* 0x004fe20000041808 */
[----:B------:R-:W-:Y:S04]  /*15650*/  STL.64 [R1+0x1248], R16 ;  /* 0x0012481001007387 */ /* 0x000fe80000100a00 */
[----:B------:R0:W-:Y:S04]  /*15660*/  STL.64 [R1+0x1220], R22 ;  /* 0x0012201601007387 */ /* 0x0001e80000100a00 */
[----:B------:R1:W-:Y:S01]  /*15670*/  STL.64 [R1+0x1218], R20 ;  /* 0x0012181401007387 */ /* 0x0003e20000100a00 */
[----:B0-----:R-:W-:-:S02]  /*15680*/  IMAD.MOV.U32 R22, RZ, RZ, R26 ;  /* 0x000000ffff167224 */ /* 0x001fc400078e001a */
[----:B-1----:R-:W-:-:S11]  /*15690*/  IMAD.MOV.U32 R20, RZ, RZ, R24 ;  /* 0x000000ffff147224 */ /* 0x002fd600078e0018 */
[----:B------:R0:W-:Y:S01]  /*156a0*/  STL.64 [R1+0x3d0], R8 ;  /* 0x0003d00801007387 */ /* 0x0001e20000100a00 */
[----:B------:R-:W-:-:S03]  /*156b0*/  IMAD.MOV.U32 R21, RZ, RZ, R25 ;  /* 0x000000ffff157224 */ /* 0x000fc600078e0019 */
[----:B------:R1:W-:Y:S01]  /*156c0*/  STL.64 [R1+0x3d8], R10 ;  /* 0x0003d80a01007387 */ /* 0x0003e20000100a00 */
[----:B------:R-:W-:-:S03]  /*156d0*/  IMAD.MOV.U32 R23, RZ, RZ, R27 ;  /* 0x000000ffff177224 */ /* 0x000fc600078e001b */
[----:B------:R-:W3:Y:S04]  /*156e0*/  LDL.LU R24, [R1+0x12c4] ;  /* 0x0012c40001187983 */ /* 0x000ee80000300800 */
[----:B------:R-:W3:Y:S04]  /*156f0*/  LDL.LU R25, [R1+0x12c0] ;  /* 0x0012c00001197983 */ /* 0x000ee80000300800 */
[----:B------:R-:W3:Y:S04]  /*15700*/  LDL.LU R26, [R1+0x12bc] ;  /* 0x0012bc00011a7983 */ /* 0x000ee80000300800 */
[----:B------:R-:W3:Y:S04]  /*15710*/  LDL.LU R27, [R1+0x12b8] ;  /* 0x0012b800011b7983 */ /* 0x000ee80000300800 */
[----:B0-----:R-:W2:Y:S04]  /*15720*/  LDL.LU.64 R8, [R1+0x430] ;  /* 0x0004300001087983 */ /* 0x001ea80000300a00 */
[----:B-1----:R-:W2:Y:S04]  /*15730*/  LDL.LU.64 R10, [R1+0x438] ;  /* 0x00043800010a7983 */ /* 0x002ea80000300a00 */
[----:B--2---:R-:W-:Y:S04]  /*15740*/  STL.64 [R1+0x12a0], R10 ;  /* 0x0012a00a01007387 */ /* 0x004fe80000100a00 */
[----:B------:R0:W-:Y:S04]  /*15750*/  STL.64 [R1+0x1298], R8 ;  /* 0x0012980801007387 */ /* 0x0001e80000100a00 */
[----:B0-----:R-:W2:Y:S04]  /*15760*/  LDL.LU.64 R8, [R1+0x4b0] ;  /* 0x0004b00001087983 */ /* 0x001ea80000300a00 */
[----:B------:R-:W2:Y:S04]  /*15770*/  LDL.LU.64 R10, [R1+0x4b8] ;  /* 0x0004b800010a7983 */ /* 0x000ea80000300a00 */
[----:B------:R-:W2:Y:S04]  /*15780*/  LDL.LU.64 R12, [R1+0x3b0] ;  /* 0x0003b000010c7983 */ /* 0x000ea80000300a00 */
[----:B------:R-:W2:Y:S04]  /*15790*/  LDL.LU.64 R14, [R1+0x3b8] ;  /* 0x0003b800010e7983 */ /* 0x000ea80000300a00 */
[----:B------:R0:W-:Y:S04]  /*157a0*/  STL.64 [R1+0x1240], R22 ;  /* 0x0012401601007387 */ /* 0x0001e80000100a00 */
[----:B------:R4:W-:Y:S01]  /*157b0*/  STL.64 [R1+0x1238], R20 ;  /* 0x0012381401007387 */ /* 0x0009e20000100a00 */
[----:B0-----:R-:W-:-:S02]  /*157c0*/  IMAD.MOV.U32 R22, RZ, RZ, R3 ;  /* 0x000000ffff167224 */ /* 0x001fc400078e0003 */
[----:B------:R-:W-:Y:S02]  /*157d0*/  IMAD.MOV.U32 R23, RZ, RZ, R2 ;  /* 0x000000ffff177224 */ /* 0x000fe400078e0002 */
[----:B----4-:R-:W-:Y:S02]  /*157e0*/  IMAD.MOV.U32 R20, RZ, RZ, R29 ;  /* 0x000000ffff147224 */ /* 0x010fe400078e001d */
[----:B------:R-:W-:Y:S01]  /*157f0*/  IMAD.MOV.U32 R21, RZ, RZ, R28 ;  /* 0x000000ffff157224 */ /* 0x000fe200078e001c */
[----:B------:R-:W-:Y:S01]  /*15800*/  STL.64 [R1+0x1260], R22 ;  /* 0x0012601601007387 */ /* 0x000fe20000100a00 */
[----:B---3--:R-:W-:Y:S03]  /*15810*/  HMMA.16816.F32.BF16 R16, R24, R18, R4 ;  /* 0x000000121810723c */ /* 0x008fe60000041804 */
[----:B------:R0:W-:Y:S04]  /*15820*/  STL.64 [R1+0x1258], R20 ;  /* 0x0012581401007387 */ /* 0x0001e80000100a00 */
[----:B0-----:R-:W3:Y:S04]  /*15830*/  LDL.LU.64 R20, [R1+0x330] ;  /* 0x0003300001147983 */ /* 0x001ee80000300a00 */
[----:B------:R-:W3:Y:S04]  /*15840*/  LDL.LU.64 R22, [R1+0x338] ;  /* 0x0003380001167983 */ /* 0x000ee80000300a00 */
[----:B------:R-:W2:Y:S04]  /*15850*/  LDL.LU.64 R6, [R1+0x12b0] ;  /* 0x0012b00001067983 */ /* 0x000ea80000300a00 */
[----:B------:R-:W2:Y:S04]  /*15860*/  LDL.LU.64 R4, [R1+0x12a8] ;  /* 0x0012a80001047983 */ /* 0x000ea80000300a00 */
[----:B------:R-:W-:Y:S04]  /*15870*/  STL.64 [R1+0x350], R16 ;  /* 0x0003501001007387 */ /* 0x000fe80000100a00 */
[----:B------:R-:W-:Y:S04]  /*15880*/  STL.64 [R1+0x358], R18 ;  /* 0x0003581201007387 */ /* 0x000fe80000100a00 */
[----:B------:R-:W0:Y:S04]  /*15890*/  LDSM.16.M88.4 R16, [R0+0x1800] ;  /* 0x001800000010783b */ /* 0x000e280000000200 */
[----:B------:R-:W-:Y:S04]  /*158a0*/  STL [R1+0x1210], R0 ;  /* 0x0012100001007387 */ /* 0x000fe80000100800 */
[----:B0-----:R-:W-:Y:S01]  /*158b0*/  STL.64 [R1+0x38], R18 ;  /* 0x0000381201007387 */ /* 0x001fe20000100a00 */
[----:B--2---:R-:W-:Y:S01]  /*158c0*/  HMMA.16816.F32.BF16 R8, R4, R16, R8 ;  /* 0x000000100408723c */ /* 0x004fe20000041808 */
[----:B------:R-:W-:-:S02]  /*158d0*/  IMAD.MOV.U32 R3, RZ, RZ, R6 ;  /* 0x000000ffff037224 */ /* 0x000fc400078e0006 */
[----:B------:R-:W-:Y:S02]  /*158e0*/  IMAD.MOV.U32 R2, RZ, RZ, R7 ;  /* 0x000000ffff027224 */ /* 0x000fe400078e0007 */
[----:B------:R-:W-:Y:S02]  /*158f0*/  IMAD.MOV.U32 R29, RZ, RZ, R4 ;  /* 0x000000ffff1d7224 */ /* 0x000fe400078e0004 */
[----:B------:R-:W-:Y:S11]  /*15900*/  IMAD.MOV.U32 R28, RZ, RZ, R5 ;  /* 0x000000ffff1c7224 */ /* 0x000ff600078e0005 */
[----:B------:R-:W-:Y:S05]  /*15910*/  @!UPT UIADD3 URZ, URZ, URZ, URZ ;  /* 0x0000003f3f3ff290 */ /* 0x000fea000fffe03f */
        /* <DEDUP_REMOVED lines=53> */
[----:B------:R-:W4:Y:S04]  /*15c70*/  LDL.LU.64 R20, [R1+0x1218] ;  /* 0x0012180001147983 */ /* 0x000f280000300a00 */
[----:B------:R-:W-:Y:S04]  /*15c80*/  STL.64 [R1+0x11c8], R18 ;  /* 0x0011c81201007387 */ /* 0x000fe80000100a00 */
[----:B------:R0:W-:Y:S04]  /*15c90*/  STL.64 [R1+0x11c0], R16 ;  /* 0x0011c01001007387 */ /* 0x0001e80000100a00 */
[----:B0-----:R-:W3:Y:S04]  /*15ca0*/  LDL.LU R16, [R1+0x50] ;  /* 0x0000500001107983 */ /* 0x001ee80000300800 */
[----:B------:R-:W3:Y:S04]  /*15cb0*/  LDL.LU R17, [R1+0x54] ;  /* 0x0000540001117983 */ /* 0x000ee80000300800 */
[----:B------:R-:W3:Y:S04]  /*15cc0*/  LDL.LU R18, [R1+0x58] ;  /* 0x0000580001127983 */ /* 0x000ee80000300800 */
[----:B------:R-:W3:Y:S04]  /*15cd0*/  LDL.LU R19, [R1+0x5c] ;  /* 0x00005c0001137983 */ /* 0x000ee80000300800 */
[----:B--2---:R-:W-:Y:S04]  /*15ce0*/  STL.64 [R1+0x11b8], R22 ;  /* 0x0011b81601007387 */ /* 0x004fe80000100a00 */
[----:B----4-:R0:W-:Y:S01]  /*15cf0*/  STL.64 [R1+0x11b0], R20 ;  /* 0x0011b01401007387 */ /* 0x0101e20000100a00 */
[-C--:B---3--:R-:W-:Y:S08]  /*15d00*/  HMMA.16816.F32.BF16 R16, R20, R10.reuse, R16 ;  /* 0x0000000a1410723c */ /* 0x088ff00000041810 */
        /* <DEDUP_REMOVED lines=945> */
[----:B------:R-:W-:Y:S02]  /*19820*/  IMAD.MOV.U32 R3, RZ, RZ, R22 ;  /* 0x000000ffff037224 */ /* 0x000fe400078e0016 */
[----:B------:R-:W-:Y:S01]  /*19830*/  IMAD.MOV.U32 R2, RZ, RZ, R23 ;  /* 0x000000ffff027224 */ /* 0x000fe200078e0017 */
[----:B------:R0:W-:Y:S04]  /*19840*/  STL [R1+0xd28], R0 ;  /* 0x000d280001007387 */ /* 0x0001e80000100800 */
[----:B------:R-:W-:Y:S04]  /*19850*/  STL [R1+0xce4], R3 ;  /* 0x000ce40301007387 */ /* 0x000fe80000100800 */
[----:B------:R-:W-:Y:S11]  /*19860*/  STL [R1+0xce0], R2 ;  /* 0x000ce00201007387 */ /* 0x000ff60000100800 */
[----:B------:R-:W-:Y:S01]  /*19870*/  @!UPT UIADD3 URZ, URZ, URZ, URZ ;  /* 0x0000003f3f3ff290 */ /* 0x000fe2000fffe03f */
[----:B0-----:R-:W-:Y:S01]  /*19880*/  IMAD.MOV.U32 R0, RZ, RZ, R11 ;  /* 0x000000ffff007224 */ /* 0x001fe200078e000b */
[----:B---3--:R-:W-:Y:S11]  /*19890*/  HMMA.16816.F32.BF16 R16, R16, R20, R24 ;  /* 0x000000141010723c */ /* 0x008ff60000041818 */
[----:B------:R-:W-:Y:S11]  /*198a0*/  @!UPT UIADD3 URZ, URZ, URZ, URZ ;  /* 0x0000003f3f3ff290 */ /* 0x000ff6000fffe03f */
[----:B------:R-:W-:Y:S02]  /*198b0*/  @!UPT UIADD3 URZ, URZ, URZ, URZ ;  /* 0x0000003f3f3ff290 */ /* 0x000fe4000fffe03f */
[----:B------:R-:W-:Y:S02]  /*198c0*/  IMAD.MOV.U32 R24, RZ, RZ, R16 ;  /* 0x000000ffff187224 */ /* 0x000fe400078e0010 */
[----:B------:R-:W-:Y:S02]  /*198d0*/  IMAD.MOV.U32 R25, RZ, RZ, R17 ;  /* 0x000000ffff197224 */ /* 0x000fe400078e0011 */
[----:B------:R-:W-:Y:S01]  /*198e0*/  IMAD.MOV.U32 R26, RZ, RZ, R18 ;  /* 0x000000ffff1a7224 */ /* 0x000fe200078e0012 */
[----:B------:R-:W2:Y:S01]  /*198f0*/  LDL.LU.64 R16, [R1+0x130] ;  /* 0x0001300001107983 */ /* 0x000ea20000300a00 */
[----:B------:R-:W-:-:S03]  /*19900*/  IMAD.MOV.U32 R27, RZ, RZ, R19 ;  /* 0x000000ffff1b7224 */ /* 0x000fc600078e0013 */
[----:B------:R-:W2:Y:S04]  /*19910*/  LDL.LU.64 R18, [R1+0x138] ;  /* 0x0001380001127983 */ /* 0x000ea80000300a00 */
[----:B------:R-:W-:Y:S04]  /*19920*/  STL.64 [R1+0x70], R8 ;  /* 0x0000700801007387 */ /* 0x000fe80000100a00 */
[----:B------:R0:W-:Y:S04]  /*19930*/  STL [R1+0x78], R10 ;  /* 0x0000780a01007387 */ /* 0x0001e80000100800 */
[----:B0-----:R-:W3:Y:S04]  /*19940*/  LDL.LU.64 R10, [R1+0xd88] ;  /* 0x000d8800010a7983 */ /* 0x001ee80000300a00 */
[----:B------:R-:W3:Y:S04]  /*19950*/  LDL.LU.64 R8, [R1+0xd80] ;  /* 0x000d800001087983 */ /* 0x000ee80000300a00 */
[----:B------:R0:W-:Y:S04]  /*19960*/  STL.64 [R1+0xd00], R6 ;  /* 0x000d000601007387 */ /* 0x0001e80000100a00 */
[----:B------:R-:W-:Y:S04]  /*19970*/  STL.64 [R1+0xcf8], R4 ;  /* 0x000cf80401007387 */ /* 0x000fe80000100a00 */
[----:B0-----:R-:W4:Y:S01]  /*19980*/  LDL.LU.64 R6, [R1+0x38] ;  /* 0x0000380001067983 */ /* 0x001f220000300a00 */
        /* <DEDUP_REMOVED lines=10> */
[----:B------:R0:W-:Y:S04]  /*19a30*/  STL.64 [R1+0xce8], R8 ;  /* 0x000ce80801007387 */ /* 0x0001e80000100a00 */
[----:B0-----:R-:W4:Y:S04]  /*19a40*/  LDL.LU R8, [R1+0xc0] ;  /* 0x0000c00001087983 */ /* 0x001f280000300800 */
[----:B------:R-:W4:Y:S04]  /*19a50*/  LDL.LU R9, [R1+0xc4] ;  /* 0x0000c40001097983 */ /* 0x000f280000300800 */
[----:B------:R-:W4:Y:S04]  /*19a60*/  LDL.LU R10, [R1+0xc8] ;  /* 0x0000c800010a7983 */ /* 0x000f280000300800 */
[----:B------:R-:W4:Y:S01]  /*19a70*/  LDL.LU R11, [R1+0xcc] ;  /* 0x0000cc00010b7983 */ /* 0x000f220000300800 */
[----:B--2---:R-:W-:Y:S03]  /*19a80*/  HMMA.16816.F32.BF16 R20, R12, R20, R16 ;  /* 0x000000140c14723c */ /* 0x004fe60000041810 */
[----:B------:R-:W4:Y:S04]  /*19a90*/  LDL.LU.64 R18, [R1+0xd68] ;  /* 0x000d680001127983 */ /* 0x000f280000300a00 */
[----:B------:R-:W4:Y:S11]  /*19aa0*/  LDL.LU.64 R16, [R1+0xd60] ;  /* 0x000d600001107983 */ /* 0x000f360000300a00 */
[----:B------:R-:W-:Y:S05]  /*19ab0*/  @!UPT UIADD3 URZ, URZ, URZ, URZ ;  /* 0x0000003f3f3ff290 */ /* 0x000fea000fffe03f */
[----:B------:R-:W-:Y:S04]  /*19ac0*/  STL.64 [R1+0x50], R20 ;  /* 0x0000501401007387 */ /* 0x000fe80000100a00 */
[----:B------:R0:W-:Y:S04]  /*19ad0*/  STL.64 [R1+0x58], R22 ;  /* 0x0000581601007387 */ /* 0x0001e80000100a00 */
[----:B0-----:R-:W2:Y:S04]  /*19ae0*/  LDL.LU.64 R22, [R1+0xd58] ;  /* 0x000d580001167983 */ /* 0x001ea80000300a00 */
[----:B------:R-:W2:Y:S04]  /*19af0*/  LDL.LU.64 R20, [R1+0xd50] ;  /* 0x000d500001147983 */ /* 0x000ea80000300a00 */
[----:B------:R-:W-:Y:S04]  /*19b00*/  STL.64 [R1+0xcd8], R14 ;  /* 0x000cd80e01007387 */ /* 0x000fe80000100a00 */
[----:B------:R0:W-:Y:S01]  /*19b10*/  STL.64 [R1+0xcd0], R12 ;  /* 0x000cd00c01007387 */ /* 0x0001e20000100a00 */
[----:B----4-:R-:W-:Y:S01]  /*19b20*/  HMMA.16816.F32.BF16 R8, R16, R6, R8 ;  /* 0x000000061008723c */ /* 0x010fe20000041808 */
[----:B0-----:R-:W-:-:S02]  /*19b30*/  IMAD.MOV.U32 R13, RZ, RZ, R16 ;  /* 0x000000ffff0d7224 */ /* 0x001fc400078e0010 */
[----:B------:R-:W-:Y:S11]  /*19b40*/  IMAD.MOV.U32 R12, RZ, RZ, R17 ;  /* 0x000000ffff0c7224 */ /* 0x000ff600078e0011 */
[----:B------:R-:W-:Y:S09]  /*19b50*/  @!UPT UIADD3 URZ, URZ, URZ, URZ ;  /* 0x0000003f3f3ff290 */ /* 0x000ff2000fffe03f */
[----:B------:R-:W-:Y:S04]  /*19b60*/  STL.64 [R1+0x2b0], R8 ;  /* 0x0002b00801007387 */ /* 0x000fe80000100a00 */
[----:B------:R0:W-:Y:S02]  /*19b70*/  STL.64 [R1+0x2b8], R10 ;  /* 0x0002b80a01007387 */ /* 0x0001e40000100a00 */
[----:B0-----:R-:W-:Y:S02]  /*19b80*/  IMAD.MOV.U32 R11, RZ, RZ, R18 ;  /* 0x000000ffff0b7224 */ /* 0x001fe400078e0012 */
[----:B------:R-:W-:Y:S02]  /*19b90*/  IMAD.MOV.U32 R10, RZ, RZ, R19 ;  /* 0x000000ffff0a7224 */ /* 0x000fe400078e0013 */
[----:B------:R-:W2:Y:S04]  /*19ba0*/  LDL.LU.64 R18, [R1+0xd48] ;  /* 0x000d480001127983 */ /* 0x000ea80000300a00 */
[----:B------:R-:W2:Y:S02]  /*19bb0*/  LDL.LU.64 R16, [R1+0xd40] ;  /* 0x000d400001107983 */ /* 0x000ea40000300a00 */
[----:B--2---:R-:W-:Y:S11]  /*19bc0*/  HMMA.16816.F32.BF16 R20, R16, R6, R20 ;  /* 0x000000061014723c */ /* 0x004ff60000041814 */
        /* <DEDUP_REMOVED lines=8> */
[----:B0-----:R-:W2:Y:S04]  /*19c50*/  LDL.LU R16, [R1+0xa0] ;  /* 0x0000a00001107983 */ /* 0x001ea80000300800 */
[----:B------:R-:W2:Y:S04]  /*19c60*/  LDL.LU R17, [R1+0xa4] ;  /* 0x0000a40001117983 */ /* 0x000ea80000300800 */
[----:B------:R-:W2:Y:S04]  /*19c70*/  LDL.LU R18, [R1+0xa8] ;  /* 0x0000a80001127983 */ /* 0x000ea80000300800 */
[----:B------:R-:W2:Y:S01]  /*19c80*/  LDL.LU R19, [R1+0xac] ;  /* 0x0000ac0001137983 */ /* 0x000ea20000300800 */
[----:B------:R-:W-:-:S02]  /*19c90*/  IMAD.MOV.U32 R9, RZ, RZ, R6 ;  /* 0x000000ffff097224 */ /* 0x000fc400078e0006 */
[----:B------:R-:W-:Y:S01]  /*19ca0*/  IMAD.MOV.U32 R8, RZ, RZ, R7 ;  /* 0x000000ffff087224 */ /* 0x000fe200078e0007 */
[----:B--2---:R-:W-:Y:S11]  /*19cb0*/  HMMA.16816.F32.BF16 R16, R20, R6, R16 ;  /* 0x000000061410723c */ /* 0x004ff60000041810 */
[----:B------:R-:W-:Y:S11]  /*19cc0*/  @!UPT UIADD3 URZ, URZ, URZ, URZ ;  /* 0x0000003f3f3ff290 */ /* 0x000ff6000fffe03f */
[----:B------:R-:W-:Y:S01]  /*19cd0*/  @!UPT UIADD3 URZ, URZ, URZ, URZ ;  /* 0x0000003f3f3ff290 */ /* 0x000fe2000fffe03f */
[----:B------:R0:W-:Y:S04]  /*19ce0*/  STL.64 [R1+0x1b0], R16 ;  /* 0x0001b01001007387 */ /* 0x0001e80000100a00 */
[----:B------:R1:W-:Y:S04]  /*19cf0*/  STL.64 [R1+0x1b8], R18 ;  /* 0x0001b81201007387 */ /* 0x0003e80000100a00 */
[----:B------:R-:W2:Y:S01]  /*19d00*/  LDL R4, [R1+0x10] ;  /* 0x0000100001047983 */ /* 0x000ea20000100800 */
[----:B0-----:R-:W-:-:S03]  /*19d10*/  IMAD.MOV.U32 R16, RZ, RZ, R13 ;  /* 0x000000ffff107224 */ /* 0x001fc600078e000d */
[----:B------:R-:W2:Y:S01]  /*19d20*/  LDL R5, [R1+0x14] ;  /* 0x0000140001057983 */ /* 0x000ea20000100800 */
[----:B------:R-:W-:Y:S02]  /*19d30*/  IMAD.MOV.U32 R17, RZ, RZ, R12 ;  /* 0x000000ffff117224 */ /* 0x000fe400078e000c */
[----:B-1----:R-:W-:Y:S01]  /*19d40*/  IMAD.MOV.U32 R18, RZ, RZ, R11 ;  /* 0x000000ffff127224 */ /* 0x002fe200078e000b */
[----:B------:R-:W2:Y:S01]  /*19d50*/  LDL R6, [R1+0x18] ;  /* 0x0000180001067983 */ /* 0x000ea20000100800 */
[----:B------:R-:W-:-:S03]  /*19d60*/  IMAD.MOV.U32 R19, RZ, RZ, R10 ;  /* 0x000000ffff137224 */ /* 0x000fc600078e000a */
[----:B------:R-:W2:Y:S04]  /*19d70*/  LDL R7, [R1+0x1c] ;  /* 0x00001c0001077983 */ /* 0x000ea80000100800 */
[----:B------:R0:W-:Y:S04]  /*19d80*/  STL.64 [R1+0xcb8], R18 ;  /* 0x000cb81201007387 */ /* 0x0001e80000100a00 */
[----:B------:R-:W-:Y:S04]  /*19d90*/  STL.64 [R1+0xcb0], R16 ;  /* 0x000cb01001007387 */ /* 0x000fe80000100a00 */
[----:B------:R1:W-:Y:S04]  /*19da0*/  STL.64 [R1+0xc88], R22 ;  /* 0x000c881601007387 */ /* 0x0003e80000100a00 */
[----:B------:R3:W-:Y:S01]  /*19db0*/  STL.64 [R1+0xc80], R20 ;  /* 0x000c801401007387 */ /* 0x0007e20000100a00 */
[----:B0-----:R-:W-:-:S02]  /*19dc0*/  IMAD.MOV.U32 R18, RZ, RZ, R9 ;  /* 0x000000ffff127224 */ /* 0x001fc400078e0009 */
[----:B------:R-:W-:Y:S02]  /*19dd0*/  IMAD.MOV.U32 R19, RZ, RZ, R8 ;  /* 0x000000ffff137224 */ /* 0x000fe400078e0008 */
[----:B-1----:R-:W-:Y:S01]  /*19de0*/  IMAD.MOV.U32 R23, RZ, RZ, R0 ;  /* 0x000000ffff177224 */ /* 0x002fe200078e0000 */
[----:B---3--:R-:W3:Y:S04]  /*19df0*/  LDL.LU R20, [R1+0x70] ;  /* 0x0000700001147983 */ /* 0x008ee80000300800 */
[----:B------:R-:W3:Y:S04]  /*19e00*/  LDL.LU R21, [R1+0x74] ;  /* 0x0000740001157983 */ /* 0x000ee80000300800 */
[----:B------:R-:W4:Y:S04]  /*19e10*/  LDL.LU R22, [R1+0x78] ;  /* 0x0000780001167983 */ /* 0x000f280000300800 */
[----:B------:R-:W2:Y:S04]  /*19e20*/  LDL.LU R0, [R1+0xd28] ;  /* 0x000d280001007983 */ /* 0x000ea80000300800 */
[----:B------:R-:W2:Y:S04]  /*19e30*/  LDL.LU.64 R8, [R1+0x210] ;  /* 0x0002100001087983 */ /* 0x000ea80000300a00 */
[----:B------:R-:W2:Y:S04]  /*19e40*/  LDL.LU.64 R10, [R1+0x218] ;  /* 0x00021800010a7983 */ /* 0x000ea80000300a00 */
[----:B--2---:R-:W-:Y:S04]  /*19e50*/  STL.64 [R1+0xd10], R10 ;  /* 0x000d100a01007387 */ /* 0x004fe80000100a00 */
[----:B------:R0:W-:Y:S04]  /*19e60*/  STL.64 [R1+0xd08], R8 ;  /* 0x000d080801007387 */ /* 0x0001e80000100a00 */
[----:B0-----:R-:W2:Y:S04]  /*19e70*/  LDL.LU.64 R8, [R1+0x290] ;  /* 0x0002900001087983 */ /* 0x001ea80000300a00 */
[----:B------:R-:W2:Y:S04]  /*19e80*/  LDL.LU.64 R10, [R1+0x298] ;  /* 0x00029800010a7983 */ /* 0x000ea80000300a00 */
[----:B----4-:R0:W-:Y:S04]  /*19e90*/  STL.64 [R1+0xca8], R22 ;  /* 0x000ca81601007387 */ /* 0x0101e80000100a00 */
[----:B---3--:R1:W-:Y:S01]  /*19ea0*/  STL.64 [R1+0xca0], R20 ;  /* 0x000ca01401007387 */ /* 0x0083e20000100a00 */
[----:B0-----:R-:W-:-:S02]  /*19eb0*/  IMAD.MOV.U32 R22, RZ, RZ, R26 ;  /* 0x000000ffff167224 */ /* 0x001fc400078e001a */
[----:B------:R-:W-:Y:S02]  /*19ec0*/  IMAD.MOV.U32 R23, RZ, RZ, R27 ;  /* 0x000000ffff177224 */ /* 0x000fe400078e001b */
[----:B-1----:R-:W-:Y:S02]  /*19ed0*/  IMAD.MOV.U32 R20, RZ, RZ, R24 ;  /* 0x000000ffff147224 */ /* 0x002fe400078e0018 */
[----:B------:R-:W3:Y:S01]  /*19ee0*/  LDL.LU R24, [R1+0xd24] ;  /* 0x000d240001187983 */ /* 0x000ee20000300800 */
[----:B------:R-:W-:-:S03]  /*19ef0*/  IMAD.MOV.U32 R21, RZ, RZ, R25 ;  /* 0x000000ffff157224 */ /* 0x000fc600078e0019 */
[----:B------:R-:W3:Y:S04]  /*19f00*/  LDL.LU R25, [R1+0xd20] ;  /* 0x000d200001197983 */ /* 0x000ee80000300800 */
[----:B------:R-:W3:Y:S04]  /*19f10*/  LDL.LU R26, [R1+0xd1c] ;  /* 0x000d1c00011a7983 */ /* 0x000ee80000300800 */
[----:B------:R-:W3:Y:S04]  /*19f20*/  LDL.LU R27, [R1+0xd18] ;  /* 0x000d1800011b7983 */ /* 0x000ee80000300800 */
[----:B------:R-:W4:Y:S04]  /*19f30*/  LDL.LU.64 R12, [R1+0x190] ;  /* 0x00019000010c7983 */ /* 0x000f280000300a00 */
[----:B------:R-:W4:Y:S04]  /*19f40*/  LDL.LU.64 R14, [R1+0x198] ;  /* 0x00019800010e7983 */ /* 0x000f280000300a00 */
[----:B------:R-:W-:Y:S04]  /*19f50*/  STL.64 [R1+0xcc8], R22 ;  /* 0x000cc81601007387 */ /* 0x000fe80000100a00 */
[----:B------:R0:W-:Y:S04]  /*19f60*/  STL.64 [R1+0xcc0], R20 ;  /* 0x000cc01401007387 */ /* 0x0001e80000100a00 */
[----:B0-----:R-:W3:Y:S04]  /*19f70*/  LDL.LU R20, [R1+0x90] ;  /* 0x0000900001147983 */ /* 0x001ee80000300800 */
[----:B------:R-:W3:Y:S04]  /*19f80*/  LDL.LU R21, [R1+0x94] ;  /* 0x0000940001157983 */ /* 0x000ee80000300800 */
[----:B------:R-:W3:Y:S04]  /*19f90*/  LDL.LU R22, [R1+0x98] ;  /* 0x0000980001167983 */ /* 0x000ee80000300800 */
[----:B------:R-:W3:Y:S02]  /*19fa0*/  LDL.LU R23, [R1+0x9c] ;  /* 0x00009c0001177983 */ /* 0x000ee40000300800 */
[----:B---3--:R-:W-:Y:S02]  /*19fb0*/  HMMA.16816.F32.BF16 R16, R24, R18, R20 ;  /* 0x000000121810723c */ /* 0x008fe40000041814 */
[----:B------:R-:W3:Y:S01]  /*19fc0*/  LDL.LU.64 R20, [R1+0x120] ;  /* 0x0001200001147983 */ /* 0x000ee20000300a00 */
[----:B------:R-:W3:Y:S11]  /*19fd0*/  LDL.LU.64 R22, [R1+0x128] ;  /* 0x0001280001167983 */ /* 0x000ef60000300a00 */
[----:B------:R-:W-:Y:S09]  /*19fe0*/  @!UPT UIADD3 URZ, URZ, URZ, URZ ;  /* 0x0000003f3f3ff290 */ /* 0x000ff2000fffe03f */
[----:B------:R-:W-:Y:S01]  /*19ff0*/  STL.64 [R1+0x140], R16 ;  /* 0x0001401001007387 */ /* 0x000fe20000100a00 */
[----:B------:R-:W-:Y:S02]  /*1a000*/  STL.64 [R1+0x148], R18 ;  /* 0x0001481201007387 */ /* 0x000fe40000100a00 */
[----:B------:R-:W2:Y:S04]  /*1a010*/  LDSM.16.M88.4 R16, [R0+0x6800] ;  /* 0x006800000010783b */ /* 0x000ea80000000200 */
[----:B------:R-:W-:Y:S01]  /*1a020*/  STL [R1+0xc78], R0 ;  /* 0x000c780001007387 */ /* 0x000fe20000100800 */
[-C--:B--2---:R-:W-:Y:S01]  /*1a030*/  HMMA.16816.F32.BF16 R4, R4, R16.reuse, R8 ;  /* 0x000000100404723c */ /* 0x084fe20000041808 */
[----:B------:R-:W-:Y:S01]  /*1a040*/  STL.64 [R1+0x48], R18 ;  /* 0x0000481201007387 */ /* 0x000fe20000100a00 */
[----:B------:R-:W2:Y:S02]  /*1a050*/  LDL.LU.64 R10, [R1+0xd10] ;  /* 0x000d1000010a7983 */ /* 0x000ea40000300a00 */
[----:B------:R-:W2:Y:S11]  /*1a060*/  LDL.LU.64 R8, [R1+0xd08] ;  /* 0x000d080001087983 */ /* 0x000eb60000300a00 */
[----:B------:R-:W-:Y:S08]  /*1a070*/  @!UPT UIADD3 URZ, URZ, URZ, URZ ;  /* 0x0000003f3f3ff290 */ /* 0x000ff0000fffe03f */
[----:B------:R-:W-:Y:S01]  /*1a080*/  STL.64 [R1+0xc0], R4 ;  /* 0x0000c00401007387 */ /* 0x000fe20000100a00 */
[----:B------:R0:W-:Y:S03]  /*1a090*/  STL.64 [R1+0xc8], R6 ;  /* 0x0000c80601007387 */ /* 0x0001e60000100a00 */
[----:B0-----:R-:W2:Y:S01]  /*1a0a0*/  LDL.LU.64 R6, [R1+0xd00] ;  /* 0x000d000001067983 */ /* 0x001ea20000300a00 */
[----:B------:R-:W2:Y:S02]  /*1a0b0*/  LDL.LU.64 R4, [R1+0xcf8] ;  /* 0x000cf80001047983 */ /* 0x000ea40000300a00 */
[----:B--2---:R-:W-:Y:S11]  /*1a0c0*/  HMMA.16816.F32.BF16 R8, R4, R16, R8 ;  /* 0x000000100408723c */ /* 0x004ff60000041808 */
[----:B------:R-:W-:Y:S11]  /*1a0d0*/  @!UPT UIADD3 URZ, URZ, URZ, URZ ;  /* 0x0000003f3f3ff290 */ /* 0x000ff6000fffe03f */
[----:B------:R-:W-:Y:S01]  /*1a0e0*/  @!UPT UIADD3 URZ, URZ, URZ, URZ ;  /* 0x0000003f3f3ff290 */ /* 0x000fe2000fffe03f */
[----:B------:R-:W-:Y:S01]  /*1a0f0*/  STL.64 [R1+0xb0], R8 ;  /* 0x0000b00801007387 */ /* 0x000fe20000100a00 */
[----:B------:R0:W-:Y:S02]  /*1a100*/  STL [R1+0xb8], R10 ;  /* 0x0000b80a01007387 */ /* 0x0001e40000100800 */
[----:B------:R-:W-:Y:S02]  /*1a110*/  IMAD.MOV.U32 R0, RZ, RZ, R11 ;  /* 0x000000ffff007224 */ /* 0x000fe400078e000b */
[----:B0-----:R-:W4:Y:S01]  /*1a120*/  LDL.LU.64 R10, [R1+0xcf0] ;  /* 0x000cf000010a7983 */ /* 0x001f220000300a00 */
[----:B------:R-:W4:Y:S02]  /*1a130*/  LDL.LU.64 R8, [R1+0xce8] ;  /* 0x000ce80001087983 */ /* 0x000f240000300a00 */
[----:B------:R-:W-:Y:S02]  /*1a140*/  STL.64 [R1+0xc60], R6 ;  /* 0x000c600601007387 */ /* 0x000fe40000100a00 */
[----:B------:R0:W-:Y:S02]  /*1a150*/  STL.64 [R1+0xc58], R4 ;  /* 0x000c580401007387 */ /* 0x0001e40000100a00 */
[----:B0-----:R-:W-:-:S02]  /*1a160*/  IMAD.MOV.U32 R4, RZ, RZ, R3 ;  /* 0x000000ffff047224 */ /* 0x001fc400078e0003 */
[----:B------:R-:W-:Y:S01]  /*1a170*/  IMAD.MOV.U32 R5, RZ, RZ, R2 ;  /* 0x000000ffff057224 */ /* 0x000fe200078e0002 */
[----:B------:R-:W2:Y:S01]  /*1a180*/  LDL.LU R3, [R1+0xce4] ;  /* 0x000ce40001037983 */ /* 0x000ea20000300800 */
[----:B------:R-:W2:Y:S01]  /*1a190*/  LDL.LU R2, [R1+0xce0] ;  /* 0x000ce00001027983 */ /* 0x000ea20000300800 */
[----:B----4-:R-:W-:Y:S11]  /*1a1a0*/  HMMA.16816.F32.BF16 R12, R8, R16, R12 ;  /* 0x00000010080c723c */ /* 0x010ff6000004180c */
[----:B------:R-:W-:Y:S11]  /*1a1b0*/  @!UPT UIADD3 URZ, URZ, URZ, URZ ;  /* 0x0000003f3f3ff290 */ /* 0x000ff6000fffe03f */
[----:B------:R-:W-:Y:S01]  /*1a1c0*/  @!UPT UIADD3 URZ, URZ, URZ, URZ ;  /* 0x0000003f3f3ff290 */ /* 0x000fe2000fffe03f */
[----:B------:R-:W-:Y:S01]  /*1a1d0*/  STL.64 [R1+0xa0], R12 ;  /* 0x0000a00c01007387 */ /* 0x000fe20000100a00 */
[----:B------:R0:W-:Y:S03]  /*1a1e0*/  STL.64 [R1+0xa8], R14 ;  /* 0x0000a80e01007387 */ /* 0x0001e60000100a00 */
[----:B0-----:R-:W3:Y:S01]  /*1a1f0*/  LDL.LU.64 R14, [R1+0xcd8] ;  /* 0x000cd800010e7983 */ /* 0x001ee20000300a00 */
[----:B------:R-:W3:Y:S02]  /*1a200*/  LDL.LU.64 R12, [R1+0xcd0] ;  /* 0x000cd000010c7983 */ /* 0x000ee40000300a00 */
[----:B------:R2:W-:Y:S02]  /*1a210*/  STL.64 [R1+0xc50], R10 ;  /* 0x000c500a01007387 */ /* 0x0005e40000100a00 */
[----:B------:R-:W-:Y:S02]  /*1a220*/  STL.64 [R1+0xc48], R8 ;  /* 0x000c480801007387 */ /* 0x000fe40000100a00 */
[----:B------:R-:W-:-:S02]  /*1a230*/  IMAD.MOV.U32 R6, RZ, RZ, R29 ;  /* 0x000000ffff067224 */ /* 0x000fc400078e001d */
[----:B------:R-:W-:Y:S02]  /*1a240*/  IMAD.MOV.U32 R7, RZ, RZ, R28 ;  /* 0x000000ffff077224 */ /* 0x000fe400078e001c */
[----:B--2---:R-:W-:Y:S02]  /*1a250*/  IMAD.MOV.U32 R10, RZ, RZ, R3 ;  /* 0x000000ffff0a7224 */ /* 0x004fe400078e0003 */
[----:B------:R-:W-:Y:S01]  /*1a260*/  IMAD.MOV.U32 R11, RZ, RZ, R2 ;  /* 0x000000ffff0b7224 */ /* 0x000fe200078e0002 */
[----:B---3--:R-:W-:Y:S01]  /*1a270*/  HMMA.16816.F32.BF16 R16, R12, R16, R20 ;  /* 0x000000100c10723c */ /* 0x008fe20000041814 */
[----:B------:R-:W2:Y:S01]  /*1a280*/  LDL.LU.64 R22, [R1+0xcc8] ;  /* 0x000cc80001167983 */ /* 0x000ea20000300a00 */
[----:B------:R-:W2:Y:S11]  /*1a290*/  LDL.LU.64 R20, [R1+0xcc0] ;  /* 0x000cc00001147983 */ /* 0x000eb60000300a00 */
[----:B------:R-:W-:Y:S11]  /*1a2a0*/  @!UPT UIADD3 URZ, URZ, URZ, URZ ;  /* 0x0000003f3f3ff290 */ /* 0x000ff6000fffe03f */
[----:B------:R-:W-:Y:S02]  /*1a2b0*/  IMAD.MOV.U32 R3, RZ, RZ, R18 ;  /* 0x000000ffff037224 */ /* 0x000fe400078e0012 */
[----:B------:R-:W-:Y:S02]  /*1a2c0*/  IMAD.MOV.U32 R2, RZ, RZ, R19 ;  /* 0x000000ffff027224 */ /* 0x000fe400078e0013 */
[----:B------:R-:W-:Y:S02]  /*1a2d0*/  IMAD.MOV.U32 R29, RZ, RZ, R16 ;  /* 0x000000ffff1d7224 */ /* 0x000fe400078e0010 */
[----:B------:R-:W-:Y:S01]  /*1a2e0*/  IMAD.MOV.U32 R28, RZ, RZ, R17 ;  /* 0x000000ffff1c7224 */ /* 0x000fe200078e0011 */
[----:B------:R-:W2:Y:S01]  /*1a2f0*/  LDL.LU.64 R18, [R1+0xcb8] ;  /* 0x000cb80001127983 */ /* 0x000ea20000300a00 */
[----:B------:R-:W2:Y:S02]  /*1a300*/  LDL.LU.64 R16, [R1+0xcb0] ;  /* 0x000cb00001107983 */ /* 0x000ea40000300a00 */
[----:B------:R-:W-:Y:S02]  /*1a310*/  STL.64 [R1+0xc40], R14 ;  /* 0x000c400e01007387 */ /* 0x000fe40000100a00 */
[----:B------:R0:W-:Y:S02]  /*1a320*/  STL.64 [R1+0xc38], R12 ;  /* 0x000c380c01007387 */ /* 0x0001e40000100a00 */
[----:B0-----:R-:W3:Y:S01]  /*1a330*/  LDL.LU R12, [R1+0x50] ;  /* 0x00005000010c7983 */ /* 0x001ee20000300800 */
[----:B------:R-:W3:Y:S02]  /*1a340*/  LDL.LU R13, [R1+0x54] ;  /* 0x00005400010d7983 */ /* 0x000ee40000300800 */
[----:B------:R-:W3:Y:S02]  /*1a350*/  LDL.LU R14, [R1+0x58] ;  /* 0x00005800010e7983 */ /* 0x000ee40000300800 */
[----:B------:R-:W3:Y:S01]  /*1a360*/  LDL.LU R15, [R1+0x5c] ;  /* 0x00005c00010f7983 */ /* 0x000ee20000300800 */
[-C--:B--2---:R-:W-:Y:S01]  /*1a370*/  HMMA.16816.F32.BF16 R16, R16, R10.reuse, R20 ;  /* 0x0000000a1010723c */ /* 0x084fe20000041814 */
[----:B------:R-:W2:Y:S01]  /*1a380*/  LDL.LU.64 R22, [R1+0xca8] ;  /* 0x000ca80001167983 */ /* 0x000ea20000300a00 */
[----:B------:R-:W2:Y:S11]  /*1a390*/  LDL.LU.64 R20, [R1+0xca0] ;  /* 0x000ca00001147983 */ /* 0x000eb60000300a00 */
[----:B------:R-:W-:Y:S10]  /*1a3a0*/  @!UPT UIADD3 URZ, URZ, URZ, URZ ;  /* 0x0000003f3f3ff290 */ /* 0x000ff4000fffe03f */
[----:B------:R-:W-:Y:S01]  /*1a3b0*/  STL.64 [R1+0x2a0], R16 ;  /* 0x0002a01001007387 */ /* 0x000fe20000100a00 */
[----:B------:R0:W-:Y:S03]  /*1a3c0*/  STL.64 [R1+0x2a8], R18 ;  /* 0x0002a81201007387 */ /* 0x0001e60000100a00 */
[----:B0-----:R-:W2:Y:S01]  /*1a3d0*/  LDL.LU.64 R18, [R1+0xc98] ;  /* 0x000c980001127983 */ /* 0x001ea20000300a00 */
[----:B------:R-:W2:Y:S02]  /*1a3e0*/  LDL.LU.64 R16, [R1+0xc90] ;  /* 0x000c900001107983 */ /* 0x000ea40000300a00 */
[-C--:B--2---:R-:W-:Y:S11]  /*1a3f0*/  HMMA.16816.F32.BF16 R20, R16, R10.reuse, R20 ;  /* 0x0000000a1014723c */ /* 0x084ff60000041814 */
[----:B------:R-:W-:Y:S11]  /*1a400*/  @!UPT UIADD3 URZ, URZ, URZ, URZ ;  /* 0x0000003f3f3ff290 */ /* 0x000ff6000fffe03f */
[----:B------:R-:W-:Y:S01]  /*1a410*/  @!UPT UIADD3 URZ, URZ, URZ, URZ ;  /* 0x0000003f3f3ff290 */ /* 0x000fe2000fffe03f */
[----:B------:R-:W-:Y:S01]  /*1a420*/  STL.64 [R1+0x220], R20 ;  /* 0x0002201401007387 */ /* 0x000fe20000100a00 */
[----:B------:R0:W-:Y:S03]  /*1a430*/  STL.64 [R1+0x228], R22 ;  /* 0x0002281601007387 */ /* 0x0001e60000100a00 */
[----:B0-----:R-:W2:Y:S01]  /*1a440*/  LDL.LU.64 R22, [R1+0xc88] ;  /* 0x000c880001167983 */ /* 0x001ea20000300a00 */
[----:B------:R-:W2:Y:S02]  /*1a450*/  LDL.LU.64 R20, [R1+0xc80] ;  /* 0x000c800001147983 */ /* 0x000ea40000300a00 */
[----:B------:R-:W-:Y:S02]  /*1a460*/  STL.64 [R1+0xc00], R18 ;  /* 0x000c001201007387 */ /* 0x000fe40000100a00 */
[----:B------:R2:W-:Y:S02]  /*1a470*/  STL.64 [R1+0xbf8], R16 ;  /* 0x000bf81001007387 */ /* 0x0005e40000100a00 */
[-C--:B--2---:R-:W-:Y:S08]  /*1a480*/  HMMA.16816.F32.BF16 R16, R20, R10.reuse, R4 ;  /* 0x0000000a1410723c */ /* 0x084ff00000041804 */
[----:B---3--:R-:W-:Y:S01]  /*1a490*/  HMMA.16816.F32.BF16 R8, R24, R10, R12 ;  /* 0x0000000a1808723c */ /* 0x008fe2000004180c */
[----:B------:R-:W2:Y:S11]  /*1a4a0*/  LDL R4, [R1+0x10] ;  /* 0x0000100001047983 */ /* 0x000eb60000100800 */
[----:B------:R-:W-:Y:S03]  /*1a4b0*/  @!UPT UIADD3 URZ, URZ, URZ, URZ ;  /* 0x0000003f3f3ff290 */ /* 0x000fe6000fffe03f */
[----:B------:R-:W-:Y:S01]  /*1a4c0*/  STL.64 [R1+0x1a0], R16 ;  /* 0x0001a01001007387 */ /* 0x000fe20000100a00 */
[----:B------:R-:W-:Y:S02]  /*1a4d0*/  STL.64 [R1+0x1a8], R18 ;  /* 0x0001a81201007387 */ /* 0x000fe40000100a00 */
[----:B------:R-:W2:Y:S02]  /*1a4e0*/  LDL R5, [R1+0x14] ;  /* 0x0000140001057983 */ /* 0x000ea40000100800 */
[----:B------:R-:W2:Y:S01]  /*1a4f0*/  LDL R6, [R1+0x18] ;  /* 0x0000180001067983 */ /* 0x000ea20000100800 */
[----:B------:R-:W2:Y:S01]  /*1a500*/  LDL R7, [R1+0x1c] ;  /* 0x00001c0001077983 */ /* 0x000ea20000100800 */
[----:B------:R-:W-:Y:S02]  /*1a510*/  STL.64 [R1+0xbf0], R22 ;  /* 0x000bf01601007387 */ /* 0x000fe40000100a00 */
[----:B------:R0:W-:Y:S02]  /*1a520*/  STL.64 [R1+0xbe8], R20 ;  /* 0x000be81401007387 */ /* 0x0001e40000100a00 */
[----:B0-----:R-:W3:Y:S01]  /*1a530*/  LDL.LU R20, [R1+0xb0] ;  /* 0x0000b00001147983 */ /* 0x001ee20000300800 */
[----:B------:R-:W-:Y:S02]  /*1a540*/  STL.64 [R1+0x130], R8 ;  /* 0x0001300801007387 */ /* 0x000fe40000100a00 */
[----:B------:R-:W-:Y:S02]  /*1a550*/  STL.64 [R1+0x138], R10 ;  /* 0x0001380a01007387 */ /* 0x000fe40000100a00 */
[----:B------:R-:W3:Y:S01]  /*1a560*/  LDL.LU R21, [R1+0xb4] ;  /* 0x0000b40001157983 */ /* 0x000ee20000300800 */
[----:B------:R-:W4:Y:S01]  /*1a570*/  LDL.LU R22, [R1+0xb8] ;  /* 0x0000b80001167983 */ /* 0x000f220000300800 */
[----:B------:R-:W-:-:S02]  /*1a580*/  IMAD.MOV.U32 R23, RZ, RZ, R0 ;  /* 0x000000ffff177224 */ /* 0x000fc400078e0000 */
[----:B------:R-:W2:Y:S03]  /*1a590*/  LDL.LU R0, [R1+0xc78] ;  /* 0x000c780001007983 */ /* 0x000ea60000300800 */
[----:B----4-:R-:W-:Y:S01]  /*1a5a0*/  STL.64 [R1+0xc10], R22 ;  /* 0x000c101601007387 */ /* 0x010fe20000100a00 */
[----:B---3--:R0:W-:Y:S03]  /*1a5b0*/  STL.64 [R1+0xc08], R20 ;  /* 0x000c081401007387 */ /* 0x0081e60000100a00 */
[----:B0-----:R-:W3:Y:S01]  /*1a5c0*/  LDL.LU R20, [R1+0xc0] ;  /* 0x0000c00001147983 */ /* 0x001ee20000300800 */
[----:B------:R-:W3:Y:S02]  /*1a5d0*/  LDL.LU R21, [R1+0xc4] ;  /* 0x0000c40001157983 */ /* 0x000ee40000300800 */
[----:B------:R-:W4:Y:S02]  /*1a5e0*/  LDL.LU R22, [R1+0xc8] ;  /* 0x0000c80001167983 */ /* 0x000f240000300800 */
[----:B------:R-:W4:Y:S01]  /*1a5f0*/  LDL.LU R23, [R1+0xcc] ;  /* 0x0000cc0001177983 */ /* 0x000f220000300800 */
[----:B------:R-:W2:Y:S01]  /*1a600*/  LDL.LU.64 R8, [R1+0x1f0] ;  /* 0x0001f00001087983 */ /* 0x000ea20000300a00 */
[----:B------:R-:W2:Y:S03]  /*1a610*/  LDL.LU.64 R10, [R1+0x1f8] ;  /* 0x0001f800010a7983 */ /* 0x000ea60000300a00 */
[----:B--2---:R-:W-:Y:S01]  /*1a620*/  STL.64 [R1+0xc70], R10 ;  /* 0x000c700a01007387 */ /* 0x004fe20000100a00 */
[----:B------:R0:W-:Y:S03]  /*1a630*/  STL.64 [R1+0xc68], R8 ;  /* 0x000c680801007387 */ /* 0x0001e60000100a00 */
[----:B0-----:R-:W2:Y:S01]  /*1a640*/  LDL.LU.64 R8, [R1+0x280] ;  /* 0x0002800001087983 */ /* 0x001ea20000300a00 */
[----:B------:R-:W2:Y:S02]  /*1a650*/  LDL.LU.64 R10, [R1+0x288] ;  /* 0x00028800010a7983 */ /* 0x000ea40000300a00 */
[----:B------:R-:W2:Y:S02]  /*1a660*/  LDL.LU.64 R12, [R1+0x100] ;  /* 0x00010000010c7983 */ /* 0x000ea40000300a00 */
[----:B------:R-:W2:Y:S01]  /*1a670*/  LDL.LU.64 R14, [R1+0x108] ;  /* 0x00010800010e7983 */ /* 0x000ea20000300a00 */
[----:B----4-:R-:W-:Y:S01]  /*1a680*/  STL.64 [R1+0xc20], R22 ;  /* 0x000c201601007387 */ /* 0x010fe20000100a00 */
[----:B---3--:R-:W-:Y:S02]  /*1a690*/  STL.64 [R1+0xc18], R20 ;  /* 0x000c181401007387 */ /* 0x008fe40000100a00 */
[----:B------:R-:W3:Y:S02]  /*1a6a0*/  LDL.LU.64 R16, [R1] ;  /* 0x0000000001107983 */ /* 0x000ee40000300a00 */
[----:B------:R-:W4:Y:S01]  /*1a6b0*/  LDL.LU.64 R18, [R1+0x8] ;  /* 0x0000080001127983 */ /* 0x000f220000300a00 */
[----:B------:R-:W0:Y:S02]  /*1a6c0*/  LDSM.16.M88.4 R20, [R0+0x7000] ;  /* 0x007000000014783b */ /* 0x000e240000000200 */
[----:B0-----:R-:W-:Y:S01]  /*1a6d0*/  IMAD.MOV.U32 R0, RZ, RZ, R23 ;  /* 0x000000ffff007224 */ /* 0x001fe200078e0017 */
[-C--:B--2---:R-:W-:Y:S01]  /*1a6e0*/  HMMA.16816.F32.BF16 R4, R4, R20.reuse, R8 ;  /* 0x000000140404723c */ /* 0x084fe20000041808 */
[----:B----4-:R-:W-:Y:S01]  /*1a6f0*/  STL.64 [R1+0xc30], R18 ;  /* 0x000c301201007387 */ /* 0x010fe20000100a00 */
[----:B---3--:R0:W-:Y:S02]  /*1a700*/  STL.64 [R1+0xc28], R16 ;  /* 0x000c281001007387 */ /* 0x0081e40000100a00 */
[----:B------:R-:W-:Y:S02]  /*1a710*/  STL [R1+0xbe0], R26 ;  /* 0x000be01a01007387 */ /* 0x000fe40000100800 */
[----:B------:R-:W-:Y:S01]  /*1a720*/  STL [R1+0xbdc], R27 ;  /* 0x000bdc1b01007387 */ /* 0x000fe20000100800 */
[----:B0-----:R-:W2:Y:S01]  /*1a730*/  LDL.LU.64 R16, [R1+0xf0] ;  /* 0x0000f00001107983 */ /* 0x001ea20000300a00 */
[----:B------:R-:W2:Y:S02]  /*1a740*/  LDL.LU.64 R18, [R1+0xf8] ;  /* 0x0000f80001127983 */ /* 0x000ea40000300a00 */
[----:B------:R-:W-:Y:S02]  /*1a750*/  STL [R1+0xbd8], R0 ;  /* 0x000bd80001007387 */ /* 0x000fe40000100800 */
[----:B------:R-:W3:Y:S01]  /*1a760*/  LDL.LU.64 R10, [R1+0xc70] ;  /* 0x000c7000010a7983 */ /* 0x000ee20000300a00 */
[----:B------:R-:W3:Y:S10]  /*1a770*/  LDL.LU.64 R8, [R1+0xc68] ;  /* 0x000c680001087983 */ /* 0x000ef40000300a00 */
[----:B------:R-:W-:Y:S02]  /*1a780*/  STL.64 [R1+0x80], R4 ;  /* 0x0000800401007387 */ /* 0x000fe40000100a00 */
[----:B------:R0:W-:Y:S02]  /*1a790*/  STL.64 [R1+0x88], R6 ;  /* 0x0000880601007387 */ /* 0x0001e40000100a00 */
[----:B0-----:R-:W3:Y:S01]  /*1a7a0*/  LDL.LU.64 R6, [R1+0xc60] ;  /* 0x000c600001067983 */ /* 0x001ee20000300a00 */
[----:B------:R-:W3:Y:S02]  /*1a7b0*/  LDL.LU.64 R4, [R1+0xc58] ;  /* 0x000c580001047983 */ /* 0x000ee40000300a00 */
[----:B------:R-:W-:Y:S01]  /*1a7c0*/  STL [R1+0x38], R22 ;  /* 0x0000381601007387 */ /* 0x000fe20000100800 */
[-C--:B---3--:R-:W-:Y:S11]  /*1a7d0*/  HMMA.16816.F32.BF16 R8, R4, R20.reuse, R8 ;  /* 0x000000140408723c */ /* 0x088ff60000041808 */
[----:B------:R-:W-:Y:S11]  /*1a7e0*/  @!UPT UIADD3 URZ, URZ, URZ, URZ ;  /* 0x0000003f3f3ff290 */ /* 0x000ff6000fffe03f */
[----:B------:R-:W-:Y:S01]  /*1a7f0*/  @!UPT UIADD3 URZ, URZ, URZ, URZ ;  /* 0x0000003f3f3ff290 */ /* 0x000fe2000fffe03f */
[----:B------:R-:W-:Y:S01]  /*1a800*/  STL.64 [R1+0x70], R8 ;  /* 0x0000700801007387 */ /* 0x000fe20000100a00 */
[----:B------:R0:W-:Y:S02]  /*1a810*/  STL [R1+0x78], R10 ;  /* 0x0000780a01007387 */ /* 0x0001e40000100800 */
[----:B------:R-:W-:Y:S02]  /*1a820*/  IMAD.MOV.U32 R0, RZ, RZ, R11 ;  /* 0x000000ffff007224 */ /* 0x000fe400078e000b */
[----:B0-----:R-:W3:Y:S01]  /*1a830*/  LDL.LU.64 R10, [R1+0xc50] ;  /* 0x000c5000010a7983 */ /* 0x001ee20000300a00 */
[----:B------:R-:W3:Y:S02]  /*1a840*/  LDL.LU.64 R8, [R1+0xc48] ;  /* 0x000c480001087983 */ /* 0x000ee40000300a00 */
[----:B------:R0:W-:Y:S02]  /*1a850*/  STL.64 [R1+0xbd0], R6 ;  /* 0x000bd00601007387 */ /* 0x0001e40000100a00 */
[----:B------:R-:W-:Y:S01]  /*1a860*/  STL.64 [R1+0xbc8], R4 ;  /* 0x000bc80401007387 */ /* 0x000fe20000100a00 */
[----:B0-----:R-:W4:Y:S01]  /*1a870*/  LDL.LU R6, [R1+0x48] ;  /* 0x0000480001067983 */ /* 0x001f220000300800 */
[----:B------:R-:W4:Y:S01]  /*1a880*/  LDL.LU R7, [R1+0x4c] ;  /* 0x00004c0001077983 */ /* 0x000f220000300800 */
[----:B---3--:R-:W-:Y:S11]  /*1a890*/  HMMA.16816.F32.BF16 R12, R8, R20, R12 ;  /* 0x00000014080c723c */ /* 0x008ff6000004180c */
[----:B------:R-:W-:Y:S11]  /*1a8a0*/  @!UPT UIADD3 URZ, URZ, URZ, URZ ;  /* 0x0000003f3f3ff290 */ /* 0x000ff6000fffe03f */
[----:B------:R-:W-:Y:S01]  /*1a8b0*/  @!UPT UIADD3 URZ, URZ, URZ, URZ ;  /* 0x0000003f3f3ff290 */ /* 0x000fe2000fffe03f */
[----:B------:R-:W-:Y:S01]  /*1a8c0*/  STL.64 [R1+0x60], R12 ;  /* 0x0000600c01007387 */ /* 0x000fe20000100a00 */
[----:B------:R0:W-:Y:S03]  /*1a8d0*/  STL.64 [R1+0x68], R14 ;  /* 0x0000680e01007387 */ /* 0x0001e60000100a00 */
[----:B0-----:R-:W2:Y:S01]  /*1a8e0*/  LDL.LU.64 R14, [R1+0xc40] ;  /* 0x000c4000010e7983 */ /* 0x001ea20000300a00 */
[----:B------:R-:W2:Y:S02]  /*1a8f0*/  LDL.LU.64 R12, [R1+0xc38] ;  /* 0x000c3800010c7983 */ /* 0x000ea40000300a00 */
[----:B------:R0:W-:Y:S02]  /*1a900*/  STL.64 [R1+0xbc0], R10 ;  /* 0x000bc00a01007387 */ /* 0x0001e40000100a00 */
[----:B------:R1:W-:Y:S02]  /*1a910*/  STL.64 [R1+0xbb8], R8 ;  /* 0x000bb80801007387 */ /* 0x0003e40000100a00 */
[----:B0-----:R-:W-:-:S02]  /*1a920*/  IMAD.MOV.U32 R10, RZ, RZ, R3 ;  /* 0x000000ffff0a7224 */ /* 0x001fc400078e0003 */
[----:B-1----:R-:W-:Y:S02]  /*1a930*/  IMAD.MOV.U32 R8, RZ, RZ, R29 ;  /* 0x000000ffff087224 */ /* 0x002fe400078e001d */
[----:B------:R-:W-:Y:S02]  /*1a940*/  IMAD.MOV.U32 R9, RZ, RZ, R28 ;  /* 0x000000ffff097224 */ /* 0x000fe400078e001c */
[----:B------:R-:W-:Y:S01]  /*1a950*/  IMAD.MOV.U32 R11, RZ, RZ, R2 ;  /* 0x000000ffff0b7224 */ /* 0x000fe200078e0002 */
[----:B--2---:R-:W-:Y:S01]  /*1a960*/  HMMA.16816.F32.BF16 R20, R12, R20, R16 ;  /* 0x000000140c14723c */ /* 0x004fe20000041810 */
[----:B------:R-:W2:Y:S01]  /*1a970*/  LDL.LU.64 R18, [R1+0xc30] ;  /* 0x000c300001127983 */ /* 0x000ea20000300a00 */
[----:B------:R-:W4:Y:S11]  /*1a980*/  LDL.LU.64 R16, [R1+0xc28] ;  /* 0x000c280001107983 */ /* 0x000f360000300a00 */
[----:B------:R-:W-:Y:S11]  /*1a990*/  @!UPT UIADD3 URZ, URZ, URZ, URZ ;  /* 0x0000003f3f3ff290 */ /* 0x000ff6000fffe03f */
[----:B------:R-:W-:Y:S02]  /*1a9a0*/  IMAD.MOV.U32 R3, RZ, RZ, R22 ;  /* 0x000000ffff037224 */ /* 0x000fe400078e0016 */
[----:B------:R-:W-:Y:S02]  /*1a9b0*/  IMAD.MOV.U32 R29, RZ, RZ, R23 ;  /* 0x000000ffff1d7224 */ /* 0x000fe400078e0017 */
[----:B------:R-:W-:Y:S02]  /*1a9c0*/  IMAD.MOV.U32 R28, RZ, RZ, R20 ;  /* 0x000000ffff1c7224 */ /* 0x000fe400078e0014 */
[----:B------:R-:W-:Y:S01]  /*1a9d0*/  IMAD.MOV.U32 R2, RZ, RZ, R21 ;  /* 0x000000ffff027224 */ /* 0x000fe200078e0015 */
[----:B------:R-:W4:Y:S01]  /*1a9e0*/  LDL.LU.64 R22, [R1+0xc20] ;  /* 0x000c200001167983 */ /* 0x000f220000300a00 */
[----:B------:R-:W4:Y:S02]  /*1a9f0*/  LDL.LU.64 R20, [R1+0xc18] ;  /* 0x000c180001147983 */ /* 0x000f240000300a00 */
[----:B------:R-:W-:Y:S02]  /*1aa00*/  STL.64 [R1+0xbb0], R14 ;  /* 0x000bb00e01007387 */ /* 0x000fe40000100a00 */
[----:B------:R0:W-:Y:S02]  /*1aa10*/  STL.64 [R1+0xba8], R12 ;  /* 0x000ba80c01007387 */ /* 0x0001e40000100a00 */
[----:B0-----:R-:W3:Y:S01]  /*1aa20*/  LDL.LU R12, [R1+0xa0] ;  /* 0x0000a000010c7983 */ /* 0x001ee20000300800 */
[----:B------:R-:W3:Y:S02]  /*1aa30*/  LDL.LU R13, [R1+0xa4] ;  /* 0x0000a400010d7983 */ /* 0x000ee40000300800 */
[----:B------:R-:W3:Y:S02]  /*1aa40*/  LDL.LU R14, [R1+0xa8] ;  /* 0x0000a800010e7983 */ /* 0x000ee40000300800 */
[----:B------:R-:W3:Y:S02]  /*1aa50*/  LDL.LU R15, [R1+0xac] ;  /* 0x0000ac00010f7983 */ /* 0x000ee40000300800 */
[----:B--2---:R-:W-:-:S02]  /*1aa60*/  IMAD.MOV.U32 R5, RZ, RZ, R18 ;  /* 0x000000ffff057224 */ /* 0x004fc400078e0012 */
[----:B------:R-:W-:Y:S01]  /*1aa70*/  IMAD.MOV.U32 R4, RZ, RZ, R19 ;  /* 0x000000ffff047224 */ /* 0x000fe200078e0013 */
[-C--:B----4-:R-:W-:Y:S01]  /*1aa80*/  HMMA.16816.F32.BF16 R20, R16, R6.reuse, R20 ;  /* 0x000000061014723c */ /* 0x090fe20000041814 */
[----:B------:R-:W-:Y:S02]  /*1aa90*/  IMAD.MOV.U32 R26, RZ, RZ, R16 ;  /* 0x000000ffff1a7224 */ /* 0x000fe400078e0010 */
[----:B------:R-:W-:Y:S11]  /*1aaa0*/  IMAD.MOV.U32 R27, RZ, RZ, R17 ;  /* 0x000000ffff1b7224 */ /* 0x000ff600078e0011 */
[----:B------:R-:W-:Y:S09]  /*1aab0*/  @!UPT UIADD3 URZ, URZ, URZ, URZ ;  /* 0x0000003f3f3ff290 */ /* 0x000ff2000fffe03f */
[----:B------:R-:W-:Y:S01]  /*1aac0*/  STL.64 [R1+0x290], R20 ;  /* 0x0002901401007387 */ /* 0x000fe20000100a00 */
[----:B------:R0:W-:Y:S03]  /*1aad0*/  STL.64 [R1+0x298], R22 ;  /* 0x0002981601007387 */ /* 0x0001e60000100a00 */
[----:B0-----:R-:W2:Y:S01]  /*1aae0*/  LDL.LU.64 R22, [R1+0xc10] ;  /* 0x000c100001167983 */ /* 0x001ea20000300a00 */
[----:B------:R-:W2:Y:S02]  /*1aaf0*/  LDL.LU.64 R20, [R1+0xc08] ;  /* 0x000c080001147983 */ /* 0x000ea40000300a00 */
[----:B------:R-:W2:Y:S02]  /*1ab00*/  LDL.LU.64 R18, [R1+0xc00] ;  /* 0x000c000001127983 */ /* 0x000ea40000300a00 */
[----:B------:R-:W2:Y:S02]  /*1ab10*/  LDL.LU.64 R16, [R1+0xbf8] ;  /* 0x000bf80001107983 */ /* 0x000ea40000300a00 */
[----:B--2---:R-:W-:Y:S11]  /*1ab20*/  HMMA.16816.F32.BF16 R20, R16, R6, R20 ;  /* 0x000000061014723c */ /* 0x004ff60000041814 */
[----:B------:R-:W-:Y:S11]  /*1ab30*/  @!UPT UIADD3 URZ, URZ, URZ, URZ ;  /* 0x0000003f3f3ff290 */ /* 0x000ff6000fffe03f */
[----:B------:R-:W-:Y:S01]  /*1ab40*/  @!UPT UIADD3 URZ, URZ, URZ, URZ ;  /* 0x0000003f3f3ff290 */ /* 0x000fe2000fffe03f */
[----:B------:R-:W-:Y:S01]  /*1ab50*/  STL.64 [R1+0x210], R20 ;  /* 0x0002101401007387 */ /* 0x000fe20000100a00 */
[----:B------:R0:W-:Y:S03]  /*1ab60*/  STL.64 [R1+0x218], R22 ;  /* 0x0002181601007387 */ /* 0x0001e60000100a00 */
[----:B0-----:R-:W3:Y:S01]  /*1ab70*/  LDL.LU.64 R22, [R1+0xbf0] ;  /* 0x000bf00001167983 */ /* 0x001ee20000300a00 */
[----:B------:R-:W3:Y:S02]  /*1ab80*/  LDL.LU.64 R20, [R1+0xbe8] ;  /* 0x000be80001147983 */ /* 0x000ee40000300a00 */
[----:B------:R-:W-:Y:S02]  /*1ab90*/  STL.64 [R1+0xb68], R18 ;  /* 0x000b681201007387 */ /* 0x000fe40000100a00 */
[----:B------:R0:W-:Y:S02]  /*1aba0*/  STL.64 [R1+0xb60], R16 ;  /* 0x000b601001007387 */ /* 0x0001e40000100a00 */
[----:B0-----:R-:W-:-:S02]  /*1abb0*/  IMAD.MOV.U32 R16, RZ, RZ, R26 ;  /* 0x000000ffff107224 */ /* 0x001fc400078e001a */
[----:B------:R-:W-:Y:S01]  /*1abc0*/  IMAD.MOV.U32 R17, RZ, RZ, R27 ;  /* 0x000000ffff117224 */ /* 0x000fe200078e001b */
[----:B------:R-:W2:Y:S01]  /*1abd0*/  LDL.LU R26, [R1+0xbe0] ;  /* 0x000be000011a7983 */ /* 0x000ea20000300800 */
[----:B------:R-:W2:Y:S02]  /*1abe0*/  LDL.LU R27, [R1+0xbdc] ;  /* 0x000bdc00011b7983 */ /* 0x000ea40000300800 */
[----:B------:R-:W-:Y:S02]  /*1abf0*/  IMAD.MOV.U32 R18, RZ, RZ, R5 ;  /* 0x000000ffff127224 */ /* 0x000fe400078e0005 */
[----:B------:R-:W-:-:S05]  /*1ac00*/  IMAD.MOV.U32 R19, RZ, RZ, R4 ;  /* 0x000000ffff137224 */ /* 0x000fca00078e0004 */
[----:B------:R-:W-:Y:S01]  /*1ac10*/  STL.64 [R1+0xba0], R18 ;  /* 0x000ba01201007387 */ /* 0x000fe20000100a00 */
[----:B------:R-:W-:Y:S01]  /*1ac20*/  STL.64 [R1+0xb98], R16 ;  /* 0x000b981001007387 */ /* 0x000fe20000100a00 */
[-C--:B---3--:R-:W-:Y:S02]  /*1ac30*/  HMMA.16816.F32.BF16 R12, R20, R6.reuse, R12 ;  /* 0x00000006140c723c */ /* 0x088fe4000004180c */
[----:B------:R0:W-:Y:S04]  /*1ac40*/  STL.64 [R1+0xb48], R22 ;  /* 0x000b481601007387 */ /* 0x0001e80000100a00 */
[----:B0-----:R-:W3:Y:S02]  /*1ac50*/  LDL R23, [R1+0xd0] ;  /* 0x0000d00001177983 */ /* 0x001ee40000100800 */
[----:B--2---:R-:W-:Y:S11]  /*1ac60*/  HMMA.16816.F32.BF16 R8, R24, R6, R8 ;  /* 0x000000061808723c */ /* 0x004ff60000041808 */
[----:B------:R-:W-:Y:S04]  /*1ac70*/  @!UPT UIADD3 URZ, URZ, URZ, URZ ;  /* 0x0000003f3f3ff290 */ /* 0x000fe8000fffe03f */
[----:B------:R-:W-:Y:S01]  /*1ac80*/  STL.64 [R1+0x190], R12 ;  /* 0x0001900c01007387 */ /* 0x000fe20000100a00 */
[----:B------:R-:W-:Y:S02]  /*1ac90*/  STL.64 [R1+0x198], R14 ;  /* 0x0001980e01007387 */ /* 0x000fe40000100a00 */
[----:B------:R-:W-:Y:S02]  /*1aca0*/  STL.64 [R1+0xb40], R20 ;  /* 0x000b401401007387 */ /* 0x000fe40000100a00 */
[----:B------:R-:W2:Y:S01]  /*1acb0*/  LDL.LU.64 R4, [R1+0x270] ;  /* 0x0002700001047983 */ /* 0x000ea20000300a00 */
[----:B------:R-:W2:Y:S04]  /*1acc0*/  LDL.LU.64 R6, [R1+0x278] ;  /* 0x0002780001067983 */ /* 0x000ea80000300a00 */
[----:B------:R-:W-:Y:S01]  /*1acd0*/  STL.64 [R1+0x120], R8 ;  /* 0x0001200801007387 */ /* 0x000fe20000100a00 */
[----:B------:R-:W-:Y:S02]  /*1ace0*/  STL.64 [R1+0x128], R10 ;  /* 0x0001280a01007387 */ /* 0x000fe40000100a00 */
[----:B------:R-:W-:Y:S02]  /*1acf0*/  STL.64 [R1+0xb38], R26 ;  /* 0x000b381a01007387 */ /* 0x000fe40000100a00 */
[----:B------:R0:W-:Y:S02]  /*1ad00*/  STL.64 [R1+0xb30], R24 ;  /* 0x000b301801007387 */ /* 0x0001e40000100a00 */
[----:B0-----:R-:W4:Y:S01]  /*1ad10*/  LDL.LU R24, [R1+0x60] ;  /* 0x0000600001187983 */ /* 0x001f220000300800 */
[----:B------:R-:W4:Y:S02]  /*1ad20*/  LDL.LU R25, [R1+0x64] ;  /* 0x0000640001197983 */ /* 0x000f240000300800 */
[----:B------:R-:W2:Y:S02]  /*1ad30*/  LDL.LU R26, [R1+0x68] ;  /* 0x00006800011a7983 */ /* 0x000ea40000300800 */
[----:B------:R-:W2:Y:S01]  /*1ad40*/  LDL.LU R27, [R1+0x6c] ;  /* 0x00006c00011b7983 */ /* 0x000ea20000300800 */
[----:B------:R-:W4:Y:S01]  /*1ad50*/  LDL.LU.64 R8, [R1+0x200] ;  /* 0x0002000001087983 */ /* 0x000f220000300a00 */
[----:B------:R-:W4:Y:S02]  /*1ad60*/  LDL.LU.64 R10, [R1+0x208] ;  /* 0x00020800010a7983 */ /* 0x000f240000300a00 */
[----:B------:R-:W4:Y:S02]  /*1ad70*/  LDL.LU.64 R12, [R1+0x180] ;  /* 0x00018000010c7983 */ /* 0x000f240000300a00 */
[----:B------:R-:W4:Y:S01]  /*1ad80*/  LDL.LU.64 R14, [R1+0x188] ;  /* 0x00018800010e7983 */ /* 0x000f220000300a00 */
[----:B------:R-:W4:Y:S01]  /*1ad90*/  LDL.LU.64 R16, [R1+0x110] ;  /* 0x0001100001107983 */ /* 0x000f220000300a00 */
[----:B------:R-:W4:Y:S03]  /*1ada0*/  LDL.LU.64 R18, [R1+0x118] ;  /* 0x0001180001127983 */ /* 0x000f260000300a00 */
[----:B---3--:R-:W0:Y:S04]  /*1adb0*/  LDSM.16.M88.4 R20, [R23+0x7800] ;  /* 0x007800001714783b */ /* 0x008e280000000200 */
[----:B--2---:R-:W-:Y:S01]  /*1adc0*/  STL.64 [R1+0xb58], R26 ;  /* 0x000b581a01007387 */ /* 0x004fe20000100a00 */
[----:B----4-:R1:W-:Y:S03]  /*1add0*/  STL.64 [R1+0xb50], R24 ;  /* 0x000b501801007387 */ /* 0x0103e60000100a00 */
[----:B-1----:R-:W2:Y:S01]  /*1ade0*/  LDL.LU R24, [R1+0x70] ;  /* 0x0000700001187983 */ /* 0x002ea20000300800 */
[----:B------:R-:W2:Y:S02]  /*1adf0*/  LDL.LU R25, [R1+0x74] ;  /* 0x0000740001197983 */ /* 0x000ea40000300800 */
[----:B------:R-:W3:Y:S02]  /*1ae00*/  LDL.LU R26, [R1+0x78] ;  /* 0x00007800011a7983 */ /* 0x000ee40000300800 */
[----:B------:R-:W-:-:S02]  /*1ae10*/  IMAD.MOV.U32 R27, RZ, RZ, R0 ;  /* 0x000000ffff1b7224 */ /* 0x000fc400078e0000 */
[----:B------:R-:W4:Y:S04]  /*1ae20*/  LDL.LU R0, [R1+0xbd8] ;  /* 0x000bd80001007983 */ /* 0x000f280000300800 */
[----:B---3--:R-:W-:Y:S01]  /*1ae30*/  STL.64 [R1+0xb78], R26 ;  /* 0x000b781a01007387 */ /* 0x008fe20000100a00 */
[----:B--2---:R1:W-:Y:S03]  /*1ae40*/  STL.64 [R1+0xb70], R24 ;  /* 0x000b701801007387 */ /* 0x0043e60000100a00 */
[----:B-1----:R-:W0:Y:S01]  /*1ae50*/  LDL.LU R24, [R1+0x10] ;  /* 0x0000100001187983 */ /* 0x002e220000300800 */
[----:B------:R-:W0:Y:S02]  /*1ae60*/  LDL.LU R25, [R1+0x14] ;  /* 0x0000140001197983 */ /* 0x000e240000300800 */
[----:B------:R-:W0:Y:S02]  /*1ae70*/  LDL.LU R26, [R1+0x18] ;  /* 0x00001800011a7983 */ /* 0x000e240000300800 */
[----:B------:R-:W0:Y:S02]  /*1ae80*/  LDL.LU R27, [R1+0x1c] ;  /* 0x00001c00011b7983 */ /* 0x000e240000300800 */
[-C--:B0-----:R-:W-:Y:S01]  /*1ae90*/  HMMA.16816.F32.BF16 R24, R24, R20.reuse, R4 ;  /* 0x000000141818723c */ /* 0x081fe20000041804 */
[----:B------:R-:W2:Y:S01]  /*1aea0*/  LDL.LU.64 R6, [R1+0xbd0] ;  /* 0x000bd00001067983 */ /* 0x000ea20000300a00 */
[----:B------:R-:W2:Y:S11]  /*1aeb0*/  LDL.LU.64 R4, [R1+0xbc8] ;  /* 0x000bc80001047983 */ /* 0x000eb60000300a00 */
[----:B------:R-:W-:Y:S10]  /*1aec0*/  @!UPT UIADD3 URZ, URZ, URZ, URZ ;  /* 0x0000003f3f3ff290 */ /* 0x000ff4000fffe03f */
[----:B------:R-:W-:Y:S01]  /*1aed0*/  STL.64 [R1+0xb88], R26 ;  /* 0x000b881a01007387 */ /* 0x000fe20000100a00 */
[----:B------:R0:W-:Y:S03]  /*1aee0*/  STL.64 [R1+0xb80], R24 ;  /* 0x000b801801007387 */ /* 0x0001e60000100a00 */
[----:B0-----:R-:W3:Y:S01]  /*1aef0*/  LDL.LU R24, [R1+0x80] ;  /* 0x0000800001187983 */ /* 0x001ee20000300800 */
[----:B------:R-:W3:Y:S02]  /*1af00*/  LDL.LU R25, [R1+0x84] ;  /* 0x0000840001197983 */ /* 0x000ee40000300800 */
[----:B------:R-:W3:Y:S02]  /*1af10*/  LDL.LU R26, [R1+0x88] ;  /* 0x00008800011a7983 */ /* 0x000ee40000300800 */
[----:B------:R-:W3:Y:S01]  /*1af20*/  LDL.LU R27, [R1+0x8c] ;  /* 0x00008c00011b7983 */ /* 0x000ee20000300800 */
[-C--:B--2---:R-:W-:Y:S01]  /*1af30*/  HMMA.16816.F32.BF16 R4, R4, R20.reuse, R8 ;  /* 0x000000140404723c */ /* 0x084fe20000041808 */
[----:B------:R-:W2:Y:S01]  /*1af40*/  LDL.LU.64 R10, [R1+0xbc0] ;  /* 0x000bc000010a7983 */ /* 0x000ea20000300a00 */
[----:B------:R-:W2:Y:S06]  /*1af50*/  LDL.LU.64 R8, [R1+0xbb8] ;  /* 0x000bb80001087983 */ /* 0x000eac0000300a00 */
[-C--:B--2---:R-:W-:Y:S01]  /*1af60*/  HMMA.16816.F32.BF16 R8, R8, R20.reuse, R12 ;  /* 0x000000140808723c */ /* 0x084fe2000004180c */
[----:B------:R-:W2:Y:S01]  /*1af70*/  LDL.LU.64 R14, [R1+0xbb0] ;  /* 0x000bb000010e7983 */ /* 0x000ea20000300a00 */
[----:B------:R-:W2:Y:S06]  /*1af80*/  LDL.LU.64 R12, [R1+0xba8] ;  /* 0x000ba800010c7983 */ /* 0x000eac0000300a00 */
[----:B--2---:R-:W-:Y:S01]  /*1af90*/  HMMA.16816.F32.BF16 R12, R12, R20, R16 ;  /* 0x000000140c0c723c */ /* 0x004fe20000041810 */
[----:B------:R-:W3:Y:S01]  /*1afa0*/  LDL.LU.64 R18, [R1+0xba0] ;  /* 0x000ba00001127983 */ /* 0x000ee20000300a00 */
[----:B------:R-:W3:Y:S11]  /*1afb0*/  LDL.LU.64 R16, [R1+0xb98] ;  /* 0x000b980001107983 */ /* 0x000ef60000300a00 */
[----:B------:R-:W-:Y:S10]  /*1afc0*/  @!UPT UIADD3 URZ, URZ, URZ, URZ ;  /* 0x0000003f3f3ff290 */ /* 0x000ff4000fffe03f */
[----:B------:R-:W-:Y:S01]  /*1afd0*/  STL.64 [R1+0xb10], R14 ;  /* 0x000b100e01007387 */ /* 0x000fe20000100a00 */
[----:B------:R0:W-:Y:S03]  /*1afe0*/  STL.64 [R1+0xb08], R12 ;  /* 0x000b080c01007387 */ /* 0x0001e60000100a00 */
[----:B0-----:R-:W2:Y:S01]  /*1aff0*/  LDL.LU R12, [R1+0x8d8] ;  /* 0x0008d800010c7983 */ /* 0x001ea20000300800 */
[----:B------:R-:W2:Y:S02]  /*1b000*/  LDL.LU R13, [R1+0x820] ;  /* 0x00082000010d7983 */ /* 0x000ea40000300800 */
[----:B------:R-:W3:Y:S02]  /*1b010*/  LDL.LU R14, [R1+0x38] ;  /* 0x00003800010e7983 */ /* 0x000ee40000300800 */
[----:B----4-:R-:W-:Y:S02]  /*1b020*/  IMAD.MOV.U32 R15, RZ, RZ, R0 ;  /* 0x000000ffff0f7224 */ /* 0x010fe400078e0000 */
[----:B------:R0:W5:Y:S05]  /*1b030*/  LDL.LU R0, [R1+0xb90] ;  /* 0x000b900001007983 */ /* 0x00016a0000300800 */
[C---:B---3--:R-:W-:Y:S11]  /*1b040*/  HMMA.16816.F32.BF16 R24, R16.reuse, R14, R24 ;  /* 0x0000000e1018723c */ /* 0x048ff60000041818 */
[----:B------:R-:W-:Y:S11]  /*1b050*/  @!UPT UIADD3 URZ, URZ, URZ, URZ ;  /* 0x0000003f3f3ff290 */ /* 0x000ff6000fffe03f */
[----:B------:R-:W-:Y:S01]  /*1b060*/  @!UPT UIADD3 URZ, URZ, URZ, URZ ;  /* 0x0000003f3f3ff290 */ /* 0x000fe2000fffe03f */
[----:B------:R-:W-:Y:S01]  /*1b070*/  STL.64 [R1+0x280], R24 ;  /* 0x0002801801007387 */ /* 0x000fe20000100a00 */
[----:B------:R1:W-:Y:S03]  /*1b080*/  STL.64 [R1+0x288], R26 ;  /* 0x0002881a01007387 */ /* 0x0003e60000100a00 */
[----:B-1----:R-:W3:Y:S01]  /*1b090*/  LDL.LU.64 R26, [R1+0xb88] ;  /* 0x000b8800011a7983 */ /* 0x002ee20000300a00 */
[----:B------:R-:W3:Y:S02]  /*1b0a0*/  LDL.LU.64 R24, [R1+0xb80] ;  /* 0x000b800001187983 */ /* 0x000ee40000300a00 */
[----:B---3--:R-:W-:Y:S01]  /*1b0b0*/  HMMA.16816.F32.BF16 R16, R16, R22, R24 ;  /* 0x000000161010723c */ /* 0x008fe20000041818 */
[----:B------:R-:W3:Y:S01]  /*1b0c0*/  LDL.LU.64 R26, [R1+0xb78] ;  /* 0x000b7800011a7983 */ /* 0x000ee20000300a00 */
[----:B------:R-:W3:Y:S11]  /*1b0d0*/  LDL.LU.64 R24, [R1+0xb70] ;  /* 0x000b700001187983 */ /* 0x000ef60000300a00 */
[----:B------:R-:W-:Y:S10]  /*1b0e0*/  @!UPT UIADD3 URZ, URZ, URZ, URZ ;  /* 0x0000003f3f3ff290 */ /* 0x000ff4000fffe03f */
[----:B------:R-:W-:Y:S01]  /*1b0f0*/  STL.64 [R1+0x270], R16 ;  /* 0x0002701001007387 */ /* 0x000fe20000100a00 */
[----:B------:R1:W-:Y:S03]  /*1b100*/  STL.64 [R1+0x278], R18 ;  /* 0x0002781201007387 */ /* 0x0003e60000100a00 */
[----:B-1----:R-:W3:Y:S01]  /*1b110*/  LDL.LU.64 R18, [R1+0xb68] ;  /* 0x000b680001127983 */ /* 0x002ee20000300a00 */
[----:B------:R-:W3:Y:S02]  /*1b120*/  LDL.LU.64 R16, [R1+0xb60] ;  /* 0x000b600001107983 */ /* 0x000ee40000300a00 */
[C---:B---3--:R-:W-:Y:S08]  /*1b130*/  HMMA.16816.F32.BF16 R24, R16.reuse, R14, R24 ;  /* 0x0000000e1018723c */ /* 0x048ff00000041818 */
[----:B------:R-:W-:Y:S07]  /*1b140*/  HMMA.16816.F32.BF16 R16, R16, R22, R4 ;  /* 0x000000161010723c */ /* 0x000fee0000041804 */
[----:B------:R-:W-:-:S02]  /*1b150*/  IMAD.MOV.U32 R5, RZ, RZ, R22 ;  /* 0x000000ffff057224 */ /* 0x000fc400078e0016 */
[----:B------:R-:W-:-:S06]  /*1b160*/  IMAD.MOV.U32 R4, RZ, RZ, R23 ;  /* 0x000000ffff047224 */ /* 0x000fcc00078e0017 */
[----:B------:R-:W-:Y:S01]  /*1b170*/  STL.64 [R1+0x1f0], R24 ;  /* 0x0001f01801007387 */ /* 0x000fe20000100a00 */
[----:B------:R1:W-:Y:S03]  /*1b180*/  STL.64 [R1+0x1f8], R26 ;  /* 0x0001f81a01007387 */ /* 0x0003e60000100a00 */
[----:B-1----:R-:W3:Y:S01]  /*1b190*/  LDL.LU.64 R26, [R1+0xb58] ;  /* 0x000b5800011a7983 */ /* 0x002ee20000300a00 */
[----:B------:R-:W3:Y:S03]  /*1b1a0*/  LDL.LU.64 R24, [R1+0xb50] ;  /* 0x000b500001187983 */ /* 0x000ee60000300a00 */
[----:B------:R1:W-:Y:S02]  /*1b1b0*/  STL.64 [R1+0x200], R16 ;  /* 0x0002001001007387 */ /* 0x0003e40000100a00 */
[----:B------:R4:W-:Y:S01]  /*1b1c0*/  STL.64 [R1+0x208], R18 ;  /* 0x0002081201007387 */ /* 0x0009e20000100a00 */
[----:B------:R-:W3:Y:S01]  /*1b1d0*/  LDL.LU.64 R22, [R1+0xb48] ;  /* 0x000b480001167983 */ /* 0x000ee20000300a00 */
[----:B------:R-:W3:Y:S03]  /*1b1e0*/  LDL.LU.64 R20, [R1+0xb40] ;  /* 0x000b400001147983 */ /* 0x000ee60000300a00 */
[----:B-1----:R-:W2:Y:S01]  /*1b1f0*/  LDL.LU R17, [R1+0x8e0] ;  /* 0x0008e00001117983 */ /* 0x002ea20000300800 */
[----:B----4-:R-:W-:-:S02]  /*1b200*/  IMAD.MOV.U32 R19, RZ, RZ, R4 ;  /* 0x000000ffff137224 */ /* 0x010fc400078e0004 */
[----:B------:R-:W-:Y:S02]  /*1b210*/  IMAD.MOV.U32 R18, RZ, RZ, R5 ;  /* 0x000000ffff127224 */ /* 0x000fe400078e0005 */
[----:B------:R-:W4:Y:S01]  /*1b220*/  LDL.LU R4, [R1+0x6e0] ;  /* 0x0006e00001047983 */ /* 0x000f220000300800 */
[----:B------:R-:W4:Y:S01]  /*1b230*/  LDL.LU R5, [R1+0x838] ;  /* 0x0008380001057983 */ /* 0x000f220000300800 */
[----:B------:R-:W2:Y:S02]  /*1b240*/  LDL.LU R6, [R1+0x590] ;  /* 0x0005900001067983 */ /* 0x000ea40000300800 */
[----:B------:R-:W2:Y:S01]  /*1b250*/  LDL.LU R7, [R1+0x594] ;  /* 0x0005940001077983 */ /* 0x000ea20000300800 */
[----:B---3--:R-:W-:Y:S01]  /*1b260*/  HMMA.16816.F32.BF16 R24, R20, R14, R24 ;  /* 0x0000000e1418723c */ /* 0x008fe20000041818 */
[----:B--2---:R-:W-:Y:S01]  /*1b270*/  STL.64 [R1+0xb00], R6 ;  /* 0x000b000601007387 */ /* 0x004fe20000100a00 */
[----:B----4-:R1:W-:Y:S11]  /*1b280*/  STL.64 [R1+0xaf8], R4 ;  /* 0x000af80401007387 */ /* 0x0103f60000100a00 */
[----:B------:R-:W-:Y:S10]  /*1b290*/  @!UPT UIADD3 URZ, URZ, URZ, URZ ;  /* 0x0000003f3f3ff290 */ /* 0x000ff4000fffe03f */
[----:B------:R-:W-:Y:S01]  /*1b2a0*/  STL.64 [R1+0x100], R24 ;  /* 0x0001001801007387 */ /* 0x000fe20000100a00 */
[----:B------:R2:W-:Y:S02]  /*1b2b0*/  STL.64 [R1+0x108], R26 ;  /* 0x0001081a01007387 */ /* 0x0005e40000100a00 */
[----:B------:R-:W-:Y:S02]  /*1b2c0*/  IMAD.MOV.U32 R16, RZ, RZ, R25 ;  /* 0x000000ffff107224 */ /* 0x000fe400078e0019 */
[----:B-1----:R-:W-:Y:S02]  /*1b2d0*/  IMAD.MOV.U32 R5, RZ, RZ, R17 ;  /* 0x000000ffff057224 */ /* 0x002fe400078e0011 */
[----:B------:R-:W-:Y:S02]  /*1b2e0*/  IMAD.MOV.U32 R17, RZ, RZ, R26 ;  /* 0x000000ffff117224 */ /* 0x000fe400078e001a */
[----:B--2---:R-:W2:Y:S01]  /*1b2f0*/  LDL.LU.64 R26, [R1+0xb38] ;  /* 0x000b3800011a7983 */ /* 0x004ea20000300a00 */
[----:B------:R-:W2:Y:S02]  /*1b300*/  LDL.LU.64 R24, [R1+0xb30] ;  /* 0x000b300001187983 */ /* 0x000ea40000300a00 */
[----:B------:R-:W-:-:S02]  /*1b310*/  IMAD.MOV.U32 R6, RZ, RZ, R18 ;  /* 0x000000ffff067224 */ /* 0x000fc400078e0012 */
[----:B------:R-:W-:Y:S01]  /*1b320*/  IMAD.MOV.U32 R7, RZ, RZ, R19 ;  /* 0x000000ffff077224 */ /* 0x000fe200078e0013 */
[----:B------:R1:W-:Y:S01]  /*1b330*/  STL.64 [R1+0xb18], R16 ;  /* 0x000b181001007387 */ /* 0x0003e20000100a00 */
[----:B------:R-:W-:Y:S02]  /*1b340*/  IMAD.MOV.U32 R18, RZ, RZ, R3 ;  /* 0x000000ffff127224 */ /* 0x000fe400078e0003 */
[----:B------:R-:W-:-:S03]  /*1b350*/  IMAD.MOV.U32 R19, RZ, RZ, R29 ;  /* 0x000000ffff137224 */ /* 0x000fc600078e001d */
[----:B------:R-:W-:Y:S01]  /*1b360*/  HMMA.16816.F32.BF16 R8, R20, R6, R8 ;  /* 0x000000061408723c */ /* 0x000fe20000041808 */
[----:B-1----:R-:W-:Y:S02]  /*1b370*/  IMAD.MOV.U32 R16, RZ, RZ, R28 ;  /* 0x000000ffff107224 */ /* 0x002fe400078e001c */
[----:B------:R-:W-:-:S04]  /*1b380*/  IMAD.MOV.U32 R17, RZ, RZ, R2 ;  /* 0x000000ffff117224 */ /* 0x000fc800078e0002 */
[----:B------:R-:W-:Y:S02]  /*1b390*/  IMAD.MOV.U32 R23, RZ, RZ, R12 ;  /* 0x000000ffff177224 */ /* 0x000fe400078e000c */
[----:B------:R-:W-:Y:S01]  /*1b3a0*/  IMAD.MOV.U32 R22, RZ, RZ, R13 ;  /* 0x000000ffff167224 */ /* 0x000fe200078e000d */
[----:B------:R-:W3:Y:S01]  /*1b3b0*/  LDL.LU R28, [R1+0xb2c] ;  /* 0x000b2c00011c7983 */ /* 0x000ee20000300800 */
[----:B------:R0:W5:Y:S02]  /*1b3c0*/  LDL.LU R2, [R1+0xb28] ;  /* 0x000b280001027983 */ /* 0x0001640000300800 */
[----:B------:R-:W4:Y:S02]  /*1b3d0*/  LDL.LU R3, [R1+0xb24] ;  /* 0x000b240001037983 */ /* 0x000f240000300800 */
[----:B------:R-:W3:Y:S08]  /*1b3e0*/  LDL.LU R29, [R1+0xb20] ;  /* 0x000b2000011d7983 */ /* 0x000ef00000300800 */
[----:B------:R1:W-:Y:S01]  /*1b3f0*/  STL.64 [R1+0x180], R8 ;  /* 0x0001800801007387 */ /* 0x0003e20000100a00 */
[----:B------:R-:W-:-:S02]  /*1b400*/  IMAD.MOV.U32 R20, RZ, RZ, R10 ;  /* 0x000000ffff147224 */ /* 0x000fc400078e000a */
[----:B------:R0:W-:Y:S01]  /*1b410*/  STL.64 [R1+0x188], R10 ;  /* 0x0001880a01007387 */ /* 0x0001e20000100a00 */
[----:B-1----:R-:W3:Y:S01]  /*1b420*/  LDL.LU R8, [R1+0x6e8] ;  /* 0x0006e80001087983 */ /* 0x002ee20000300800 */
[----:B0-----:R-:W-:-:S03]  /*1b430*/  IMAD.MOV.U32 R10, RZ, RZ, R9 ;  /* 0x000000ffff0a7224 */ /* 0x001fc600078e0009 */
[----:B------:R-:W3:Y:S01]  /*1b440*/  LDL.LU R9, [R1+0x83c] ;  /* 0x00083c0001097983 */ /* 0x000ee20000300800 */
[C---:B--2---:R-:W-:Y:S03]  /*1b450*/  HMMA.16816.F32.BF16 R12, R24.reuse, R14, R16 ;  /* 0x0000000e180c723c */ /* 0x044fe60000041810 */
[----:B------:R0:W5:Y:S11]  /*1b460*/  LDL.LU.64 R16, [R1+0xb18] ;  /* 0x000b180001107983 */ /* 0x0001760000300a00 */
[----:B------:R-:W-:Y:S09]  /*1b470*/  @!UPT UIADD3 URZ, URZ, URZ, URZ ;  /* 0x0000003f3f3ff290 */ /* 0x000ff2000fffe03f */
[----:B------:R-:W-:Y:S01]  /*1b480*/  STL.64 [R1+0xf0], R12 ;  /* 0x0000f00c01007387 */ /* 0x000fe20000100a00 */
[----:B------:R1:W-:Y:S02]  /*1b490*/  STL.64 [R1+0xf8], R14 ;  /* 0x0000f80e01007387 */ /* 0x0003e40000100a00 */
[----:B------:R-:W-:Y:S02]  /*1b4a0*/  IMAD.MOV.U32 R18, RZ, RZ, R15 ;  /* 0x000000ffff127224 */ /* 0x000fe400078e000f */
[----:B-1----:R-:W2:Y:S01]  /*1b4b0*/  LDL.LU.64 R14, [R1+0xb10] ;  /* 0x000b1000010e7983 */ /* 0x002ea20000300a00 */
[----:B------:R-:W2:Y:S02]  /*1b4c0*/  LDL.LU.64 R12, [R1+0xb08] ;  /* 0x000b0800010c7983 */ /* 0x000ea40000300a00 */
[----:B------:R-:W-:Y:S01]  /*1b4d0*/  IMAD.MOV.U32 R21, RZ, RZ, R5 ;  /* 0x000000ffff157224 */ /* 0x000fe200078e0005 */
[----:B--2---:R-:W-:Y:S01]  /*1b4e0*/  HMMA.16816.F32.BF16 R12, R24, R6, R12 ;  /* 0x00000006180c723c */ /* 0x004fe2000004180c */
[----:B------:R-:W2:Y:S01]  /*1b4f0*/  LDL.LU.64 R6, [R1+0xb00] ;  /* 0x000b000001067983 */ /* 0x000ea20000300a00 */
[----:B------:R-:W2:Y:S02]  /*1b500*/  LDL.LU.64 R4, [R1+0xaf8] ;  /* 0x000af80001047983 */ /* 0x000ea40000300a00 */
[----:B------:R-:W-:-:S04]  /*1b510*/  IMAD.MOV.U32 R19, RZ, RZ, c[0x0][0x18c] ;  /* 0x00006300ff137624 */ /* 0x000fc800078e00ff */
[----:B------:R-:W-:Y:S11]  /*1b520*/  IMAD.SHL.U32 R19, R19, 0x20, RZ ;  /* 0x0000002013137824 */ /* 0x000ff600078e00ff */
[----:B------:R-:W-:Y:S04]  /*1b530*/  @!UPT UIADD3 URZ, URZ, URZ, URZ ;  /* 0x0000003f3f3ff290 */ /* 0x000fe8000fffe03f */
[----:B------:R-:W-:Y:S01]  /*1b540*/  STL.64 [R1+0x110], R12 ;  /* 0x0001100c01007387 */ /* 0x000fe20000100a00 */
[----:B------:R1:W-:Y:S02]  /*1b550*/  STL.64 [R1+0x118], R14 ;  /* 0x0001180e01007387 */ /* 0x0003e40000100a00 */
[----:B------:R-:W-:Y:S02]  /*1b560*/  IMAD.MOV.U32 R11, RZ, RZ, R15 ;  /* 0x000000ffff0b7224 */ /* 0x000fe400078e000f */
[----:B-1----:R-:W4:Y:S01]  /*1b570*/  LDL.LU R15, [R1+0x830] ;  /* 0x00083000010f7983 */ /* 0x002f220000300800 */
[----:B------:R-:W4:Y:S02]  /*1b580*/  LDL.LU R14, [R1+0x6d8] ;  /* 0x0006d800010e7983 */ /* 0x000f240000300800 */
[----:B------:R-:W4:Y:S02]  /*1b590*/  LDL.LU R24, [R1+0x6c8] ;  /* 0x0006c80001187983 */ /* 0x000f240000300800 */
[----:B------:R-:W4:Y:S01]  /*1b5a0*/  LDL.LU R13, [R1+0x58c] ;  /* 0x00058c00010d7983 */ /* 0x000f220000300800 */
[----:B------:R-:W4:Y:S01]  /*1b5b0*/  LDL.LU R25, [R1+0x6c4] ;  /* 0x0006c40001197983 */ /* 0x000f220000300800 */
[----:B------:R-:W4:Y:S02]  /*1b5c0*/  LDL.LU R12, [R1+0x6d4] ;  /* 0x0006d400010c7983 */ /* 0x000f240000300800 */
[----:B------:R-:W4:Y:S02]  /*1b5d0*/  LDL.LU R27, [R1+0x824] ;  /* 0x00082400011b7983 */ /* 0x000f240000300800 */
[----:B------:R-:W4:Y:S01]  /*1b5e0*/  LDL.LU R26, [R1+0x814] ;  /* 0x00081400011a7983 */ /* 0x000f220000300800 */
[----:B--2---:R-:W-:-:S04]  /*1b5f0*/  LOP3.LUT R5, R5, R4, RZ, 0x3c, !PT ;  /* 0x0000000405057212 */ /* 0x004fc800078e3cff */
[----:B------:R-:W-:-:S04]  /*1b600*/  LOP3.LUT R4, R5, R4, RZ, 0x3c, !PT ;  /* 0x0000000405047212 */ /* 0x000fc800078e3cff */
[----:B------:R-:W-:-:S05]  /*1b610*/  LOP3.LUT R5, R5, R4, RZ, 0x3c, !PT ;  /* 0x0000000405057212 */ /* 0x000fca00078e3cff */
[----:B------:R-:W-:-:S05]  /*1b620*/  IMAD.WIDE R4, R19, 0x2, R4 ;  /* 0x0000000213047825 */ /* 0x000fca00078e0204 */
[----:B------:R-:W-:Y:S01]  /*1b630*/  STL [R1+0x838], R4 ;  /* 0x0008380401007387 */ /* 0x000fe20000100800 */
[----:B------:R1:W-:Y:S03]  /*1b640*/  STL [R1+0x6e0], R5 ;  /* 0x0006e00501007387 */ /* 0x0003e60000100800 */
[----:B-1----:R-:W2:Y:S01]  /*1b650*/  LDL.LU R5, [R1+0xe8] ;  /* 0x0000e80001057983 */ /* 0x002ea20000300800 */
[----:B------:R-:W-:Y:S02]  /*1b660*/  IMAD.MOV.U32 R4, RZ, RZ, R6 ;  /* 0x000000ffff047224 */ /* 0x000fe400078e0006 */
[----:B---3--:R-:W-:Y:S02]  /*1b670*/  IMAD.MOV.U32 R6, RZ, RZ, R28 ;  /* 0x000000ffff067224 */ /* 0x008fe400078e001c */
[----:B------:R-:W2:Y:S02]  /*1b680*/  LDL.LU R28, [R1+0xaf4] ;  /* 0x000af400011c7983 */ /* 0x000ea40000300800 */
[----:B------:R-:W-:Y:S01]  /*1b690*/  IMAD.WIDE R6, R19, 0x2, R6 ;  /* 0x0000000213067825 */ /* 0x000fe200078e0206 */
[----:B------:R-:W-:-:S04]  /*1b6a0*/  LOP3.LUT R9, R9, R8, RZ, 0x3c, !PT ;  /* 0x0000000809097212 */ /* 0x000fc800078e3cff */
[----:B------:R-:W-:-:S04]  /*1b6b0*/  LOP3.LUT R8, R9, R8, RZ, 0x3c, !PT ;  /* 0x0000000809087212 */ /* 0x000fc800078e3cff */
[----:B------:R-:W-:-:S05]  /*1b6c0*/  LOP3.LUT R9, R9, R8, RZ, 0x3c, !PT ;  /* 0x0000000809097212 */ /* 0x000fca00078e3cff */
[----:B------:R-:W-:-:S04]  /*1b6d0*/  IMAD.WIDE R8, R19, 0x2, R8 ;  /* 0x0000000213087825 */ /* 0x000fc800078e0208 */
[----:B--2---:R-:W-:-:S05]  /*1b6e0*/  IMAD.WIDE R4, R19, 0x2, R4 ;  /* 0x0000000213047825 */ /* 0x004fca00078e0204 */
[----:B------:R-:W-:Y:S01]  /*1b6f0*/  STL [R1+0x590], R4 ;  /* 0x0005900401007387 */ /* 0x000fe20000100800 */
[----:B------:R-:W-:Y:S02]  /*1b700*/  STL [R1+0xe8], R5 ;  /* 0x0000e80501007387 */ /* 0x000fe40000100800 */
[----:B------:R1:W-:Y:S02]  /*1b710*/  STL [R1+0x6e4], R6 ;  /* 0x0006e40601007387 */ /* 0x0003e40000100800 */
[----:B------:R2:W-:Y:S01]  /*1b720*/  STL [R1+0x594], R7 ;  /* 0x0005940701007387 */ /* 0x0005e20000100800 */
[----:B-1----:R-:W3:Y:S01]  /*1b730*/  LDL.LU R6, [R1+0x59c] ;  /* 0x00059c0001067983 */ /* 0x002ee20000300800 */
[----:B--2---:R-:W3:Y:S02]  /*1b740*/  LDL.LU R7, [R1+0x6ec] ;  /* 0x0006ec0001077983 */ /* 0x004ee40000300800 */
[----:B------:R-:W-:Y:S02]  /*1b750*/  STL [R1+0x83c], R8 ;  /* 0x00083c0801007387 */ /* 0x000fe40000100800 */
[----:B------:R1:W-:Y:S02]  /*1b760*/  STL [R1+0x6e8], R9 ;  /* 0x0006e80901007387 */ /* 0x0003e40000100800 */
[----:B-1----:R-:W2:Y:S01]  /*1b770*/  LDL.LU R9, [R1+0x6f0] ;  /* 0x0006f00001097983 */ /* 0x002ea20000300800 */
[----:B------:R-:W-:-:S02]  /*1b780*/  IMAD.MOV.U32 R4, RZ, RZ, R29 ;  /* 0x000000ffff047224 */ /* 0x000fc400078e001d */
[----:B----4-:R-:W-:Y:S02]  /*1b790*/  IMAD.MOV.U32 R5, RZ, RZ, R3 ;  /* 0x000000ffff057224 */ /* 0x010fe400078e0003 */
[----:B------:R-:W-:Y:S01]  /*1b7a0*/  IMAD.MOV.U32 R8, RZ, RZ, R28 ;  /* 0x000000ffff087224 */ /* 0x000fe200078e001c */
[----:B------:R-:W4:Y:S01]  /*1b7b0*/  LDL.LU R3, [R1+0xaf0] ;  /* 0x000af00001037983 */ /* 0x000f220000300800 */
[----:B------:R-:W4:Y:S02]  /*1b7c0*/  LDL.LU R29, [R1+0xaec] ;  /* 0x000aec00011d7983 */ /* 0x000f240000300800 */
[----:B------:R-:W-:-:S04]  /*1b7d0*/  IMAD.WIDE R4, R19, 0x2, R4 ;  /* 0x0000000213047825 */ /* 0x000fc800078e0204 */
[----:B------:R-:W4:Y:S01]  /*1b7e0*/  LDL.LU R28, [R1+0xae8] ;  /* 0x000ae800011c7983 */ /* 0x000f220000300800 */
[----:B------:R1:W-:Y:S01]  /*1b7f0*/  STL [R1+0x598], R4 ;  /* 0x0005980401007387 */ /* 0x0003e20000100800 */
[----:B------:R0:W-:Y:S03]  /*1b800*/  STL [R1+0xec], R5 ;  /* 0x0000ec0501007387 */ /* 0x0001e60000100800 */
[----:B-1----:R-:W4:Y:S01]  /*1b810*/  LDL.LU R4, [R1+0x4f0] ;  /* 0x0004f00001047983 */ /* 0x002f220000300800 */
[----:B0-----:R-:W4:Y:S01]  /*1b820*/  LDL.LU R5, [R1+0x5a0] ;  /* 0x0005a00001057983 */ /* 0x001f220000300800 */
[----:B---3--:R-:W-:-:S04]  /*1b830*/  LOP3.LUT R7, R7, R6, RZ, 0x3c, !PT ;  /* 0x0000000607077212 */ /* 0x008fc800078e3cff */
[----:B------:R-:W-:-:S04]  /*1b840*/  LOP3.LUT R6, R7, R6, RZ, 0x3c, !PT ;  /* 0x0000000607067212 */ /* 0x000fc800078e3cff */
[----:B------:R-:W-:-:S05]  /*1b850*/  LOP3.LUT R7, R7, R6, RZ, 0x3c, !PT ;  /* 0x0000000607077212 */ /* 0x000fca00078e3cff */
[----:B------:R-:W-:-:S04]  /*1b860*/  IMAD.WIDE R6, R19, 0x2, R6 ;  /* 0x0000000213067825 */ /* 0x000fc800078e0206 */
[----:B--2---:R-:W-:Y:S01]  /*1b870*/  IMAD.WIDE R8, R19, 0x2, R8 ;  /* 0x0000000213087825 */ /* 0x004fe200078e0208 */
[----:B------:R-:W-:Y:S03]  /*1b880*/  STL [R1+0x6ec], R6 ;  /* 0x0006ec0601007387 */ /* 0x000fe60000100800 */
[----:B------:R-:W-:Y:S02]  /*1b890*/  STL [R1+0x59c], R7 ;  /* 0x00059c0701007387 */ /* 0x000fe40000100800 */
[----:B------:R0:W-:Y:S02]  /*1b8a0*/  STL [R1+0x840], R8 ;  /* 0x0008400801007387 */ /* 0x0001e40000100800 */
[----:B------:R1:W-:Y:S01]  /*1b8b0*/  STL [R1+0x6f0], R9 ;  /* 0x0006f00901007387 */ /* 0x0003e20000100800 */
[----:B0-----:R-:W2:Y:S01]  /*1b8c0*/  LDL.LU R8, [R1+0x6f8] ;  /* 0x0006f80001087983 */ /* 0x001ea20000300800 */
[----:B-1----:R-:W2:Y:S01]  /*1b8d0*/  LDL.LU R9, [R1+0x844] ;  /* 0x0008440001097983 */ /* 0x002ea20000300800 */
[----:B----4-:R-:W-:-:S04]  /*1b8e0*/  LOP3.LUT R5, R5, R4, RZ, 0x3c, !PT ;  /* 0x0000000405057212 */ /* 0x010fc800078e3cff */
[----:B------:R-:W-:-:S04]  /*1b8f0*/  LOP3.LUT R4, R5, R4, RZ, 0x3c, !PT ;  /* 0x0000000405047212 */ /* 0x000fc800078e3cff */
[----:B------:R-:W-:Y:S01]  /*1b900*/  LOP3.LUT R5, R5, R4, RZ, 0x3c, !PT ;  /* 0x0000000405057212 */ /* 0x000fe200078e3cff */
[----:B------:R-:W-:Y:S02]  /*1b910*/  IMAD.MOV.U32 R6, RZ, RZ, R29 ;  /* 0x000000ffff067224 */ /* 0x000fe400078e001d */
[----:B------:R-:W-:Y:S02]  /*1b920*/  IMAD.MOV.U32 R7, RZ, RZ, R3 ;  /* 0x000000ffff077224 */ /* 0x000fe400078e0003 */
[----:B------:R-:W3:Y:S01]  /*1b930*/  LDL.LU R3, [R1+0xae4] ;  /* 0x000ae40001037983 */ /* 0x000ee20000300800 */
[----:B------:R-:W-:-:S04]  /*1b940*/  IMAD.WIDE R4, R19, 0x2, R4 ;  /* 0x0000000213047825 */ /* 0x000fc800078e0204 */
[----:B------:R-:W-:-:S04]  /*1b950*/  IMAD.WIDE R6, R19, 0x2, R6 ;  /* 0x0000000213067825 */ /* 0x000fc800078e0206 */
[----:B------:R-:W4:Y:S01]  /*1b960*/  LDL.LU R29, [R1+0xae0] ;  /* 0x000ae000011d7983 */ /* 0x000f220000300800 */
[----:B------:R-:W-:Y:S01]  /*1b970*/  STL [R1+0x5a0], R4 ;  /* 0x0005a00401007387 */ /* 0x000fe20000100800 */
[----:B------:R0:W-:Y:S03]  /*1b980*/  STL [R1+0x4f0], R5 ;  /* 0x0004f00501007387 */ /* 0x0001e60000100800 */
[----:B0-----:R-:W4:Y:S01]  /*1b990*/  LDL.LU R5, [R1+0x4f4] ;  /* 0x0004f40001057983 */ /* 0x001f220000300800 */
[----:B------:R0:W-:Y:S02]  /*1b9a0*/  STL [R1+0x6f4], R6 ;  /* 0x0006f40601007387 */ /* 0x0001e40000100800 */
[----:B------:R1:W-:Y:S01]  /*1b9b0*/  STL [R1+0x5a4], R7 ;  /* 0x0005a40701007387 */ /* 0x0003e20000100800 */
[----:B0-----:R-:W4:Y:S01]  /*1b9c0*/  LDL.LU R6, [R1+0x5ac] ;  /* 0x0005ac0001067983 */ /* 0x001f220000300800 */
[----:B-1----:R-:W4:Y:S02]  /*1b9d0*/  LDL.LU R7, [R1+0x6fc] ;  /* 0x0006fc0001077983 */ /* 0x002f240000300800 */
[----:B------:R-:W-:Y:S01]  /*1b9e0*/  IMAD.MOV.U32 R4, RZ, RZ, R28 ;  /* 0x000000ffff047224 */ /* 0x000fe200078e001c */
[----:B--2---:R-:W-:-:S04]  /*1b9f0*/  LOP3.LUT R9, R9, R8, RZ, 0x3c, !PT ;  /* 0x0000000809097212 */ /* 0x004fc800078e3cff */
[----:B------:R-:W-:-:S04]  /*1ba00*/  LOP3.LUT R8, R9, R8, RZ, 0x3c, !PT ;  /* 0x0000000809087212 */ /* 0x000fc800078e3cff */
[----:B------:R-:W-:-:S05]  /*1ba10*/  LOP3.LUT R9, R9, R8, RZ, 0x3c, !PT ;  /* 0x0000000809097212 */ /* 0x000fca00078e3cff */
[----:B------:R-:W-:-:S05]  /*1ba20*/  IMAD.WIDE R8, R19, 0x2, R8 ;  /* 0x0000000213087825 */ /* 0x000fca00078e0208 */
[----:B------:R-:W-:Y:S01]  /*1ba30*/  STL [R1+0x844], R8 ;  /* 0x0008440801007387 */ /* 0x000fe20000100800 */
[----:B------:R3:W-:Y:S02]  /*1ba40*/  STL [R1+0x6f8], R9 ;  /* 0x0006f80901007387 */ /* 0x0007e40000100800 */
[----:B------:R-:W2:Y:S02]  /*1ba50*/  LDL.LU R28, [R1+0xadc] ;  /* 0x000adc00011c7983 */ /* 0x000ea40000300800 */
[----:B---3--:R-:W-:Y:S02]  /*1ba60*/  IMAD.MOV.U32 R9, RZ, RZ, R3 ;  /* 0x000000ffff097224 */ /* 0x008fe400078e0003 */
[----:B----4-:R-:W-:Y:S01]  /*1ba70*/  IMAD.MOV.U32 R8, RZ, RZ, R29 ;  /* 0x000000ffff087224 */ /* 0x010fe200078e001d */
[----:B------:R-:W3:Y:S01]  /*1ba80*/  LDL.LU R3, [R1+0xad8] ;  /* 0x000ad80001037983 */ /* 0x000ee20000300800 */
[----:B------:R-:W4:Y:S02]  /*1ba90*/  LDL.LU R29, [R1+0xad4] ;  /* 0x000ad400011d7983 */ /* 0x000f240000300800 */
[----:B------:R-:W-:-:S05]  /*1baa0*/  IMAD.WIDE R4, R19, 0x2, R4 ;  /* 0x0000000213047825 */ /* 0x000fca00078e0204 */
[----:B------:R0:W-:Y:S01]  /*1bab0*/  STL [R1+0x5a8], R4 ;  /* 0x0005a80401007387 */ /* 0x0001e20000100800 */
[----:B------:R1:W-:Y:S01]  /*1bac0*/  STL [R1+0x4f4], R5 ;  /* 0x0004f40501007387 */ /* 0x0003e20000100800 */
[-C--:B------:R-:W-:Y:S02]  /*1bad0*/  LOP3.LUT R7, R7, R6.reuse, RZ, 0x3c, !PT ;  /* 0x0000000607077212 */ /* 0x080fe400078e3cff */
[----:B0-----:R-:W3:Y:S02]  /*1bae0*/  LDL.LU R4, [R1+0x4f8] ;  /* 0x0004f80001047983 */ /* 0x001ee40000300800 */
[C---:B------:R-:W-:Y:S01]  /*1baf0*/  LOP3.LUT R6, R7.reuse, R6, RZ, 0x3c, !PT ;  /* 0x0000000607067212 */ /* 0x040fe200078e3cff */
[----:B-1----:R-:W3:Y:S03]  /*1bb00*/  LDL.LU R5, [R1+0x5b0] ;  /* 0x0005b00001057983 */ /* 0x002ee60000300800 */
[----:B------:R-:W-:Y:S01]  /*1bb10*/  LOP3.LUT R7, R7, R6, RZ, 0x3c, !PT ;  /* 0x0000000607077212 */ /* 0x000fe200078e3cff */
[----:B------:R-:W-:-:S04]  /*1bb20*/  IMAD.WIDE R8, R19, 0x2, R8 ;  /* 0x0000000213087825 */ /* 0x000fc800078e0208 */
[----:B------:R-:W-:-:S05]  /*1bb30*/  IMAD.WIDE R6, R19, 0x2, R6 ;  /* 0x0000000213067825 */ /* 0x000fca00078e0206 */
[----:B------:R-:W-:Y:S01]  /*1bb40*/  STL [R1+0x6fc], R6 ;  /* 0x0006fc0601007387 */ /* 0x000fe20000100800 */
[----:B------:R0:W-:Y:S03]  /*1bb50*/  STL [R1+0x5ac], R7 ;  /* 0x0005ac0701007387 */ /* 0x0001e60000100800 */
[----:B0-----:R-:W4:Y:S01]  /*1bb60*/  LDL.LU R7, [R1+0x5b4] ;  /* 0x0005b40001077983 */ /* 0x001f220000300800 */
[----:B------:R0:W-:Y:S02]  /*1bb70*/  STL [R1+0x848], R8 ;  /* 0x0008480801007387 */ /* 0x0001e40000100800 */
[----:B------:R1:W-:Y:S01]  /*1bb80*/  STL [R1+0x700], R9 ;  /* 0x0007000901007387 */ /* 0x0003e20000100800 */
[----:B0-----:R-:W4:Y:S01]  /*1bb90*/  LDL.LU R8, [R1+0x708] ;  /* 0x0007080001087983 */ /* 0x001f220000300800 */
[----:B-1----:R-:W4:Y:S02]  /*1bba0*/  LDL.LU R9, [R1+0x84c] ;  /* 0x00084c0001097983 */ /* 0x002f240000300800 */
[----:B--2---:R-:W-:-:S02]  /*1bbb0*/  IMAD.MOV.U32 R6, RZ, RZ, R28 ;  /* 0x000000ffff067224 */ /* 0x004fc400078e001c */
[----:B------:R-:W2:Y:S01]  /*1bbc0*/  LDL.LU R28, [R1+0xad0] ;  /* 0x000ad000011c7983 */ /* 0x000ea20000300800 */
[----:B---3--:R-:W-:-:S04]  /*1bbd0*/  LOP3.LUT R5, R5, R4, RZ, 0x3c, !PT ;  /* 0x0000000405057212 */ /* 0x008fc800078e3cff */
[----:B------:R-:W-:-:S04]  /*1bbe0*/  LOP3.LUT R4, R5, R4, RZ, 0x3c, !PT ;  /* 0x0000000405047212 */ /* 0x000fc800078e3cff */
[----:B------:R-:W-:-:S05]  /*1bbf0*/  LOP3.LUT R5, R5, R4, RZ, 0x3c, !PT ;  /* 0x0000000405057212 */ /* 0x000fca00078e3cff */
[----:B------:R-:W-:-:S05]  /*1bc00*/  IMAD.WIDE R4, R19, 0x2, R4 ;  /* 0x0000000213047825 */ /* 0x000fca00078e0204 */
[----:B------:R-:W-:Y:S01]  /*1bc10*/  STL [R1+0x5b0], R4 ;  /* 0x0005b00401007387 */ /* 0x000fe20000100800 */
[----:B------:R-:W-:Y:S02]  /*1bc20*/  STL [R1+0x4f8], R5 ;  /* 0x0004f80501007387 */ /* 0x000fe40000100800 */
[----:B----4-:R-:W-:-:S05]  /*1bc30*/  IMAD.WIDE R6, R19, 0x2, R6 ;  /* 0x0000000213067825 */ /* 0x010fca00078e0206 */
[----:B------:R0:W-:Y:S01]  /*1bc40*/  STL [R1+0x704], R6 ;  /* 0x0007040601007387 */ /* 0x0001e20000100800 */
[----:B------:R1:W-:Y:S01]  /*1bc50*/  STL [R1+0x5b4], R7 ;  /* 0x0005b40701007387 */ /* 0x0003e20000100800 */
[-C--:B------:R-:W-:Y:S02]  /*1bc60*/  LOP3.LUT R9, R9, R8.reuse, RZ, 0x3c, !PT ;  /* 0x0000000809097212 */ /* 0x080fe400078e3cff */
[----:B0-----:R-:W3:Y:S02]  /*1bc70*/  LDL.LU R6, [R1+0x5bc] ;  /* 0x0005bc0001067983 */ /* 0x001ee40000300800 */
[C---:B------:R-:W-:Y:S01]  /*1bc80*/  LOP3.LUT R8, R9.reuse, R8, RZ, 0x3c, !PT ;  /* 0x0000000809087212 */ /* 0x040fe200078e3cff */
[----:B-1----:R-:W3:Y:S03]  /*1bc90*/  LDL.LU R7, [R1+0x70c] ;  /* 0x00070c0001077983 */ /* 0x002ee60000300800 */
[----:B------:R-:W-:Y:S01]  /*1bca0*/  LOP3.LUT R9, R9, R8, RZ, 0x3c, !PT ;  /* 0x0000000809097212 */ /* 0x000fe200078e3cff */
[----:B------:R-:W-:-:S02]  /*1bcb0*/  IMAD.MOV.U32 R4, RZ, RZ, R29 ;  /* 0x000000ffff047224 */ /* 0x000fc400078e001d */
[----:B------:R-:W-:Y:S02]  /*1bcc0*/  IMAD.MOV.U32 R5, RZ, RZ, R3 ;  /* 0x000000ffff057224 */ /* 0x000fe400078e0003 */
[----:B------:R-:W-:-:S04]  /*1bcd0*/  IMAD.WIDE R8, R19, 0x2, R8 ;  /* 0x0000000213087825 */ /* 0x000fc800078e0208 */
[----:B------:R-:W-:Y:S01]  /*1bce0*/  IMAD.WIDE R4, R19, 0x2, R4 ;  /* 0x0000000213047825 */ /* 0x000fe200078e0204 */
[----:B------:R-:W-:Y:S03]  /*1bcf0*/  STL [R1+0x84c], R8 ;  /* 0x00084c0801007387 */ /* 0x000fe60000100800 */
[----:B------:R0:W-:Y:S02]  /*1bd00*/  STL [R1+0x708], R9 ;  /* 0x0007080901007387 */ /* 0x0001e40000100800 */
[----:B0-----:R-:W4:Y:S01]  /*1bd10*/  LDL.LU R9, [R1+0x710] ;  /* 0x0007100001097983 */ /* 0x001f220000300800 */
[----:B------:R-:W4:Y:S02]  /*1bd20*/  LDL.LU R3, [R1+0xacc] ;  /* 0x000acc0001037983 */ /* 0x000f240000300800 */
[----:B------:R-:W4:Y:S02]  /*1bd30*/  LDL.LU R29, [R1+0xac8] ;  /* 0x000ac800011d7983 */ /* 0x000f240000300800 */
[----:B--2---:R-:W-:-:S02]  /*1bd40*/  IMAD.MOV.U32 R8, RZ, RZ, R28 ;  /* 0x000000ffff087224 */ /* 0x004fc400078e001c */
[----:B------:R-:W2:Y:S01]  /*1bd50*/  LDL.LU R28, [R1+0xac4] ;  /* 0x000ac400011c7983 */ /* 0x000ea20000300800 */
[----:B------:R0:W-:Y:S02]  /*1bd60*/  STL [R1+0x5b8], R4 ;  /* 0x0005b80401007387 */ /* 0x0001e40000100800 */
[----:B------:R1:W-:Y:S01]  /*1bd70*/  STL [R1+0x4fc], R5 ;  /* 0x0004fc0501007387 */ /* 0x0003e20000100800 */
[----:B0-----:R-:W2:Y:S01]  /*1bd80*/  LDL.LU R4, [R1+0x500] ;  /* 0x0005000001047983 */ /* 0x001ea20000300800 */
[----:B-1----:R-:W2:Y:S01]  /*1bd90*/  LDL.LU R5, [R1+0x5c0] ;  /* 0x0005c00001057983 */ /* 0x002ea20000300800 */
        /* <DEDUP_REMOVED lines=8> */
[----:B------:R1:W-:Y:S03]  /*1be20*/  STL [R1+0x710], R9 ;  /* 0x0007100901007387 */ /* 0x0003e60000100800 */
[----:B0-----:R-:W3:Y:S01]  /*1be30*/  LDL.LU R8, [R1+0x718] ;  /* 0x0007180001087983 */ /* 0x001ee20000300800 */
[----:B-1----:R-:W3:Y:S02]  /*1be40*/  LDL.LU R9, [R1+0x854] ;  /* 0x0008540001097983 */ /* 0x002ee40000300800 */
[----:B------:R-:W-:Y:S02]  /*1be50*/  IMAD.MOV.U32 R6, RZ, RZ, R29 ;  /* 0x000000ffff067224 */ /* 0x000fe400078e001d */
[----:B------:R-:W-:Y:S02]  /*1be60*/  IMAD.MOV.U32 R7, RZ, RZ, R3 ;  /* 0x000000ffff077224 */ /* 0x000fe400078e0003 */
[----:B------:R-:W4:Y:S01]  /*1be70*/  LDL.LU R3, [R1+0xac0] ;  /* 0x000ac00001037983 */ /* 0x000f220000300800 */
[----:B------:R-:W4:Y:S02]  /*1be80*/  LDL.LU R29, [R1+0xabc] ;  /* 0x000abc00011d7983 */ /* 0x000f240000300800 */
[----:B------:R-:W-:Y:S01]  /*1be90*/  IMAD.WIDE R6, R19, 0x2, R6 ;  /* 0x0000000213067825 */ /* 0x000fe200078e0206 */
[----:B--2---:R-:W-:-:S04]  /*1bea0*/  LOP3.LUT R5, R5, R4, RZ, 0x3c, !PT ;  /* 0x0000000405057212 */ /* 0x004fc800078e3cff */
[----:B------:R-:W-:-:S04]  /*1beb0*/  LOP3.LUT R4, R5, R4, RZ, 0x3c, !PT ;  /* 0x0000000405047212 */ /* 0x000fc800078e3cff */
[----:B------:R-:W-:-:S05]  /*1bec0*/  LOP3.LUT R5, R5, R4, RZ, 0x3c, !PT ;  /* 0x0000000405057212 */ /* 0x000fca00078e3cff */
[----:B------:R-:W-:-:S05]  /*1bed0*/  IMAD.WIDE R4, R19, 0x2, R4 ;  /* 0x0000000213047825 */ /* 0x000fca00078e0204 */
[----:B------:R-:W-:Y:S01]  /*1bee0*/  STL [R1+0x5c0], R4 ;  /* 0x0005c00401007387 */ /* 0x000fe20000100800 */
[----:B------:R0:W-:Y:S03]  /*1bef0*/  STL [R1+0x500], R5 ;  /* 0x0005000501007387 */ /* 0x0001e60000100800 */
[----:B0-----:R-:W2:Y:S01]  /*1bf00*/  LDL.LU R5, [R1+0x504] ;  /* 0x0005040001057983 */ /* 0x001ea20000300800 */
[----:B------:R0:W-:Y:S02]  /*1bf10*/  STL [R1+0x714], R6 ;  /* 0x0007140601007387 */ /* 0x0001e40000100800 */
[----:B------:R1:W-:Y:S01]  /*1bf20*/  STL [R1+0x5c4], R7 ;  /* 0x0005c40701007387 */ /* 0x0003e20000100800 */
[----:B0-----:R-:W2:Y:S01]  /*1bf30*/  LDL.LU R6, [R1+0x5cc] ;  /* 0x0005cc0001067983 */ /* 0x001ea20000300800 */
[----:B-1----:R-:W2:Y:S02]  /*1bf40*/  LDL.LU R7, [R1+0x71c] ;  /* 0x00071c0001077983 */ /* 0x002ea40000300800 */
[----:B------:R-:W-:Y:S01]  /*1bf50*/  IMAD.MOV.U32 R4, RZ, RZ, R28 ;  /* 0x000000ffff047224 */ /* 0x000fe200078e001c */
[----:B---3--:R-:W-:-:S04]  /*1bf60*/  LOP3.LUT R9, R9, R8, RZ, 0x3c, !PT ;  /* 0x0000000809097212 */ /* 0x008fc800078e3cff */
[----:B------:R-:W-:-:S04]  /*1bf70*/  LOP3.LUT R8, R9, R8, RZ, 0x3c, !PT ;  /* 0x0000000809087212 */ /* 0x000fc800078e3cff */
[----:B------:R-:W-:-:S05]  /*1bf80*/  LOP3.LUT R9, R9, R8, RZ, 0x3c, !PT ;  /* 0x0000000809097212 */ /* 0x000fca00078e3cff */
[----:B------:R-:W-:-:S05]  /*1bf90*/  IMAD.WIDE R8, R19, 0x2, R8 ;  /* 0x0000000213087825 */ /* 0x000fca00078e0208 */
[----:B------:R-:W-:Y:S01]  /*1bfa0*/  STL [R1+0x854], R8 ;  /* 0x0008540801007387 */ /* 0x000fe20000100800 */
[----:B------:R4:W-:Y:S02]  /*1bfb0*/  STL [R1+0x718], R9 ;  /* 0x0007180901007387 */ /* 0x0009e40000100800 */
[----:B------:R-:W3:Y:S02]  /*1bfc0*/  LDL.LU R28, [R1+0xab8] ;  /* 0x000ab800011c7983 */ /* 0x000ee40000300800 */
[----:B----4-:R-:W-:Y:S02]  /*1bfd0*/  IMAD.MOV.U32 R9, RZ, RZ, R3 ;  /* 0x000000ffff097224 */ /* 0x010fe400078e0003 */
[----:B------:R-:W-:Y:S01]  /*1bfe0*/  IMAD.MOV.U32 R8, RZ, RZ, R29 ;  /* 0x000000ffff087224 */ /* 0x000fe200078e001d */
[----:B------:R-:W4:Y:S01]  /*1bff0*/  LDL.LU R3, [R1+0xab4] ;  /* 0x000ab40001037983 */ /* 0x000f220000300800 */
[----:B------:R-:W4:Y:S02]  /*1c000*/  LDL.LU R29, [R1+0xab0] ;  /* 0x000ab000011d7983 */ /* 0x000f240000300800 */
[----:B------:R-:W-:-:S04]  /*1c010*/  IMAD.WIDE R8, R19, 0x2, R8 ;  /* 0x0000000213087825 */ /* 0x000fc800078e0208 */
[----:B--2---:R-:W-:-:S05]  /*1c020*/  IMAD.WIDE R4, R19, 0x2, R4 ;  /* 0x0000000213047825 */ /* 0x004fca00078e0204 */
[----:B------:R0:W-:Y:S01]  /*1c030*/  STL [R1+0x5c8], R4 ;  /* 0x0005c80401007387 */ /* 0x0001e20000100800 */
[----:B------:R1:W-:Y:S01]  /*1c040*/  STL [R1+0x504], R5 ;  /* 0x0005040501007387 */ /* 0x0003e20000100800 */
[-C--:B------:R-:W-:Y:S02]  /*1c050*/  LOP3.LUT R7, R7, R6.reuse, RZ, 0x3c, !PT ;  /* 0x0000000607077212 */ /* 0x080fe400078e3cff */
[----:B0-----:R-:W2:Y:S02]  /*1c060*/  LDL.LU R4, [R1+0x508] ;  /* 0x0005080001047983 */ /* 0x001ea40000300800 */
[C---:B------:R-:W-:Y:S01]  /*1c070*/  LOP3.LUT R6, R7.reuse, R6, RZ, 0x3c, !PT ;  /* 0x0000000607067212 */ /* 0x040fe200078e3cff */
[----:B-1----:R-:W2:Y:S03]  /*1c080*/  LDL.LU R5, [R1+0x5d0] ;  /* 0x0005d00001057983 */ /* 0x002ea60000300800 */
[----:B------:R-:W-:-:S05]  /*1c090*/  LOP3.LUT R7, R7, R6, RZ, 0x3c, !PT ;  /* 0x0000000607077212 */ /* 0x000fca00078e3cff */
        /* <DEDUP_REMOVED lines=8> */
[----:B---3--:R-:W-:-:S02]  /*1c120*/  IMAD.MOV.U32 R6, RZ, RZ, R28 ;  /* 0x000000ffff067224 */ /* 0x008fc400078e001c */
[----:B------:R-:W3:Y:S01]  /*1c130*/  LDL.LU R28, [R1+0xaac] ;  /* 0x000aac00011c7983 */ /* 0x000ee20000300800 */
[----:B--2---:R-:W-:-:S04]  /*1c140*/  LOP3.LUT R5, R5, R4, RZ, 0x3c, !PT ;  /* 0x0000000405057212 */ /* 0x004fc800078e3cff */
        /* <DEDUP_REMOVED lines=17> */
[----:B------:R-:W-:Y:S02]  /*1c260*/  IMAD.MOV.U32 R4, RZ, RZ, R29 ;  /* 0x000000ffff047224 */ /* 0x000fe400078e001d */
[----:B------:R-:W-:Y:S02]  /*1c270*/  IMAD.MOV.U32 R5, RZ, RZ, R3 ;  /* 0x000000ffff057224 */ /* 0x000fe400078e0003 */
[----:B------:R-:W4:Y:S01]  /*1c280*/  LDL.LU R3, [R1+0xaa8] ;  /* 0x000aa80001037983 */ /* 0x000f220000300800 */
[----:B------:R-:W4:Y:S02]  /*1c290*/  LDL.LU R29, [R1+0xaa4] ;  /* 0x000aa400011d7983 */ /* 0x000f240000300800 */
[----:B------:R-:W-:-:S04]  /*1c2a0*/  IMAD.WIDE R4, R19, 0x2, R4 ;  /* 0x0000000213047825 */ /* 0x000fc800078e0204 */
[----:B---3--:R-:W-:Y:S02]  /*1c2b0*/  IMAD.MOV.U32 R8, RZ, RZ, R28 ;  /* 0x000000ffff087224 */ /* 0x008fe400078e001c */
[----:B------:R-:W3:Y:S01]  /*1c2c0*/  LDL.LU R28, [R1+0xaa0] ;  /* 0x000aa000011c7983 */ /* 0x000ee20000300800 */
[----:B------:R0:W-:Y:S02]  /*1c2d0*/  STL [R1+0x5d8], R4 ;  /* 0x0005d80401007387 */ /* 0x0001e40000100800 */
[----:B------:R1:W-:Y:S01]  /*1c2e0*/  STL [R1+0x50c], R5 ;  /* 0x00050c0501007387 */ /* 0x0003e20000100800 */
[----:B0-----:R-:W3:Y:S01]  /*1c2f0*/  LDL.LU R4, [R1+0x510] ;  /* 0x0005100001047983 */ /* 0x001ee20000300800 */
[----:B-1----:R-:W3:Y:S01]  /*1c300*/  LDL.LU R5, [R1+0x5e0] ;  /* 0x0005e00001057983 */ /* 0x002ee20000300800 */
        /* <DEDUP_REMOVED lines=9> */
[----:B0-----:R-:W2:Y:S01]  /*1c3a0*/  LDL.LU R8, [R1+0x738] ;  /* 0x0007380001087983 */ /* 0x001ea20000300800 */
[----:B-1----:R-:W2:Y:S01]  /*1c3b0*/  LDL.LU R9, [R1+0x864] ;  /* 0x0008640001097983 */ /* 0x002ea20000300800 */
[----:B---3--:R-:W-:-:S04]  /*1c3c0*/  LOP3.LUT R5, R5, R4, RZ, 0x3c, !PT ;  /* 0x0000000405057212 */ /* 0x008fc800078e3cff */
        /* <DEDUP_REMOVED lines=87> */
[----:B------:R-:W-:Y:S01]  /*1c940*/  IMAD.MOV.U32 R6, RZ, RZ, R29 ;  /* 0x000000ffff067224 */ /* 0x000fe200078e001d */
[----:B------:R-:W4:Y:S01]  /*1c950*/  LDL.LU R3, [R1+0xa78] ;  /* 0x000a780001037983 */ /* 0x000f220000300800 */
[----:B------:R-:W4:Y:S01]  /*1c960*/  LDL.LU R29, [R1+0xa74] ;  /* 0x000a7400011d7983 */ /* 0x000f220000300800 */
[----:B--2---:R-:W-:-:S04]  /*1c970*/  LOP3.LUT R5, R5, R4, RZ, 0x3c, !PT ;  /* 0x0000000405057212 */ /* 0x004fc800078e3cff */
[----:B------:R-:W-:-:S04]  /*1c980*/  LOP3.LUT R4, R5, R4, RZ, 0x3c, !PT ;  /* 0x0000000405047212 */ /* 0x000fc800078e3cff */
[----:B------:R-:W-:-:S05]  /*1c990*/  LOP3.LUT R5, R5, R4, RZ, 0x3c, !PT ;  /* 0x0000000405057212 */ /* 0x000fca00078e3cff */
[----:B------:R-:W-:-:S05]  /*1c9a0*/  IMAD.WIDE R4, R19, 0x2, R4 ;  /* 0x0000000213047825 */ /* 0x000fca00078e0204 */
[----:B------:R-:W-:Y:S01]  /*1c9b0*/  STL [R1+0x600], R4 ;  /* 0x0006000401007387 */ /* 0x000fe20000100800 */
[----:B------:R0:W-:Y:S03]  /*1c9c0*/  STL [R1+0x520], R5 ;  /* 0x0005200501007387 */ /* 0x0001e60000100800 */
[----:B0-----:R-:W2:Y:S01]  /*1c9d0*/  LDL.LU R5, [R1+0x524] ;  /* 0x0005240001057983 */ /* 0x001ea20000300800 */
[----:B------:R-:W-:-:S05]  /*1c9e0*/  IMAD.WIDE R6, R19, 0x2, R6 ;  /* 0x0000000213067825 */ /* 0x000fca00078e0206 */
[----:B------:R0:W-:Y:S01]  /*1c9f0*/  STL [R1+0x754], R6 ;  /* 0x0007540601007387 */ /* 0x0001e20000100800 */
[----:B------:R1:W-:Y:S02]  /*1ca00*/  STL [R1+0x604], R7 ;  /* 0x0006040701007387 */ /* 0x0003e40000100800 */
[----:B------:R-:W-:Y:S01]  /*1ca10*/  IMAD.MOV.U32 R4, RZ, RZ, R28 ;  /* 0x000000ffff047224 */ /* 0x000fe200078e001c */
[----:B0-----:R-:W2:Y:S01]  /*1ca20*/  LDL.LU R6, [R1+0x60c] ;  /* 0x00060c0001067983 */ /* 0x001ea20000300800 */
[----:B-1----:R-:W2:Y:S01]  /*1ca30*/  LDL.LU R7, [R1+0x75c] ;  /* 0x00075c0001077983 */ /* 0x002ea20000300800 */
        /* <DEDUP_REMOVED lines=11> */
[----:B--2---:R-:W-:-:S05]  /*1caf0*/  IMAD.WIDE R4, R19, 0x2, R4 ;  /* 0x0000000213047825 */ /* 0x004fca00078e0204 */
[----:B------:R0:W-:Y:S01]  /*1cb00*/  STL [R1+0x608], R4 ;  /* 0x0006080401007387 */ /* 0x0001e20000100800 */
[----:B------:R1:W-:Y:S03]  /*1cb10*/  STL [R1+0x524], R5 ;  /* 0x0005240501007387 */ /* 0x0003e60000100800 */
[----:B0-----:R-:W2:Y:S01]  /*1cb20*/  LDL.LU R4, [R1+0x528] ;  /* 0x0005280001047983 */ /* 0x001ea20000300800 */
[----:B-1----:R-:W2:Y:S01]  /*1cb30*/  LDL.LU R5, [R1+0x610] ;  /* 0x0006100001057983 */ /* 0x002ea20000300800 */
[----:B------:R-:W-:-:S04]  /*1cb40*/  LOP3.LUT R7, R7, R6, RZ, 0x3c, !PT ;  /* 0x0000000607077212 */ /* 0x000fc800078e3cff */
[----:B------:R-:W-:-:S04]  /*1cb50*/  LOP3.LUT R6, R7, R6, RZ, 0x3c, !PT ;  /* 0x0000000607067212 */ /* 0x000fc800078e3cff */
[----:B------:R-:W-:Y:S01]  /*1cb60*/  LOP3.LUT R7, R7, R6, RZ, 0x3c, !PT ;  /* 0x0000000607077212 */ /* 0x000fe200078e3cff */
[----:B------:R-:W-:-:S04]  /*1cb70*/  IMAD.WIDE R8, R19, 0x2, R8 ;  /* 0x0000000213087825 */ /* 0x000fc800078e0208 */
[----:B------:R-:W-:-:S05]  /*1cb80*/  IMAD.WIDE R6, R19, 0x2, R6 ;  /* 0x0000000213067825 */ /* 0x000fca00078e0206 */
[----:B------:R-:W-:Y:S01]  /*1cb90*/  STL [R1+0x75c], R6 ;  /* 0x00075c0601007387 */ /* 0x000fe20000100800 */
[----:B------:R-:W-:Y:S02]  /*1cba0*/  STL [R1+0x60c], R7 ;  /* 0x00060c0701007387 */ /* 0x000fe40000100800 */
[----:B------:R0:W-:Y:S02]  /*1cbb0*/  STL [R1+0x878], R8 ;  /* 0x0008780801007387 */ /* 0x0001e40000100800 */
[----:B------:R1:W-:Y:S01]  /*1cbc0*/  STL [R1+0x760], R9 ;  /* 0x0007600901007387 */ /* 0x0003e20000100800 */
[----:B0-----:R-:W2:Y:S01]  /*1cbd0*/  LDL.LU R8, [R1+0x768] ;  /* 0x0007680001087983 */ /* 0x001ea20000300800 */
[----:B-1----:R-:W2:Y:S02]  /*1cbe0*/  LDL.LU R9, [R1+0x87c] ;  /* 0x00087c0001097983 */ /* 0x002ea40000300800 */
[----:B---3--:R-:W-:Y:S02]  /*1cbf0*/  IMAD.MOV.U32 R7, RZ, RZ, R28 ;  /* 0x000000ffff077224 */ /* 0x008fe400078e001c */
[----:B------:R-:W3:Y:S01]  /*1cc00*/  LDL.LU R28, [R1+0xa64] ;  /* 0x000a6400011c7983 */ /* 0x000ee20000300800 */
[----:B----4-:R-:W-:-:S03]  /*1cc10*/  IMAD.MOV.U32 R6, RZ, RZ, R3 ;  /* 0x000000ffff067224 */ /* 0x010fc600078e0003 */
        /* <DEDUP_REMOVED lines=8> */
[----:B------:R-:W-:Y:S01]  /*1cca0*/  IMAD.WIDE R6, R19, 0x2, R6 ;  /* 0x0000000213067825 */ /* 0x000fe200078e0206 */
[----:B------:R-:W-:-:S04]  /*1ccb0*/  LOP3.LUT R9, R9, R8, RZ, 0x3c, !PT ;  /* 0x0000000809097212 */ /* 0x000fc800078e3cff */
[C---:B------:R-:W-:Y:S01]  /*1ccc0*/  LOP3.LUT R8, R9.reuse, R8, RZ, 0x3c, !PT ;  /* 0x0000000809087212 */ /* 0x040fe200078e3cff */
[----:B------:R0:W-:Y:S01]  /*1ccd0*/  STL [R1+0x764], R6 ;  /* 0x0007640601007387 */ /* 0x0001e20000100800 */
[----:B------:R1:W-:Y:S02]  /*1cce0*/  STL [R1+0x614], R7 ;  /* 0x0006140701007387 */ /* 0x0003e40000100800 */
[----:B------:R-:W-:Y:S01]  /*1ccf0*/  LOP3.LUT R9, R9, R8, RZ, 0x3c, !PT ;  /* 0x0000000809097212 */ /* 0x000fe200078e3cff */
[----:B------:R-:W-:-:S04]  /*1cd00*/  IMAD.MOV.U32 R4, RZ, RZ, R29 ;  /* 0x000000ffff047224 */ /* 0x000fc800078e001d */
[----:B------:R-:W-:Y:S01]  /*1cd10*/  IMAD.WIDE R8, R19, 0x2, R8 ;  /* 0x0000000213087825 */ /* 0x000fe200078e0208 */
[----:B0-----:R-:W2:Y:S03]  /*1cd20*/  LDL.LU R6, [R1+0x61c] ;  /* 0x00061c0001067983 */ /* 0x001ea60000300800 */
[----:B-1----:R-:W2:Y:S02]  /*1cd30*/  LDL.LU R7, [R1+0x76c] ;  /* 0x00076c0001077983 */ /* 0x002ea40000300800 */
[----:B------:R-:W-:Y:S02]  /*1cd40*/  STL [R1+0x87c], R8 ;  /* 0x00087c0801007387 */ /* 0x000fe40000100800 */
[----:B------:R3:W-:Y:S01]  /*1cd50*/  STL [R1+0x768], R9 ;  /* 0x0007680901007387 */ /* 0x0007e20000100800 */
[----:B------:R-:W2:Y:S01]  /*1cd60*/  LDL.LU R29, [R1+0xa5c] ;  /* 0x000a5c00011d7983 */ /* 0x000ea20000300800 */
[----:B---3--:R-:W-:-:S03]  /*1cd70*/  IMAD.MOV.U32 R9, RZ, RZ, R28 ;  /* 0x000000ffff097224 */ /* 0x008fc600078e001c */
[----:B------:R-:W3:Y:S01]  /*1cd80*/  LDL.LU R28, [R1+0xa58] ;  /* 0x000a5800011c7983 */ /* 0x000ee20000300800 */
[----:B----4-:R-:W-:-:S03]  /*1cd90*/  IMAD.MOV.U32 R8, RZ, RZ, R3 ;  /* 0x000000ffff087224 */ /* 0x010fc600078e0003 */
[----:B------:R-:W4:Y:S01]  /*1cda0*/  LDL.LU R3, [R1+0xa54] ;  /* 0x000a540001037983 */ /* 0x000f220000300800 */
        /* <DEDUP_REMOVED lines=14> */
[----:B0-----:R-:W4:Y:S01]  /*1ce90*/  LDL.LU R8, [R1+0x778] ;  /* 0x0007780001087983 */ /* 0x001f220000300800 */
[----:B-1----:R-:W4:Y:S02]  /*1cea0*/  LDL.LU R9, [R1+0x884] ;  /* 0x0008840001097983 */ /* 0x002f240000300800 */
[----:B------:R-:W-:Y:S02]  /*1ceb0*/  IMAD.MOV.U32 R7, RZ, RZ, R29 ;  /* 0x000000ffff077224 */ /* 0x000fe400078e001d */
[----:B---3--:R-:W-:Y:S01]  /*1cec0*/  IMAD.MOV.U32 R6, RZ, RZ, R28 ;  /* 0x000000ffff067224 */ /* 0x008fe200078e001c */
[----:B------:R-:W3:Y:S01]  /*1ced0*/  LDL.LU R29, [R1+0xa50] ;  /* 0x000a5000011d7983 */ /* 0x000ee20000300800 */
[----:B------:R-:W3:Y:S01]  /*1cee0*/  LDL.LU R28, [R1+0xa4c] ;  /* 0x000a4c00011c7983 */ /* 0x000ee20000300800 */
        /* <DEDUP_REMOVED lines=9> */
[----:B------:R1:W-:Y:S01]  /*1cf80*/  STL [R1+0x624], R7 ;  /* 0x0006240701007387 */ /* 0x0003e20000100800 */
[----:B----4-:R-:W-:-:S04]  /*1cf90*/  LOP3.LUT R9, R9, R8, RZ, 0x3c, !PT ;  /* 0x0000000809097212 */ /* 0x010fc800078e3cff */
[C---:B------:R-:W-:Y:S01]  /*1cfa0*/  LOP3.LUT R8, R9.reuse, R8, RZ, 0x3c, !PT ;  /* 0x0000000809087212 */ /* 0x040fe200078e3cff */
[----:B0-----:R-:W4:Y:S01]  /*1cfb0*/  LDL.LU R6, [R1+0x62c] ;  /* 0x00062c0001067983 */ /* 0x001f220000300800 */
[----:B-1----:R-:W4:Y:S02]  /*1cfc0*/  LDL.LU R7, [R1+0x77c] ;  /* 0x00077c0001077983 */ /* 0x002f240000300800 */
[----:B------:R-:W-:-:S05]  /*1cfd0*/  LOP3.LUT R9, R9, R8, RZ, 0x3c, !PT ;  /* 0x0000000809097212 */ /* 0x000fca00078e3cff */
[----:B------:R-:W-:-:S05]  /*1cfe0*/  IMAD.WIDE R8, R19, 0x2, R8 ;  /* 0x0000000213087825 */ /* 0x000fca00078e0208 */
[----:B------:R-:W-:Y:S01]  /*1cff0*/  STL [R1+0x884], R8 ;  /* 0x0008840801007387 */ /* 0x000fe20000100800 */
[----:B------:R3:W-:Y:S02]  /*1d000*/  STL [R1+0x778], R9 ;  /* 0x0007780901007387 */ /* 0x0007e40000100800 */
[----:B---3--:R-:W-:Y:S02]  /*1d010*/  IMAD.MOV.U32 R9, RZ, RZ, R29 ;  /* 0x000000ffff097224 */ /* 0x008fe400078e001d */
[----:B------:R-:W-:Y:S02]  /*1d020*/  IMAD.MOV.U32 R8, RZ, RZ, R28 ;  /* 0x000000ffff087224 */ /* 0x000fe400078e001c */
[----:B--2---:R-:W-:Y:S02]  /*1d030*/  IMAD.MOV.U32 R4, RZ, RZ, R5 ;  /* 0x000000ffff047224 */ /* 0x004fe400078e0005 */
[----:B------:R-:W-:Y:S02]  /*1d040*/  IMAD.MOV.U32 R5, RZ, RZ, R3 ;  /* 0x000000ffff057224 */ /* 0x000fe400078e0003 */
[----:B------:R0:W5:Y:S01]  /*1d050*/  LDL.LU R3, [R1+0xa48] ;  /* 0x000a480001037983 */ /* 0x0001620000300800 */
[----:B------:R-:W2:Y:S02]  /*1d060*/  LDL.LU R29, [R1+0xa44] ;  /* 0x000a4400011d7983 */ /* 0x000ea40000300800 */
[----:B------:R-:W-:-:S04]  /*1d070*/  IMAD.WIDE R4, R19, 0x2, R4 ;  /* 0x0000000213047825 */ /* 0x000fc800078e0204 */
[----:B------:R-:W3:Y:S01]  /*1d080*/  LDL.LU R28, [R1+0xa40] ;  /* 0x000a4000011c7983 */ /* 0x000ee20000300800 */
[----:B------:R1:W-:Y:S01]  /*1d090*/  STL [R1+0x628], R4 ;  /* 0x0006280401007387 */ /* 0x0003e20000100800 */
[----:B------:R0:W-:Y:S03]  /*1d0a0*/  STL [R1+0x534], R5 ;  /* 0x0005340501007387 */ /* 0x0001e60000100800 */
[----:B-1----:R-:W2:Y:S01]  /*1d0b0*/  LDL.LU R4, [R1+0x538] ;  /* 0x0005380001047983 */ /* 0x002ea20000300800 */
[----:B0-----:R-:W2:Y:S01]  /*1d0c0*/  LDL.LU R5, [R1+0x630] ;  /* 0x0006300001057983 */ /* 0x001ea20000300800 */
[----:B----4-:R-:W-:-:S04]  /*1d0d0*/  LOP3.LUT R7, R7, R6, RZ, 0x3c, !PT ;  /* 0x0000000607077212 */ /* 0x010fc800078e3cff */
[----:B------:R-:W-:-:S04]  /*1d0e0*/  LOP3.LUT R6, R7, R6, RZ, 0x3c, !PT ;  /* 0x0000000607067212 */ /* 0x000fc800078e3cff */
[----:B------:R-:W-:Y:S01]  /*1d0f0*/  LOP3.LUT R7, R7, R6, RZ, 0x3c, !PT ;  /* 0x0000000607077212 */ /* 0x000fe200078e3cff */
[----:B------:R-:W-:-:S04]  /*1d100*/  IMAD.WIDE R8, R19, 0x2, R8 ;  /* 0x0000000213087825 */ /* 0x000fc800078e0208 */
[----:B------:R-:W-:-:S05]  /*1d110*/  IMAD.WIDE R6, R19, 0x2, R6 ;  /* 0x0000000213067825 */ /* 0x000fca00078e0206 */
[----:B------:R0:W-:Y:S01]  /*1d120*/  STL [R1+0x77c], R6 ;  /* 0x00077c0601007387 */ /* 0x0001e20000100800 */
[----:B------:R1:W-:Y:S03]  /*1d130*/  STL [R1+0x62c], R7 ;  /* 0x00062c0701007387 */ /* 0x0003e60000100800 */
[----:B0-----:R-:W4:Y:S01]  /*1d140*/  LDL.LU R6, [R1+0x634] ;  /* 0x0006340001067983 */ /* 0x001f220000300800 */
[----:B-1----:R-:W4:Y:S02]  /*1d150*/  LDL.LU R7, [R1+0x784] ;  /* 0x0007840001077983 */ /* 0x002f240000300800 */
[----:B------:R0:W-:Y:S02]  /*1d160*/  STL [R1+0x888], R8 ;  /* 0x0008880801007387 */ /* 0x0001e40000100800 */
[----:B------:R1:W-:Y:S01]  /*1d170*/  STL [R1+0x780], R9 ;  /* 0x0007800901007387 */ /* 0x0003e20000100800 */
[----:B0-----:R-:W4:Y:S01]  /*1d180*/  LDL.LU R8, [R1+0x788] ;  /* 0x0007880001087983 */ /* 0x001f220000300800 */
[----:B-1----:R-:W4:Y:S01]  /*1d190*/  LDL.LU R9, [R1+0x88c] ;  /* 0x00088c0001097983 */ /* 0x002f220000300800 */
[----:B--2---:R-:W-:-:S04]  /*1d1a0*/  LOP3.LUT R5, R5, R4, RZ, 0x3c, !PT ;  /* 0x0000000405057212 */ /* 0x004fc800078e3cff */
[----:B------:R-:W-:-:S04]  /*1d1b0*/  LOP3.LUT R4, R5, R4, RZ, 0x3c, !PT ;  /* 0x0000000405047212 */ /* 0x000fc800078e3cff */
[----:B------:R-:W-:-:S05]  /*1d1c0*/  LOP3.LUT R5, R5, R4, RZ, 0x3c, !PT ;  /* 0x0000000405057212 */ /* 0x000fca00078e3cff */
[----:B------:R-:W-:-:S05]  /*1d1d0*/  IMAD.WIDE R4, R19, 0x2, R4 ;  /* 0x0000000213047825 */ /* 0x000fca00078e0204 */
[----:B------:R0:W-:Y:S01]  /*1d1e0*/  STL [R1+0x630], R4 ;  /* 0x0006300401007387 */ /* 0x0001e20000100800 */
[----:B------:R3:W-:Y:S02]  /*1d1f0*/  STL [R1+0x538], R5 ;  /* 0x0005380501007387 */ /* 0x0007e40000100800 */
[----:B0-----:R-:W-:Y:S02]  /*1d200*/  IMAD.MOV.U32 R4, RZ, RZ, R29 ;  /* 0x000000ffff047224 */ /* 0x001fe400078e001d */
[----:B---3--:R-:W-:Y:S01]  /*1d210*/  IMAD.MOV.U32 R5, RZ, RZ, R28 ;  /* 0x000000ffff057224 */ /* 0x008fe200078e001c */
[----:B------:R-:W2:Y:S01]  /*1d220*/  LDL.LU R29, [R1+0xa3c] ;  /* 0x000a3c00011d7983 */ /* 0x000ea20000300800 */
[----:B------:R-:W3:Y:S01]  /*1d230*/  LDL.LU R28, [R1+0xa38] ;  /* 0x000a3800011c7983 */ /* 0x000ee20000300800 */
[----:B----4-:R-:W-:-:S04]  /*1d240*/  LOP3.LUT R7, R7, R6, RZ, 0x3c, !PT ;  /* 0x0000000607077212 */ /* 0x010fc800078e3cff */
[----:B------:R-:W-:Y:S02]  /*1d250*/  LOP3.LUT R6, R7, R6, RZ, 0x3c, !PT ;  /* 0x0000000607067212 */ /* 0x000fe400078e3cff */
[----:B------:R-:W-:Y:S02]  /*1d260*/  LOP3.LUT R5, R5, R4, RZ, 0x3c, !PT ;  /* 0x0000000405057212 */ /* 0x000fe400078e3cff */
[----:B------:R-:W-:Y:S02]  /*1d270*/  LOP3.LUT R7, R7, R6, RZ, 0x3c, !PT ;  /* 0x0000000607077212 */ /* 0x000fe400078e3cff */
[----:B------:R-:W-:-:S04]  /*1d280*/  LOP3.LUT R9, R9, R8, RZ, 0x3c, !PT ;  /* 0x0000000809097212 */ /* 0x000fc800078e3cff */
[----:B------:R-:W-:Y:S01]  /*1d290*/  LOP3.LUT R8, R9, R8, RZ, 0x3c, !PT ;  /* 0x0000000809087212 */ /* 0x000fe200078e3cff */
[----:B------:R-:W-:Y:S01]  /*1d2a0*/  IMAD.WIDE R6, R19, 0x2, R6 ;  /* 0x0000000213067825 */ /* 0x000fe200078e0206 */
[----:B------:R-:W-:Y:S02]  /*1d2b0*/  LOP3.LUT R4, R5, R4, RZ, 0x3c, !PT ;  /* 0x0000000405047212 */ /* 0x000fe400078e3cff */
[----:B------:R-:W-:Y:S02]  /*1d2c0*/  LOP3.LUT R9, R9, R8, RZ, 0x3c, !PT ;  /* 0x0000000809097212 */ /* 0x000fe400078e3cff */
[----:B------:R-:W-:Y:S01]  /*1d2d0*/  LOP3.LUT R5, R5, R4, RZ, 0x3c, !PT ;  /* 0x0000000405057212 */ /* 0x000fe200078e3cff */
[----:B------:R0:W-:Y:S02]  /*1d2e0*/  STL [R1+0x784], R6 ;  /* 0x0007840601007387 */ /* 0x0001e40000100800 */
[----:B------:R-:W-:-:S04]  /*1d2f0*/  IMAD.WIDE R8, R19, 0x2, R8 ;  /* 0x0000000213087825 */ /* 0x000fc800078e0208 */
[----:B------:R1:W-:Y:S02]  /*1d300*/  STL [R1+0x634], R7 ;  /* 0x0006340701007387 */ /* 0x0003e40000100800 */
[----:B------:R-:W-:Y:S01]  /*1d310*/  IMAD.WIDE R4, R19, 0x2, R4 ;  /* 0x0000000213047825 */ /* 0x000fe200078e0204 */
[----:B0-----:R-:W4:Y:S03]  /*1d320*/  LDL.LU R6, [R1+0x63c] ;  /* 0x00063c0001067983 */ /* 0x001f260000300800 */
[----:B-1----:R-:W4:Y:S02]  /*1d330*/  LDL.LU R7, [R1+0x78c] ;  /* 0x00078c0001077983 */ /* 0x002f240000300800 */
[----:B------:R-:W-:Y:S02]  /*1d340*/  STL [R1+0x88c], R8 ;  /* 0x00088c0801007387 */ /* 0x000fe40000100800 */
[----:B------:R2:W-:Y:S02]  /*1d350*/  STL [R1+0x788], R9 ;  /* 0x0007880901007387 */ /* 0x0005e40000100800 */
[----:B--2---:R-:W-:-:S02]  /*1d360*/  IMAD.MOV.U32 R9, RZ, RZ, R29 ;  /* 0x000000ffff097224 */ /* 0x004fc400078e001d */
[----:B---3--:R-:W-:Y:S01]  /*1d370*/  IMAD.MOV.U32 R8, RZ, RZ, R28 ;  /* 0x000000ffff087224 */ /* 0x008fe200078e001c */
[----:B------:R-:W2:Y:S01]  /*1d380*/  LDL.LU R29, [R1+0xa34] ;  /* 0x000a3400011d7983 */ /* 0x000ea20000300800 */
[----:B------:R-:W3:Y:S02]  /*1d390*/  LDL.LU R28, [R1+0xa30] ;  /* 0x000a3000011c7983 */ /* 0x000ee40000300800 */
[----:B------:R0:W-:Y:S02]  /*1d3a0*/  STL [R1+0x638], R4 ;  /* 0x0006380401007387 */ /* 0x0001e40000100800 */
[----:B------:R1:W-:Y:S01]  /*1d3b0*/  STL [R1+0x53c], R5 ;  /* 0x00053c0501007387 */ /* 0x0003e20000100800 */
[----:B0-----:R-:W2:Y:S01]  /*1d3c0*/  LDL.LU R4, [R1+0x540] ;  /* 0x0005400001047983 */ /* 0x001ea20000300800 */
[----:B-1----:R-:W2:Y:S02]  /*1d3d0*/  LDL.LU R5, [R1+0x640] ;  /* 0x0006400001057983 */ /* 0x002ea40000300800 */
[----:B------:R-:W-:Y:S01]  /*1d3e0*/  IMAD.WIDE R8, R19, 0x2, R8 ;  /* 0x0000000213087825 */ /* 0x000fe200078e0208 */
[----:B----4-:R-:W-:-:S04]  /*1d3f0*/  LOP3.LUT R7, R7, R6, RZ, 0x3c, !PT ;  /* 0x0000000607077212 */ /* 0x010fc800078e3cff */
[----:B------:R-:W-:-:S04]  /*1d400*/  LOP3.LUT R6, R7, R6, RZ, 0x3c, !PT ;  /* 0x0000000607067212 */ /* 0x000fc800078e3cff */
        /* <DEDUP_REMOVED lines=8> */
[----:B-1----:R-:W4:Y:S01]  /*1d490*/  LDL.LU R9, [R1+0x894] ;  /* 0x0008940001097983 */ /* 0x002f220000300800 */
[----:B--2---:R-:W-:-:S04]  /*1d4a0*/  LOP3.LUT R5, R5, R4, RZ, 0x3c, !PT ;  /* 0x0000000405057212 */ /* 0x004fc800078e3cff */
[----:B------:R-:W-:-:S04]  /*1d4b0*/  LOP3.LUT R4, R5, R4, RZ, 0x3c, !PT ;  /* 0x0000000405047212 */ /* 0x000fc800078e3cff */
[----:B------:R-:W-:Y:S01]  /*1d4c0*/  LOP3.LUT R5, R5, R4, RZ, 0x3c, !PT ;  /* 0x0000000405057212 */ /* 0x000fe200078e3cff */
[----:B------:R-:W-:Y:S02]  /*1d4d0*/  IMAD.MOV.U32 R6, RZ, RZ, R29 ;  /* 0x000000ffff067224 */ /* 0x000fe400078e001d */
[----:B------:R-:W2:Y:S02]  /*1d4e0*/  LDL.LU R29, [R1+0xa2c] ;  /* 0x000a2c00011d7983 */ /* 0x000ea40000300800 */
[----:B------:R-:W-:-:S05]  /*1d4f0*/  IMAD.WIDE R4, R19, 0x2, R4 ;  /* 0x0000000213047825 */ /* 0x000fca00078e0204 */
[----:B------:R3:W-:Y:S01]  /*1d500*/  STL [R1+0x640], R4 ;  /* 0x0006400401007387 */ /* 0x0007e20000100800 */
[----:B------:R0:W-:Y:S02]  /*1d510*/  STL [R1+0x540], R5 ;  /* 0x0005400501007387 */ /* 0x0001e40000100800 */
[----:B---3--:R-:W-:Y:S02]  /*1d520*/  IMAD.MOV.U32 R4, RZ, RZ, R28 ;  /* 0x000000ffff047224 */ /* 0x008fe400078e001c */
[----:B------:R-:W3:Y:S01]  /*1d530*/  LDL.LU R28, [R1+0xa28] ;  /* 0x000a2800011c7983 */ /* 0x000ee20000300800 */
[----:B0-----:R-:W3:Y:S02]  /*1d540*/  LDL.LU R5, [R1+0x648] ;  /* 0x0006480001057983 */ /* 0x001ee40000300800 */
[----:B----4-:R-:W-:-:S05]  /*1d550*/  IMAD.WIDE R6, R19, 0x2, R6 ;  /* 0x0000000213067825 */ /* 0x010fca00078e0206 */
[----:B------:R0:W-:Y:S01]  /*1d560*/  STL [R1+0x794], R6 ;  /* 0x0007940601007387 */ /* 0x0001e20000100800 */
[----:B------:R1:W-:Y:S01]  /*1d570*/  STL [R1+0x644], R7 ;  /* 0x0006440701007387 */ /* 0x0003e20000100800 */
[-C--:B------:R-:W-:Y:S02]  /*1d580*/  LOP3.LUT R9, R9, R8.reuse, RZ, 0x3c, !PT ;  /* 0x0000000809097212 */ /* 0x080fe400078e3cff */
[----:B0-----:R-:W4:Y:S02]  /*1d590*/  LDL.LU R6, [R1+0x64c] ;  /* 0x00064c0001067983 */ /* 0x001f240000300800 */
[C---:B------:R-:W-:Y:S01]  /*1d5a0*/  LOP3.LUT R8, R9.reuse, R8, RZ, 0x3c, !PT ;  /* 0x0000000809087212 */ /* 0x040fe200078e3cff */
[----:B-1----:R-:W4:Y:S03]  /*1d5b0*/  LDL.LU R7, [R1+0x79c] ;  /* 0x00079c0001077983 */ /* 0x002f260000300800 */
[----:B------:R-:W-:-:S05]  /*1d5c0*/  LOP3.LUT R9, R9, R8, RZ, 0x3c, !PT ;  /* 0x0000000809097212 */ /* 0x000fca00078e3cff */
[----:B------:R-:W-:-:S05]  /*1d5d0*/  IMAD.WIDE R8, R19, 0x2, R8 ;  /* 0x0000000213087825 */ /* 0x000fca00078e0208 */
[----:B------:R-:W-:Y:S01]  /*1d5e0*/  STL [R1+0x894], R8 ;  /* 0x0008940801007387 */ /* 0x000fe20000100800 */
[----:B------:R2:W-:Y:S02]  /*1d5f0*/  STL [R1+0x798], R9 ;  /* 0x0007980901007387 */ /* 0x0005e40000100800 */
[----:B--2---:R-:W-:Y:S02]  /*1d600*/  IMAD.MOV.U32 R9, RZ, RZ, R29 ;  /* 0x000000ffff097224 */ /* 0x004fe400078e001d */
[----:B------:R-:W2:Y:S01]  /*1d610*/  LDL.LU R29, [R1+0xa24] ;  /* 0x000a2400011d7983 */ /* 0x000ea20000300800 */
[----:B---3--:R-:W-:-:S04]  /*1d620*/  LOP3.LUT R5, R5, R4, RZ, 0x3c, !PT ;  /* 0x0000000405057212 */ /* 0x008fc800078e3cff */
[----:B------:R-:W-:-:S04]  /*1d630*/  LOP3.LUT R4, R5, R4, RZ, 0x3c, !PT ;  /* 0x0000000405047212 */ /* 0x000fc800078e3cff */
[----:B------:R-:W-:Y:S01]  /*1d640*/  LOP3.LUT R5, R5, R4, RZ, 0x3c, !PT ;  /* 0x0000000405057212 */ /* 0x000fe200078e3cff */
[----:B------:R-:W-:Y:S02]  /*1d650*/  IMAD.MOV.U32 R8, RZ, RZ, R28 ;  /* 0x000000ffff087224 */ /* 0x000fe400078e001c */
[----:B------:R-:W3:Y:S02]  /*1d660*/  LDL.LU R28, [R1+0xa20] ;  /* 0x000a2000011c7983 */ /* 0x000ee40000300800 */
[----:B------:R-:W-:-:S05]  /*1d670*/  IMAD.WIDE R4, R19, 0x2, R4 ;  /* 0x0000000213047825 */ /* 0x000fca00078e0204 */
[----:B------:R0:W-:Y:S01]  /*1d680*/  STL [R1+0x648], R4 ;  /* 0x0006480401007387 */ /* 0x0001e20000100800 */
[----:B------:R1:W-:Y:S03]  /*1d690*/  STL [R1+0x544], R5 ;  /* 0x0005440501007387 */ /* 0x0003e60000100800 */
[----:B0-----:R-:W3:Y:S01]  /*1d6a0*/  LDL.LU R4, [R1+0x548] ;  /* 0x0005480001047983 */ /* 0x001ee20000300800 */
[----:B-1----:R-:W3:Y:S01]  /*1d6b0*/  LDL.LU R5, [R1+0x650] ;  /* 0x0006500001057983 */ /* 0x002ee20000300800 */
[----:B----4-:R-:W-:-:S04]  /*1d6c0*/  LOP3.LUT R7, R7, R6, RZ, 0x3c, !PT ;  /* 0x0000000607077212 */ /* 0x010fc800078e3cff */
[----:B------:R-:W-:-:S04]  /*1d6d0*/  LOP3.LUT R6, R7, R6, RZ, 0x3c, !PT ;  /* 0x0000000607067212 */ /* 0x000fc800078e3cff */
[----:B------:R-:W-:-:S05]  /*1d6e0*/  LOP3.LUT R7, R7, R6, RZ, 0x3c, !PT ;  /* 0x0000000607077212 */ /* 0x000fca00078e3cff */
[----:B------:R-:W-:-:S05]  /*1d6f0*/  IMAD.WIDE R6, R19, 0x2, R6 ;  /* 0x0000000213067825 */ /* 0x000fca00078e0206 */
[----:B------:R-:W-:Y:S01]  /*1d700*/  STL [R1+0x79c], R6 ;  /* 0x00079c0601007387 */ /* 0x000fe20000100800 */
[----:B------:R0:W-:Y:S02]  /*1d710*/  STL [R1+0x64c], R7 ;  /* 0x00064c0701007387 */ /* 0x0001e40000100800 */
[----:B------:R-:W-:Y:S01]  /*1d720*/  IMAD.WIDE R8, R19, 0x2, R8 ;  /* 0x0000000213087825 */ /* 0x000fe200078e0208 */
[----:B0-----:R-:W4:Y:S04]  /*1d730*/  LDL.LU R7, [R1+0x654] ;  /* 0x0006540001077983 */ /* 0x001f280000300800 */
        /* <DEDUP_REMOVED lines=10> */
[----:B------:R0:W-:Y:S01]  /*1d7e0*/  STL [R1+0x650], R4 ;  /* 0x0006500401007387 */ /* 0x0001e20000100800 */
[----:B------:R1:W-:Y:S02]  /*1d7f0*/  STL [R1+0x548], R5 ;  /* 0x0005480501007387 */ /* 0x0003e40000100800 */
[----:B0-----:R-:W-:Y:S02]  /*1d800*/  IMAD.MOV.U32 R4, RZ, RZ, R28 ;  /* 0x000000ffff047224 */ /* 0x001fe400078e001c */
[----:B------:R-:W3:Y:S01]  /*1d810*/  LDL.LU R28, [R1+0xa18] ;  /* 0x000a1800011c7983 */ /* 0x000ee20000300800 */
[----:B-1----:R-:W3:Y:S02]  /*1d820*/  LDL.LU R5, [R1+0x658] ;  /* 0x0006580001057983 */ /* 0x002ee40000300800 */
[----:B----4-:R-:W-:-:S05]  /*1d830*/  IMAD.WIDE R6, R19, 0x2, R6 ;  /* 0x0000000213067825 */ /* 0x010fca00078e0206 */
[----:B------:R0:W-:Y:S01]  /*1d840*/  STL [R1+0x7a4], R6 ;  /* 0x0007a40601007387 */ /* 0x0001e20000100800 */
[----:B------:R1:W-:Y:S03]  /*1d850*/  STL [R1+0x654], R7 ;  /* 0x0006540701007387 */ /* 0x0003e60000100800 */
[----:B0-----:R-:W4:Y:S01]  /*1d860*/  LDL.LU R6, [R1+0x65c] ;  /* 0x00065c0001067983 */ /* 0x001f220000300800 */
[----:B-1----:R-:W4:Y:S01]  /*1d870*/  LDL.LU R7, [R1+0x7ac] ;  /* 0x0007ac0001077983 */ /* 0x002f220000300800 */
[----:B------:R-:W-:-:S04]  /*1d880*/  LOP3.LUT R9, R9, R8, RZ, 0x3c, !PT ;  /* 0x0000000809097212 */ /* 0x000fc800078e3cff */
[----:B------:R-:W-:-:S04]  /*1d890*/  LOP3.LUT R8, R9, R8, RZ, 0x3c, !PT ;  /* 0x0000000809087212 */ /* 0x000fc800078e3cff */
        /* <DEDUP_REMOVED lines=21> */
[----:B------:R0:W-:Y:S03]  /*1d9f0*/  STL [R1+0x65c], R7 ;  /* 0x00065c0701007387 */ /* 0x0001e60000100800 */
[----:B0-----:R-:W4:Y:S01]  /*1da00*/  LDL.LU R7, [R1+0x664] ;  /* 0x0006640001077983 */ /* 0x001f220000300800 */
[----:B------:R-:W-:-:S05]  /*1da10*/  IMAD.WIDE R8, R19, 0x2, R8 ;  /* 0x0000000213087825 */ /* 0x000fca00078e0208 */
[----:B------:R0:W-:Y:S01]  /*1da20*/  STL [R1+0x8a0], R8 ;  /* 0x0008a00801007387 */ /* 0x0001e20000100800 */
[----:B------:R1:W-:Y:S03]  /*1da30*/  STL [R1+0x7b0], R9 ;  /* 0x0007b00901007387 */ /* 0x0003e60000100800 */
[----:B0-----:R-:W4:Y:S01]  /*1da40*/  LDL.LU R8, [R1+0x7b8] ;  /* 0x0007b80001087983 */ /* 0x001f220000300800 */
[----:B-1----:R-:W4:Y:S02]  /*1da50*/  LDL.LU R9, [R1+0x8a4] ;  /* 0x0008a40001097983 */ /* 0x002f240000300800 */
[----:B--2---:R-:W-:Y:S02]  /*1da60*/  IMAD.MOV.U32 R6, RZ, RZ, R29 ;  /* 0x000000ffff067224 */ /* 0x004fe400078e001d */
        /* <DEDUP_REMOVED lines=31> */
[----:B0-----:R-:W2:Y:S01]  /*1dc60*/  LDL.LU R4, [R1+0x558] ;  /* 0x0005580001047983 */ /* 0x001ea20000300800 */
[----:B-1----:R-:W2:Y:S01]  /*1dc70*/  LDL.LU R5, [R1+0x670] ;  /* 0x0006700001057983 */ /* 0x002ea20000300800 */
[----:B----4-:R-:W-:-:S04]  /*1dc80*/  LOP3.LUT R7, R7, R6, RZ, 0x3c, !PT ;  /* 0x0000000607077212 */ /* 0x010fc800078e3cff */
[----:B------:R-:W-:-:S04]  /*1dc90*/  LOP3.LUT R6, R7, R6, RZ, 0x3c, !PT ;  /* 0x0000000607067212 */ /* 0x000fc800078e3cff */
[----:B------:R-:W-:-:S05]  /*1dca0*/  LOP3.LUT R7, R7, R6, RZ, 0x3c, !PT ;  /* 0x0000000607077212 */ /* 0x000fca00078e3cff */
[----:B------:R-:W-:-:S05]  /*1dcb0*/  IMAD.WIDE R6, R19, 0x2, R6 ;  /* 0x0000000213067825 */ /* 0x000fca00078e0206 */
[----:B------:R0:W-:Y:S01]  /*1dcc0*/  STL [R1+0x7bc], R6 ;  /* 0x0007bc0601007387 */ /* 0x0001e20000100800 */
[----:B------:R1:W-:Y:S03]  /*1dcd0*/  STL [R1+0x66c], R7 ;  /* 0x00066c0701007387 */ /* 0x0003e60000100800 */
[----:B0-----:R-:W4:Y:S01]  /*1dce0*/  LDL.LU R6, [R1+0x674] ;  /* 0x0006740001067983 */ /* 0x001f220000300800 */
[----:B-1----:R-:W4:Y:S02]  /*1dcf0*/  LDL.LU R7, [R1+0x7c4] ;  /* 0x0007c40001077983 */ /* 0x002f240000300800 */
[----:B------:R-:W-:-:S05]  /*1dd00*/  IMAD.WIDE R8, R19, 0x2, R8 ;  /* 0x0000000213087825 */ /* 0x000fca00078e0208 */
[----:B------:R0:W-:Y:S01]  /*1dd10*/  STL [R1+0x8a8], R8 ;  /* 0x0008a80801007387 */ /* 0x0001e20000100800 */
[----:B------:R1:W-:Y:S03]  /*1dd20*/  STL [R1+0x7c0], R9 ;  /* 0x0007c00901007387 */ /* 0x0003e60000100800 */
        /* <DEDUP_REMOVED lines=13> */
[----:B------:R-:W-:-:S04]  /*1de00*/  LOP3.LUT R6, R7, R6, RZ, 0x3c, !PT ;  /* 0x0000000607067212 */ /* 0x000fc800078e3cff */
[----:B------:R-:W-:-:S05]  /*1de10*/  LOP3.LUT R7, R7, R6, RZ, 0x3c, !PT ;  /* 0x0000000607077212 */ /* 0x000fca00078e3cff */
[----:B------:R-:W-:-:S05]  /*1de20*/  IMAD.WIDE R6, R19, 0x2, R6 ;  /* 0x0000000213067825 */ /* 0x000fca00078e0206 */
[----:B------:R0:W-:Y:S01]  /*1de30*/  STL [R1+0x7c4], R6 ;  /* 0x0007c40601007387 */ /* 0x0001e20000100800 */
[----:B------:R1:W-:Y:S01]  /*1de40*/  STL [R1+0x674], R7 ;  /* 0x0006740701007387 */ /* 0x0003e20000100800 */
[-C--:B------:R-:W-:Y:S02]  /*1de50*/  LOP3.LUT R9, R9, R8.reuse, RZ, 0x3c, !PT ;  /* 0x0000000809097212 */ /* 0x080fe400078e3cff */
[----:B0-----:R-:W4:Y:S01]  /*1de60*/  LDL.LU R6, [R1+0x67c] ;  /* 0x00067c0001067983 */ /* 0x001f220000300800 */
[----:B-1----:R-:W4:Y:S01]  /*1de70*/  LDL.LU R7, [R1+0x7cc] ;  /* 0x0007cc0001077983 */ /* 0x002f220000300800 */
[----:B------:R-:W-:-:S04]  /*1de80*/  LOP3.LUT R8, R9, R8, RZ, 0x3c, !PT ;  /* 0x0000000809087212 */ /* 0x000fc800078e3cff */
[----:B------:R-:W-:-:S05]  /*1de90*/  LOP3.LUT R9, R9, R8, RZ, 0x3c, !PT ;  /* 0x0000000809097212 */ /* 0x000fca00078e3cff */
[----:B------:R-:W-:-:S05]  /*1dea0*/  IMAD.WIDE R8, R19, 0x2, R8 ;  /* 0x0000000213087825 */ /* 0x000fca00078e0208 */
[----:B------:R-:W-:Y:S01]  /*1deb0*/  STL [R1+0x8ac], R8 ;  /* 0x0008ac0801007387 */ /* 0x000fe20000100800 */
[----:B------:R2:W-:Y:S02]  /*1dec0*/  STL [R1+0x7c8], R9 ;  /* 0x0007c80901007387 */ /* 0x0005e40000100800 */
[----:B--2---:R-:W-:Y:S02]  /*1ded0*/  IMAD.MOV.U32 R9, RZ, RZ, R29 ;  /* 0x000000ffff097224 */ /* 0x004fe400078e001d */
[----:B---3--:R-:W-:Y:S01]  /*1dee0*/  IMAD.MOV.U32 R8, RZ, RZ, R28 ;  /* 0x000000ffff087224 */ /* 0x008fe200078e001c */
[----:B------:R-:W2:Y:S01]  /*1def0*/  LDL.LU R29, [R1+0x9f4] ;  /* 0x0009f400011d7983 */ /* 0x000ea20000300800 */
[----:B------:R-:W3:Y:S01]  /*1df00*/  LDL.LU R28, [R1+0x9f0] ;  /* 0x0009f000011c7983 */ /* 0x000ee20000300800 */
[----:B------:R-:W-:-:S04]  /*1df10*/  LOP3.LUT R5, R5, R4, RZ, 0x3c, !PT ;  /* 0x0000000405057212 */ /* 0x000fc800078e3cff */
[----:B------:R-:W-:-:S04]  /*1df20*/  LOP3.LUT R4, R5, R4, RZ, 0x3c, !PT ;  /* 0x0000000405047212 */ /* 0x000fc800078e3cff */
[----:B------:R-:W-:-:S05]  /*1df30*/  LOP3.LUT R5, R5, R4, RZ, 0x3c, !PT ;  /* 0x0000000405057212 */ /* 0x000fca00078e3cff */
[----:B------:R-:W-:-:S05]  /*1df40*/  IMAD.WIDE R4, R19, 0x2, R4 ;  /* 0x0000000213047825 */ /* 0x000fca00078e0204 */
[----:B------:R0:W-:Y:S01]  /*1df50*/  STL [R1+0x678], R4 ;  /* 0x0006780401007387 */ /* 0x0001e20000100800 */
[----:B------:R1:W-:Y:S01]  /*1df60*/  STL [R1+0x55c], R5 ;  /* 0x00055c0501007387 */ /* 0x0003e20000100800 */
[-C--:B----4-:R-:W-:Y:S02]  /*1df70*/  LOP3.LUT R7, R7, R6.reuse, RZ, 0x3c, !PT ;  /* 0x0000000607077212 */ /* 0x090fe400078e3cff */
[----:B0-----:R-:W4:Y:S01]  /*1df80*/  LDL.LU R4, [R1+0x560] ;  /* 0x0005600001047983 */ /* 0x001f220000300800 */
[----:B-1----:R-:W4:Y:S01]  /*1df90*/  LDL.LU R5, [R1+0x680] ;  /* 0x0006800001057983 */ /* 0x002f220000300800 */
        /* <DEDUP_REMOVED lines=10> */
[----:B--2---:R-:W-:Y:S02]  /*1e040*/  IMAD.MOV.U32 R7, RZ, RZ, R29 ;  /* 0x000000ffff077224 */ /* 0x004fe400078e001d */
        /* <DEDUP_REMOVED lines=8> */
[----:B------:R3:W-:Y:S02]  /*1e0d0*/  STL [R1+0x560], R5 ;  /* 0x0005600501007387 */ /* 0x0007e40000100800 */
[----:B------:R-:W-:-:S04]  /*1e0e0*/  IMAD.WIDE R6, R19, 0x2, R6 ;  /* 0x0000000213067825 */ /* 0x000fc800078e0206 */
[----:B--2---:R-:W-:Y:S02]  /*1e0f0*/  IMAD.MOV.U32 R4, RZ, RZ, R29 ;  /* 0x000000ffff047224 */ /* 0x004fe400078e001d */
[----:B---3--:R-:W-:Y:S01]  /*1e100*/  IMAD.MOV.U32 R5, RZ, RZ, R28 ;  /* 0x000000ffff057224 */ /* 0x008fe200078e001c */
[----:B------:R-:W2:Y:S01]  /*1e110*/  LDL.LU R29, [R1+0x9e4] ;  /* 0x0009e400011d7983 */ /* 0x000ea20000300800 */
[----:B------:R-:W3:Y:S02]  /*1e120*/  LDL.LU R28, [R1+0x9e0] ;  /* 0x0009e000011c7983 */ /* 0x000ee40000300800 */
[----:B------:R0:W-:Y:S02]  /*1e130*/  STL [R1+0x7d4], R6 ;  /* 0x0007d40601007387 */ /* 0x0001e40000100800 */
[----:B------:R1:W-:Y:S01]  /*1e140*/  STL [R1+0x684], R7 ;  /* 0x0006840701007387 */ /* 0x0003e20000100800 */
[----:B0-----:R-:W4:Y:S01]  /*1e150*/  LDL.LU R6, [R1+0x68c] ;  /* 0x00068c0001067983 */ /* 0x001f220000300800 */
[----:B-1----:R-:W4:Y:S01]  /*1e160*/  LDL.LU R7, [R1+0x7dc] ;  /* 0x0007dc0001077983 */ /* 0x002f220000300800 */
[----:B------:R-:W-:-:S02]  /*1e170*/  LOP3.LUT R9, R9, R8, RZ, 0x3c, !PT ;  /* 0x0000000809097212 */ /* 0x000fc400078e3cff */
[----:B------:R-:W-:Y:S02]  /*1e180*/  LOP3.LUT R5, R5, R4, RZ, 0x3c, !PT ;  /* 0x0000000405057212 */ /* 0x000fe400078e3cff */
[----:B------:R-:W-:Y:S02]  /*1e190*/  LOP3.LUT R8, R9, R8, RZ, 0x3c, !PT ;  /* 0x0000000809087212 */ /* 0x000fe400078e3cff */
[----:B------:R-:W-:Y:S02]  /*1e1a0*/  LOP3.LUT R4, R5, R4, RZ, 0x3c, !PT ;  /* 0x0000000405047212 */ /* 0x000fe400078e3cff */
[----:B------:R-:W-:Y:S02]  /*1e1b0*/  LOP3.LUT R9, R9, R8, RZ, 0x3c, !PT ;  /* 0x0000000809097212 */ /* 0x000fe400078e3cff */
[----:B------:R-:W-:-:S03]  /*1e1c0*/  LOP3.LUT R5, R5, R4, RZ, 0x3c, !PT ;  /* 0x0000000405057212 */ /* 0x000fc600078e3cff */
[----:B------:R-:W-:-:S04]  /*1e1d0*/  IMAD.WIDE R8, R19, 0x2, R8 ;  /* 0x0000000213087825 */ /* 0x000fc800078e0208 */
[----:B------:R-:W-:Y:S01]  /*1e1e0*/  IMAD.WIDE R4, R19, 0x2, R4 ;  /* 0x0000000213047825 */ /* 0x000fe200078e0204 */
[----:B------:R-:W-:Y:S03]  /*1e1f0*/  STL [R1+0x8b4], R8 ;  /* 0x0008b40801007387 */ /* 0x000fe60000100800 */
[----:B------:R2:W-:Y:S02]  /*1e200*/  STL [R1+0x7d8], R9 ;  /* 0x0007d80901007387 */ /* 0x0005e40000100800 */
[----:B--2---:R-:W-:Y:S02]  /*1e210*/  IMAD.MOV.U32 R9, RZ, RZ, R29 ;  /* 0x000000ffff097224 */ /* 0x004fe400078e001d */
[----:B---3--:R-:W-:Y:S01]  /*1e220*/  IMAD.MOV.U32 R8, RZ, RZ, R28 ;  /* 0x000000ffff087224 */ /* 0x008fe200078e001c */
[----:B------:R-:W2:Y:S01]  /*1e230*/  LDL.LU R29, [R1+0x9dc] ;  /* 0x0009dc00011d7983 */ /* 0x000ea20000300800 */
[----:B------:R-:W3:Y:S02]  /*1e240*/  LDL.LU R28, [R1+0x9d8] ;  /* 0x0009d800011c7983 */ /* 0x000ee40000300800 */
[----:B------:R0:W-:Y:S02]  /*1e250*/  STL [R1+0x688], R4 ;  /* 0x0006880401007387 */ /* 0x0001e40000100800 */
[----:B------:R1:W-:Y:S01]  /*1e260*/  STL [R1+0x564], R5 ;  /* 0x0005640501007387 */ /* 0x0003e20000100800 */
        /* <DEDUP_REMOVED lines=30> */
[----:B------:R1:W-:Y:S03]  /*1e450*/  STL [R1+0x694], R7 ;  /* 0x0006940701007387 */ /* 0x0003e60000100800 */
[----:B0-----:R-:W4:Y:S01]  /*1e460*/  LDL.LU R6, [R1+0x69c] ;  /* 0x00069c0001067983 */ /* 0x001f220000300800 */
[----:B-1----:R-:W4:Y:S01]  /*1e470*/  LDL.LU R7, [R1+0x7ec] ;  /* 0x0007ec0001077983 */ /* 0x002f220000300800 */
[----:B------:R-:W-:Y:S02]  /*1e480*/  LOP3.LUT R9, R9, R8, RZ, 0x3c, !PT ;  /* 0x0000000809097212 */ /* 0x000fe400078e3cff */
[----:B------:R-:W-:Y:S02]  /*1e490*/  LOP3.LUT R5, R5, R4, RZ, 0x3c, !PT ;  /* 0x0000000405057212 */ /* 0x000fe400078e3cff */
[----:B------:R-:W-:-:S02]  /*1e4a0*/  LOP3.LUT R8, R9, R8, RZ, 0x3c, !PT ;  /* 0x0000000809087212 */ /* 0x000fc400078e3cff */
        /* <DEDUP_REMOVED lines=61> */
[----:B------:R1:W-:Y:S03]  /*1e880*/  STL [R1+0x574], R5 ;  /* 0x0005740501007387 */ /* 0x0003e60000100800 */
[----:B0-----:R-:W3:Y:S01]  /*1e890*/  LDL.LU R4, [R1+0x578] ;  /* 0x0005780001047983 */ /* 0x001ee20000300800 */
[----:B-1----:R-:W3:Y:S01]  /*1e8a0*/  LDL.LU R5, [R1+0x6b0] ;  /* 0x0006b00001057983 */ /* 0x002ee20000300800 */
[----:B----4-:R-:W-:-:S04]  /*1e8b0*/  LOP3.LUT R7, R7, R6, RZ, 0x3c, !PT ;  /* 0x0000000607077212 */ /* 0x010fc800078e3cff */
        /* <DEDUP_REMOVED lines=13> */
[----:B------:R-:W3:Y:S02]  /*1e990*/  LDL.LU R28, [R1+0x9b0] ;  /* 0x0009b000011c7983 */ /* 0x000ee40000300800 */
[----:B------:R-:W-:Y:S01]  /*1e9a0*/  IMAD.WIDE R6, R19, 0x2, R6 ;  /* 0x0000000213067825 */ /* 0x000fe200078e0206 */
[----:B------:R-:W-:-:S04]  /*1e9b0*/  LOP3.LUT R5, R5, R4, RZ, 0x3c, !PT ;  /* 0x0000000405057212 */ /* 0x000fc800078e3cff */
[----:B------:R-:W-:-:S04]  /*1e9c0*/  LOP3.LUT R4, R5, R4, RZ, 0x3c, !PT ;  /* 0x0000000405047212 */ /* 0x000fc800078e3cff */
[----:B------:R-:W-:-:S05]  /*1e9d0*/  LOP3.LUT R5, R5, R4, RZ, 0x3c, !PT ;  /* 0x0000000405057212 */ /* 0x000fca00078e3cff */
[----:B------:R-:W-:-:S05]  /*1e9e0*/  IMAD.WIDE R4, R19, 0x2, R4 ;  /* 0x0000000213047825 */ /* 0x000fca00078e0204 */
[----:B------:R2:W-:Y:S01]  /*1e9f0*/  STL [R1+0x6b0], R4 ;  /* 0x0006b00401007387 */ /* 0x0005e20000100800 */
[----:B------:R3:W-:Y:S02]  /*1ea00*/  STL [R1+0x578], R5 ;  /* 0x0005780501007387 */ /* 0x0007e40000100800 */
[----:B--2---:R-:W-:Y:S02]  /*1ea10*/  IMAD.MOV.U32 R4, RZ, RZ, R29 ;  /* 0x000000ffff047224 */ /* 0x004fe400078e001d */
[----:B---3--:R-:W-:Y:S01]  /*1ea20*/  IMAD.MOV.U32 R5, RZ, RZ, R28 ;  /* 0x000000ffff057224 */ /* 0x008fe200078e001c */
[----:B------:R-:W2:Y:S01]  /*1ea30*/  LDL.LU R29, [R1+0x9ac] ;  /* 0x0009ac00011d7983 */ /* 0x000ea20000300800 */
[----:B------:R-:W3:Y:S02]  /*1ea40*/  LDL.LU R28, [R1+0x9a8] ;  /* 0x0009a800011c7983 */ /* 0x000ee40000300800 */
[----:B------:R0:W-:Y:S02]  /*1ea50*/  STL [R1+0x804], R6 ;  /* 0x0008040601007387 */ /* 0x0001e40000100800 */
[----:B------:R1:W-:Y:S01]  /*1ea60*/  STL [R1+0x6b4], R7 ;  /* 0x0006b40701007387 */ /* 0x0003e20000100800 */
[----:B0-----:R-:W3:Y:S01]  /*1ea70*/  LDL.LU R6, [R1+0x6bc] ;  /* 0x0006bc0001067983 */ /* 0x001ee20000300800 */
[----:B-1----:R-:W3:Y:S01]  /*1ea80*/  LDL.LU R7, [R1+0x80c] ;  /* 0x00080c0001077983 */ /* 0x002ee20000300800 */
[----:B----4-:R-:W-:-:S02]  /*1ea90*/  LOP3.LUT R9, R9, R8, RZ, 0x3c, !PT ;  /* 0x0000000809097212 */ /* 0x010fc400078e3cff */
        /* <DEDUP_REMOVED lines=15> */
[-C--:B------:R-:W-:Y:S01]  /*1eb90*/  LOP3.LUT R7, R7, R6.reuse, RZ, 0x3c, !PT ;  /* 0x0000000607077212 */ /* 0x080fe200078e3cff */
[----:B0-----:R-:W4:Y:S01]  /*1eba0*/  LDL.LU R4, [R1+0x580] ;  /* 0x0005800001047983 */ /* 0x001f220000300800 */
[----:B-1----:R-:W4:Y:S02]  /*1ebb0*/  LDL.LU R5, [R1+0x6c0] ;  /* 0x0006c00001057983 */ /* 0x002f240000300800 */
[----:B------:R-:W-:-:S04]  /*1ebc0*/  LOP3.LUT R6, R7, R6, RZ, 0x3c, !PT ;  /* 0x0000000607067212 */ /* 0x000fc800078e3cff */
[----:B------:R-:W-:Y:S01]  /*1ebd0*/  LOP3.LUT R7, R7, R6, RZ, 0x3c, !PT ;  /* 0x0000000607077212 */ /* 0x000fe200078e3cff */
[----:B------:R-:W-:-:S04]  /*1ebe0*/  IMAD.WIDE R8, R19, 0x2, R8 ;  /* 0x0000000213087825 */ /* 0x000fc800078e0208 */
[----:B------:R-:W-:-:S05]  /*1ebf0*/  IMAD.WIDE R6, R19, 0x2, R6 ;  /* 0x0000000213067825 */ /* 0x000fca00078e0206 */
[----:B------:R-:W-:Y:S01]  /*1ec00*/  STL [R1+0x80c], R6 ;  /* 0x00080c0601007387 */ /* 0x000fe20000100800 */
[----:B------:R-:W-:Y:S02]  /*1ec10*/  STL [R1+0x6bc], R7 ;  /* 0x0006bc0701007387 */ /* 0x000fe40000100800 */
[----:B------:R-:W-:Y:S02]  /*1ec20*/  STL [R1+0x8d0], R8 ;  /* 0x0008d00801007387 */ /* 0x000fe40000100800 */
[----:B------:R0:W-:Y:S02]  /*1ec30*/  STL [R1+0x810], R9 ;  /* 0x0008100901007387 */ /* 0x0001e40000100800 */
[----:B0-----:R-:W2:Y:S01]  /*1ec40*/  LDL.LU R9, [R1+0x8d4] ;  /* 0x0008d40001097983 */ /* 0x001ea20000300800 */
[----:B------:R-:W-:Y:S02]  /*1ec50*/  IMAD.MOV.U32 R6, RZ, RZ, R25 ;  /* 0x000000ffff067224 */ /* 0x000fe400078e0019 */
[----:B------:R-:W-:-:S02]  /*1ec60*/  IMAD.MOV.U32 R7, RZ, RZ, R26 ;  /* 0x000000ffff077224 */ /* 0x000fc400078e001a */
[----:B------:R-:W-:Y:S01]  /*1ec70*/  IMAD.MOV.U32 R26, RZ, RZ, R12 ;  /* 0x000000ffff1a7224 */ /* 0x000fe200078e000c */
[----:B------:R-:W3:Y:S01]  /*1ec80*/  LDL.LU R25, [R1+0x588] ;  /* 0x0005880001197983 */ /* 0x000ee20000300800 */
[----:B------:R-:W3:Y:S01]  /*1ec90*/  LDL.LU R12, [R1+0x8dc] ;  /* 0x0008dc00010c7983 */ /* 0x000ee20000300800 */
[----:B----4-:R-:W-:-:S04]  /*1eca0*/  LOP3.LUT R5, R5, R4, RZ, 0x3c, !PT ;  /* 0x0000000405057212 */ /* 0x010fc800078e3cff */
[----:B------:R-:W-:-:S04]  /*1ecb0*/  LOP3.LUT R4, R5, R4, RZ, 0x3c, !PT ;  /* 0x0000000405047212 */ /* 0x000fc800078e3cff */
[----:B------:R-:W-:-:S05]  /*1ecc0*/  LOP3.LUT R5, R5, R4, RZ, 0x3c, !PT ;  /* 0x0000000405057212 */ /* 0x000fca00078e3cff */
[----:B------:R-:W-:-:S04]  /*1ecd0*/  IMAD.WIDE R4, R19, 0x2, R4 ;  /* 0x0000000213047825 */ /* 0x000fc800078e0204 */
[----:B--2---:R-:W-:Y:S02]  /*1ece0*/  IMAD.MOV.U32 R8, RZ, RZ, R9 ;  /* 0x000000ffff087224 */ /* 0x004fe400078e0009 */
[----:B---3--:R-:W-:Y:S02]  /*1ecf0*/  IMAD.MOV.U32 R9, RZ, RZ, R28 ;  /* 0x000000ffff097224 */ /* 0x008fe400078e001c */
[----:B------:R-:W2:Y:S01]  /*1ed00*/  LDL.LU R28, [R1+0x99c] ;  /* 0x00099c00011c7983 */ /* 0x000ea20000300800 */
[----:B------:R-:W-:Y:S02]  /*1ed10*/  STL [R1+0x6c0], R4 ;  /* 0x0006c00401007387 */ /* 0x000fe40000100800 */
[----:B------:R0:W-:Y:S02]  /*1ed20*/  STL [R1+0x580], R5 ;  /* 0x0005800501007387 */ /* 0x0001e40000100800 */
[----:B0-----:R-:W-:Y:S02]  /*1ed30*/  IMAD.MOV.U32 R5, RZ, RZ, R29 ;  /* 0x000000ffff057224 */ /* 0x001fe400078e001d */
[----:B------:R-:W3:Y:S01]  /*1ed40*/  LDL.LU R29, [R1+0x998] ;  /* 0x00099800011d7983 */ /* 0x000ee20000300800 */
[----:B------:R-:W-:-:S04]  /*1ed50*/  LOP3.LUT R7, R7, R6, RZ, 0x3c, !PT ;  /* 0x0000000607077212 */ /* 0x000fc800078e3cff */
[----:B------:R-:W-:-:S04]  /*1ed60*/  LOP3.LUT R6, R7, R6, RZ, 0x3c, !PT ;  /* 0x0000000607067212 */ /* 0x000fc800078e3cff */
[----:B------:R-:W-:Y:S01]  /*1ed70*/  LOP3.LUT R7, R7, R6, RZ, 0x3c, !PT ;  /* 0x0000000607077212 */ /* 0x000fe200078e3cff */
[----:B------:R-:W-:-:S04]  /*1ed80*/  IMAD.WIDE R8, R19, 0x2, R8 ;  /* 0x0000000213087825 */ /* 0x000fc800078e0208 */
[----:B------:R-:W-:-:S05]  /*1ed90*/  IMAD.WIDE R6, R19, 0x2, R6 ;  /* 0x0000000213067825 */ /* 0x000fca00078e0206 */
[----:B------:R-:W-:Y:S01]  /*1eda0*/  STL [R1+0x814], R6 ;  /* 0x0008140601007387 */ /* 0x000fe20000100800 */
[----:B------:R2:W-:Y:S02]  /*1edb0*/  STL [R1+0x6c4], R7 ;  /* 0x0006c40701007387 */ /* 0x0005e40000100800 */
[----:B------:R0:W-:Y:S02]  /*1edc0*/  STL [R1+0x8d4], R8 ;  /* 0x0008d40801007387 */ /* 0x0001e40000100800 */
[----:B------:R1:W-:Y:S02]  /*1edd0*/  STL [R1+0x818], R9 ;  /* 0x0008180901007387 */ /* 0x0003e40000100800 */
[----:B--2---:R-:W-:Y:S02]  /*1ede0*/  IMAD.MOV.U32 R7, RZ, RZ, R28 ;  /* 0x000000ffff077224 */ /* 0x004fe400078e001c */
[----:B------:R-:W2:Y:S01]  /*1edf0*/  LDL.LU R28, [R1+0x994] ;  /* 0x00099400011c7983 */ /* 0x000ea20000300800 */
[----:B---3--:R-:W-:-:S03]  /*1ee00*/  IMAD.MOV.U32 R6, RZ, RZ, R29 ;  /* 0x000000ffff067224 */ /* 0x008fc600078e001d */
[----:B------:R-:W3:Y:S01]  /*1ee10*/  LDL.LU R29, [R1+0x990] ;  /* 0x00099000011d7983 */ /* 0x000ee20000300800 */
[----:B------:R-:W-:Y:S02]  /*1ee20*/  IMAD.MOV.U32 R4, RZ, RZ, R24 ;  /* 0x000000ffff047224 */ /* 0x000fe400078e0018 */
[----:B------:R-:W-:-:S04]  /*1ee30*/  IMAD.WIDE R6, R19, 0x2, R6 ;  /* 0x0000000213067825 */ /* 0x000fc800078e0206 */
[----:B------:R-:W-:-:S04]  /*1ee40*/  IMAD.WIDE R4, R19, 0x2, R4 ;  /* 0x0000000213047825 */ /* 0x000fc800078e0204 */
[----:B0-----:R-:W-:Y:S02]  /*1ee50*/  IMAD.MOV.U32 R8, RZ, RZ, R23 ;  /* 0x000000ffff087224 */ /* 0x001fe400078e0017 */
[----:B-1----:R-:W-:Y:S01]  /*1ee60*/  IMAD.MOV.U32 R9, RZ, RZ, R22 ;  /* 0x000000ffff097224 */ /* 0x002fe200078e0016 */
[----:B------:R2:W-:Y:S03]  /*1ee70*/  STL [R1+0x6c8], R4 ;  /* 0x0006c80401007387 */ /* 0x0005e60000100800 */
[----:B------:R-:W-:-:S04]  /*1ee80*/  IMAD.WIDE R8, R19, 0x2, R8 ;  /* 0x0000000213087825 */ /* 0x000fc800078e0208 */
[----:B------:R-:W-:Y:S02]  /*1ee90*/  STL [R1+0x584], R5 ;  /* 0x0005840501007387 */ /* 0x000fe40000100800 */
[----:B------:R-:W-:Y:S01]  /*1eea0*/  STL [R1+0x81c], R6 ;  /* 0x00081c0601007387 */ /* 0x000fe20000100800 */
[----:B------:R-:W-:Y:S01]  /*1eeb0*/  STL [R1+0x6cc], R7 ;  /* 0x0006cc0701007387 */ /* 0x000fe20000100800 */
[----:B------:R-:W4:Y:S02]  /*1eec0*/  LDL.LU R22, [R1+0x834] ;  /* 0x0008340001167983 */ /* 0x000f240000300800 */
[----:B------:R-:W4:Y:S02]  /*1eed0*/  LDL.LU R23, [R1+0x8e4] ;  /* 0x0008e40001177983 */ /* 0x000f240000300800 */
[----:B------:R-:W-:Y:S01]  /*1eee0*/  STL [R1+0x8d8], R8 ;  /* 0x0008d80801007387 */ /* 0x000fe20000100800 */
[----:B------:R3:W-:Y:S01]  /*1eef0*/  STL [R1+0x820], R9 ;  /* 0x0008200901007387 */ /* 0x0007e20000100800 */
[----:B--2---:R-:W-:-:S03]  /*1ef00*/  IMAD.MOV.U32 R4, RZ, RZ, R28 ;  /* 0x000000ffff047224 */ /* 0x004fc600078e001c */
[----:B------:R-:W2:Y:S01]  /*1ef10*/  LDL.LU R28, [R1+0x98c] ;  /* 0x00098c00011c7983 */ /* 0x000ea20000300800 */
[----:B---3--:R-:W-:-:S03]  /*1ef20*/  IMAD.MOV.U32 R9, RZ, RZ, R29 ;  /* 0x000000ffff097224 */ /* 0x008fc600078e001d */
[----:B------:R-:W3:Y:S01]  /*1ef30*/  LDL.LU R29, [R1+0x988] ;  /* 0x00098800011d7983 */ /* 0x000ee20000300800 */
[----:B------:R-:W-:Y:S02]  /*1ef40*/  IMAD.MOV.U32 R5, RZ, RZ, R25 ;  /* 0x000000ffff057224 */ /* 0x000fe400078e0019 */
[----:B------:R-:W-:Y:S02]  /*1ef50*/  IMAD.MOV.U32 R6, RZ, RZ, R27 ;  /* 0x000000ffff067224 */ /* 0x000fe400078e001b */
[----:B------:R-:W-:Y:S02]  /*1ef60*/  IMAD.MOV.U32 R7, RZ, RZ, R26 ;  /* 0x000000ffff077224 */ /* 0x000fe400078e001a */
[----:B------:R-:W-:-:S04]  /*1ef70*/  IMAD.WIDE R4, R19, 0x2, R4 ;  /* 0x0000000213047825 */ /* 0x000fc800078e0204 */
[----:B------:R-:W-:-:S04]  /*1ef80*/  IMAD.WIDE R6, R19, 0x2, R6 ;  /* 0x0000000213067825 */ /* 0x000fc800078e0206 */
[----:B------:R-:W-:Y:S01]  /*1ef90*/  IMAD.MOV.U32 R8, RZ, RZ, R12 ;  /* 0x000000ffff087224 */ /* 0x000fe200078e000c */
[----:B------:R-:W-:Y:S01]  /*1efa0*/  STL [R1+0x6d0], R4 ;  /* 0x0006d00401007387 */ /* 0x000fe20000100800 */
[----:B------:R-:W-:Y:S02]  /*1efb0*/  STL [R1+0x588], R5 ;  /* 0x0005880501007387 */ /* 0x000fe40000100800 */
[----:B------:R-:W-:Y:S02]  /*1efc0*/  STL [R1+0x824], R6 ;  /* 0x0008240601007387 */ /* 0x000fe40000100800 */
[----:B------:R-:W4:Y:S02]  /*1efd0*/  LDL.LU R12, [R1+0xdc] ;  /* 0x0000dc00010c7983 */ /* 0x000f240000300800 */
[----:B------:R-:W-:Y:S01]  /*1efe0*/  IMAD.WIDE R8, R19, 0x2, R8 ;  /* 0x0000000213087825 */ /* 0x000fe200078e0208 */
[----:B------:R2:W-:Y:S04]  /*1eff0*/  STL [R1+0x6d4], R7 ;  /* 0x0006d40701007387 */ /* 0x0005e80000100800 */
[----:B------:R0:W-:Y:S01]  /*1f000*/  STL [R1+0x8dc], R8 ;  /* 0x0008dc0801007387 */ /* 0x0001e20000100800 */
[----:B------:R1:W-:Y:S02]  /*1f010*/  STL [R1+0x828], R9 ;  /* 0x0008280901007387 */ /* 0x0003e40000100800 */
[----:B--2---:R-:W-:-:S02]  /*1f020*/  IMAD.MOV.U32 R7, RZ, RZ, R28 ;  /* 0x000000ffff077224 */ /* 0x004fc400078e001c */
[----:B------:R-:W2:Y:S01]  /*1f030*/  LDL.LU R28, [R1+0x984] ;  /* 0x00098400011c7983 */ /* 0x000ea20000300800 */
[----:B---3--:R-:W-:-:S03]  /*1f040*/  IMAD.MOV.U32 R6, RZ, RZ, R29 ;  /* 0x000000ffff067224 */ /* 0x008fc600078e001d */
[----:B------:R-:W2:Y:S01]  /*1f050*/  LDL.LU R29, [R1+0x980] ;  /* 0x00098000011d7983 */ /* 0x000ea20000300800 */
[----:B------:R-:W-:Y:S02]  /*1f060*/  IMAD.MOV.U32 R4, RZ, RZ, R14 ;  /* 0x000000ffff047224 */ /* 0x000fe400078e000e */
[----:B------:R-:W-:-:S04]  /*1f070*/  IMAD.MOV.U32 R5, RZ, RZ, R13 ;  /* 0x000000ffff057224 */ /* 0x000fc800078e000d */
[----:B------:R-:W-:Y:S01]  /*1f080*/  IMAD.WIDE R4, R19, 0x2, R4 ;  /* 0x0000000213047825 */ /* 0x000fe200078e0204 */
[----:B----4-:R-:W-:-:S03]  /*1f090*/  IADD3 R12, R12, -0x1, RZ ;  /* 0xffffffff0c0c7810 */ /* 0x010fc60007ffe0ff */
[----:B0-----:R-:W-:Y:S02]  /*1f0a0*/  IMAD.MOV.U32 R8, RZ, RZ, R21 ;  /* 0x000000ffff087224 */ /* 0x001fe400078e0015 */
[----:B-1----:R-:W-:Y:S01]  /*1f0b0*/  IMAD.MOV.U32 R9, RZ, RZ, R15 ;  /* 0x000000ffff097224 */ /* 0x002fe200078e000f */
[----:B------:R-:W-:Y:S01]  /*1f0c0*/  ISETP.NE.U32.AND P0, PT, R12, RZ, PT ;  /* 0x000000ff0c00720c */ /* 0x000fe20003f05070 */
[----:B------:R0:W-:Y:S01]  /*1f0d0*/  STL [R1+0x6d8], R4 ;  /* 0x0006d80401007387 */ /* 0x0001e20000100800 */
[----:B------:R-:W-:-:S04]  /*1f0e0*/  IMAD.WIDE R6, R19, 0x2, R6 ;  /* 0x0000000213067825 */ /* 0x000fc800078e0206 */
[----:B------:R1:W-:Y:S02]  /*1f0f0*/  STL [R1+0x58c], R5 ;  /* 0x00058c0501007387 */ /* 0x0003e40000100800 */
[----:B------:R-:W-:Y:S02]  /*1f100*/  IMAD.MOV.U32 R13, RZ, RZ, c[0x0][0x188] ;  /* 0x00006200ff0d7624 */ /* 0x000fe400078e00ff */
[----:B------:R-:W-:-:S04]  /*1f110*/  IMAD.WIDE R8, R19, 0x2, R8 ;  /* 0x0000000213087825 */ /* 0x000fc800078e0208 */
[----:B------:R-:W-:Y:S01]  /*1f120*/  IMAD.SHL.U32 R13, R13, 0x20, RZ ;  /* 0x000000200d0d7824 */ /* 0x000fe200078e00ff */
[----:B------:R-:W-:Y:S01]  /*1f130*/  STL [R1+0x82c], R6 ;  /* 0x00082c0601007387 */ /* 0x000fe20000100800 */
[----:B------:R2:W-:Y:S02]  /*1f140*/  STL [R1+0x6dc], R7 ;  /* 0x0006dc0701007387 */ /* 0x0005e40000100800 */
[----:B0-----:R-:W-:Y:S02]  /*1f150*/  IMAD.MOV.U32 R4, RZ, RZ, R23 ;  /* 0x000000ffff047224 */ /* 0x001fe400078e0017 */
[----:B-1----:R-:W-:Y:S01]  /*1f160*/  IMAD.MOV.U32 R5, RZ, RZ, R22 ;  /* 0x000000ffff057224 */ /* 0x002fe200078e0016 */
[----:B------:R-:W-:Y:S03]  /*1f170*/  STL [R1+0x8e0], R8 ;  /* 0x0008e00801007387 */ /* 0x000fe60000100800 */
[----:B------:R-:W-:Y:S01]  /*1f180*/  IMAD.WIDE R4, R19, 0x2, R4 ;  /* 0x0000000213047825 */ /* 0x000fe200078e0204 */
[----:B------:R-:W-:Y:S03]  /*1f190*/  STL [R1+0x830], R9 ;  /* 0x0008300901007387 */ /* 0x000fe60000100800 */
[----:B------:R-:W-:Y:S01]  /*1f1a0*/  STL [R1+0xdc], R12 ;  /* 0x0000dc0c01007387 */ /* 0x000fe20000100800 */
[----:B------:R-:W-:Y:S01]  /*1f1b0*/  UIADD3 UR4, UR4, -0x20, URZ ;  /* 0xffffffe004047890 */ /* 0x000fe2000fffe03f */
[----:B------:R0:W-:Y:S01]  /*1f1c0*/  STL [R1+0x8e4], R4 ;  /* 0x0008e40401007387 */ /* 0x0001e20000100800 */
[----:B------:R1:W-:Y:S02]  /*1f1d0*/  STL [R1+0x834], R5 ;  /* 0x0008340501007387 */ /* 0x0003e40000100800 */
[----:B--2---:R-:W-:-:S04]  /*1f1e0*/  IMAD.WIDE R6, R13, 0x2, R28 ;  /* 0x000000020d067825 */ /* 0x004fc800078e021c */
[----:B0-----:R-:W-:Y:S02]  /*1f1f0*/  IMAD.MOV.U32 R4, RZ, RZ, R6 ;  /* 0x000000ffff047224 */ /* 0x001fe400078e0006 */
[----:B-1----:R-:W-:Y:S01]  /*1f200*/  IMAD.MOV.U32 R5, RZ, RZ, R7 ;  /* 0x000000ffff057224 */ /* 0x002fe200078e0007 */
[----:B------:R-:W-:Y:S01]  /*1f210*/  @!P0 CALL.REL.NOINC `(.L_x_1) ;  /* 0x0000001000008944 */ /* 0x000fe20003c00000 */
[----:B------:R-:W-:Y:S05]  /*1f220*/  BRA `(.L_x_2) ;  /* 0xfffef33000007947 */ /* 0x000fea000383ffff */
.L_x_1:
[----:B------:R0:W-:Y:S04]  /*1f230*/  STL [R1+0xb48], R20 ;  /* 0x000b481401007387 */ /* 0x0001e80000100800 */
[----:B0-----:R-:W2:Y:S04]  /*1f240*/  LDL.LU R20, [R1+0x124] ;  /* 0x0001240001147983 */ /* 0x001ea80000300800 */
[----:B--2---:R0:W-:Y:S04]  /*1f250*/  STL [R1+0xb4c], R20 ;  /* 0x000b4c1401007387 */ /* 0x0041e80000100800 */
        /* <DEDUP_REMOVED lines=16> */
[----:B-----5:R1:W-:Y:S01]  /*1f360*/  STL [R1+0xb44], R16 ;  /* 0x000b441001007387 */ /* 0x0203e20000100800 */
[----:B------:R-:W-:-:S02]  /*1f370*/  IMAD.MOV.U32 R21, RZ, RZ, R17 ;  /* 0x000000ffff157224 */ /* 0x000fc400078e0011 */
[----:B0-----:R-:W-:Y:S01]  /*1f380*/  IMAD.MOV.U32 R20, RZ, RZ, R18 ;  /* 0x000000ffff147224 */ /* 0x001fe200078e0012 */
[----:B-1----:R-:W2:Y:S04]  /*1f390*/  LDL.LU R16, [R1+0x134] ;  /* 0x0001340001107983 */ /* 0x002ea80000300800 */
        /* <DEDUP_REMOVED lines=17> */
[----:B------:R1:W-:Y:S01]  /*1f4b0*/  STL [R1+0xb40], R10 ;  /* 0x000b400a01007387 */ /* 0x0003e20000100800 */
[----:B0-----:R-:W-:-:S03]  /*1f4c0*/  IMAD.MOV.U32 R16, RZ, RZ, R11 ;  /* 0x000000ffff107224 */ /* 0x001fc600078e000b */
[----:B-1----:R-:W2:Y:S04]  /*1f4d0*/  LDL.LU R10, [R1+0x144] ;  /* 0x00014400010a7983 */ /* 0x002ea80000300800 */
[----:B------:R-:W2:Y:S04]  /*1f4e0*/  LDL.LU R3, [R1+0x154] ;  /* 0x0001540001037983 */ /* 0x000ea80000300800 */
[----:B------:R-:W3:Y:S04]  /*1f4f0*/  LDL.LU R0, [R1+0x164] ;  /* 0x0001640001007983 */ /* 0x000ee80000300800 */
[----:B------:R-:W3:Y:S04]  /*1f500*/  LDL.LU R2, [R1+0x174] ;  /* 0x0001740001027983 */ /* 0x000ee80000300800 */
[----:B------:R-:W4:Y:S04]  /*1f510*/  LDL.LU R4, [R1+0x110] ;  /* 0x0001100001047983 */ /* 0x000f280000300800 */
[----:B------:R-:W4:Y:S04]  /*1f520*/  LDL.LU R5, [R1+0xf0] ;  /* 0x0000f00001057983 */ /* 0x000f280000300800 */
        /* <DEDUP_REMOVED lines=12> */
[----:B------:R-:W2:Y:S01]  /*1f5f0*/  LDL.LU R14, [R1+0x1dc] ;  /* 0x0001dc00010e7983 */ /* 0x000ea20000300800 */
[----:B------:R-:W-:-:S03]  /*1f600*/  F2FP.BF16.PACK_AB R20, R16, R20 ;  /* 0x000000141014723e */ /* 0x000fc600000010ff */
        /* <DEDUP_REMOVED lines=9> */
[----:B0-----:R-:W2:Y:S02]  /*1f6a0*/  LDL.LU R20, [R1+0xb8c] ;  /* 0x000b8c0001147983 */ /* 0x001ea40000300800 */
[----:B--2---:R-:W-:-:S02]  /*1f6b0*/  F2FP.BF16.PACK_AB R20, R16, R20 ;  /* 0x000000141014723e */ /* 0x004fc400000010ff */
        /* <DEDUP_REMOVED lines=30> */
[----:B0-----:R-:W2:Y:S01]  /*1f8a0*/  LDL.LU R20, [R1+0xb4c] ;  /* 0x000b4c0001147983 */ /* 0x001ea20000300800 */
[----:B------:R-:W-:Y:S02]  /*1f8b0*/  F2FP.BF16.PACK_AB R3, R10, R3 ;  /* 0x000000030a03723e */ /* 0x000fe400000010ff */
[----:B---3--:R-:W-:-:S02]  /*1f8c0*/  F2FP.BF16.PACK_AB R0, R0, R2 ;  /* 0x000000020000723e */ /* 0x008fc400000010ff */
[----:B------:R-:W-:Y:S02]  /*1f8d0*/  F2FP.BF16.PACK_AB R2, R6, R7 ;  /* 0x000000070602723e */ /* 0x000fe400000010ff */
[----:B--2---:R-:W-:Y:S02]  /*1f8e0*/  F2FP.BF16.PACK_AB R16, R20, R16 ;  /* 0x000000101410723e */ /* 0x004fe400000010ff */
[----:B------:R-:W2:Y:S04]  /*1f8f0*/  LDL.LU R20, [R1+0xb48] ;  /* 0x000b480001147983 */ /* 0x000ea80000300800 */
[----:B------:R0:W-:Y:S04]  /*1f900*/  STL [R1+0x4f8], R16 ;  /* 0x0004f81001007387 */ /* 0x0001e80000100800 */
[----:B0-----:R-:W3:Y:S04]  /*1f910*/  LDL.LU R16, [R1+0xb44] ;  /* 0x000b440001107983 */ /* 0x001ee80000300800 */
[----:B------:R-:W3:Y:S04]  /*1f920*/  LDL.LU R10, [R1+0xb40] ;  /* 0x000b4000010a7983 */ /* 0x000ee80000300800 */
[----:B------:R4:W-:Y:S04]  /*1f930*/  STL [R1+0x4f4], R3 ;  /* 0x0004f40301007387 */ /* 0x0009e80000100800 */
[----:B------:R0:W-:Y:S01]  /*1f940*/  STL [R1+0x4f0], R0 ;  /* 0x0004f00001007387 */ /* 0x0001e20000100800 */
[----:B----4-:R-:W-:-:S02]  /*1f950*/  F2FP.BF16.PACK_AB R3, R4, R5 ;  /* 0x000000050403723e */ /* 0x010fc400000010ff */
[----:B0-----:R-:W-:-:S03]  /*1f960*/  F2FP.BF16.PACK_AB R0, R28, R29 ;  /* 0x0000001d1c00723e */ /* 0x001fc600000010ff */
[----:B------:R0:W-:Y:S04]  /*1f970*/  STL [R1+0x14c], R3 ;  /* 0x00014c0301007387 */ /* 0x0001e80000100800 */
[----:B------:R1:W-:Y:S04]  /*1f980*/  STL [R1+0x148], R2 ;  /* 0x0001480201007387 */ /* 0x0003e80000100800 */
[----:B------:R4:W-:Y:S01]  /*1f990*/  STL [R1+0x144], R0 ;  /* 0x0001440001007387 */ /* 0x0009e20000100800 */
[----:B0-----:R-:W-:Y:S02]  /*1f9a0*/  F2FP.BF16.PACK_AB R3, R8, R9 ;  /* 0x000000090803723e */ /* 0x001fe400000010ff */
[----:B-1----:R-:W-:-:S03]  /*1f9b0*/  F2FP.BF16.PACK_AB R2, R24, R25 ;  /* 0x000000191802723e */ /* 0x002fc600000010ff */
[----:B------:R0:W-:Y:S01]  /*1f9c0*/  STL [R1+0x140], R3 ;  /* 0x0001400301007387 */ /* 0x0001e20000100800 */
[----:B----4-:R-:W-:-:S03]  /*1f9d0*/  F2FP.BF16.PACK_AB R0, R26, R27 ;  /* 0x0000001b1a00723e */ /* 0x010fc600000010ff */
[----:B------:R1:W-:Y:S04]  /*1f9e0*/  STL [R1+0x15c], R2 ;  /* 0x00015c0201007387 */ /* 0x0003e80000100800 */
[----:B------:R-:W-:Y:S01]  /*1f9f0*/  STL [R1+0x158], R0 ;  /* 0x0001580001007387 */ /* 0x000fe20000100800 */
[----:B0-----:R-:W-:Y:S02]  /*1fa00*/  F2FP.BF16.PACK_AB R3, R12, R13 ;  /* 0x0000000d0c03723e */ /* 0x001fe400000010ff */
[----:B-1----:R-:W-:-:S03]  /*1fa10*/  F2FP.BF16.PACK_AB R2, R14, R15 ;  /* 0x0000000f0e02723e */ /* 0x002fc600000010ff */
[----:B------:R0:W-:Y:S04]  /*1fa20*/  STL [R1+0x154], R3 ;  /* 0x0001540301007387 */ /* 0x0001e80000100800 */
[----:B------:R1:W-:Y:S01]  /*1fa30*/  STL [R1+0x150], R2 ;  /* 0x0001500201007387 */ /* 0x0003e20000100800 */
[----:B0-----:R-:W-:Y:S02]  /*1fa40*/  F2FP.BF16.PACK_AB R3, R22, R23 ;  /* 0x000000171603723e */ /* 0x001fe400000010ff */
[----:B-1----:R-:W-:Y:S02]  /*1fa50*/  F2FP.BF16.PACK_AB R2, R11, R17 ;  /* 0x000000110b02723e */ /* 0x002fe400000010ff */
[----:B--2---:R-:W-:-:S05]  /*1fa60*/  F2FP.BF16.PACK_AB R0, R20, R21 ;  /* 0x000000151400723e */ /* 0x004fca00000010ff */
[----:B------:R0:W-:Y:S04]  /*1fa70*/  STL [R1+0x16c], R0 ;  /* 0x00016c0001007387 */ /* 0x0001e80000100800 */
[----:B------:R1:W-:Y:S01]  /*1fa80*/  STL [R1+0x168], R3 ;  /* 0x0001680301007387 */ /* 0x0003e20000100800 */
[----:B0-----:R-:W-:-:S03]  /*1fa90*/  F2FP.BF16.PACK_AB R0, R18, R19 ;  /* 0x000000131200723e */ /* 0x001fc600000010ff */
[----:B-1----:R-:W2:Y:S04]  /*1faa0*/  LDL.LU R3, [R1+0x224] ;  /* 0x0002240001037983 */ /* 0x002ea80000300800 */
        /* <DEDUP_REMOVED lines=35> */
[----:B------:R-:W2:Y:S01]  /*1fce0*/  LDL.LU R0, [R1+0x234] ;  /* 0x0002340001007983 */ /* 0x000ea20000300800 */
[----:B---3--:R-:W-:-:S03]  /*1fcf0*/  IMAD.MOV.U32 R3, RZ, RZ, R16 ;  /* 0x000000ffff037224 */ /* 0x008fc600078e0010 */
        /* <DEDUP_REMOVED lines=50> */
[----:B0-----:R-:W-:-:S03]  /*20020*/  IMAD.MOV.U32 R0, RZ, RZ, R10 ;  /* 0x000000ffff007224 */ /* 0x001fc600078e000a */
        /* <DEDUP_REMOVED lines=82> */
[----:B------:R4:W-:Y:S02]  /*20550*/  STL [R1+0xd8], R3 ;  /* 0x0000d80301007387 */ /* 0x0009e40000100800 */
[----:B----4-:R-:W-:Y:S02]  /*20560*/  F2FP.BF16.PACK_AB R3, R6, R7 ;  /* 0x000000070603723e */ /* 0x010fe400000010ff */
[----:B--2---:R-:W-:Y:S02]  /*20570*/  F2FP.BF16.PACK_AB R2, R0, R2 ;  /* 0x000000020002723e */ /* 0x004fe400000010ff */
[----:B---3--:R-:W-:-:S03]  /*20580*/  F2FP.BF16.PACK_AB R0, R4, R5 ;  /* 0x000000050400723e */ /* 0x008fc600000010ff */
[----:B------:R0:W-:Y:S04]  /*20590*/  STL [R1+0xd4], R2 ;  /* 0x0000d40201007387 */ /* 0x0001e80000100800 */
[----:B------:R1:W-:Y:S04]  /*205a0*/  STL [R1+0xd0], R0 ;  /* 0x0000d00001007387 */ /* 0x0003e80000100800 */
[----:B------:R2:W-:Y:S01]  /*205b0*/  STL [R1+0xfc], R3 ;  /* 0x0000fc0301007387 */ /* 0x0005e20000100800 */
[----:B0-----:R-:W-:Y:S02]  /*205c0*/  F2FP.BF16.PACK_AB R2, R28, R29 ;  /* 0x0000001d1c02723e */ /* 0x001fe400000010ff */
[----:B-1----:R-:W-:-:S03]  /*205d0*/  F2FP.BF16.PACK_AB R0, R8, R9 ;  /* 0x000000090800723e */ /* 0x002fc600000010ff */
[----:B------:R0:W-:Y:S01]  /*205e0*/  STL [R1+0xf8], R2 ;  /* 0x0000f80201007387 */ /* 0x0001e20000100800 */
[----:B--2---:R-:W-:-:S03]  /*205f0*/  F2FP.BF16.PACK_AB R3, R24, R25 ;  /* 0x000000191803723e */ /* 0x004fc600000010ff */
        /* <DEDUP_REMOVED lines=10> */
[----:B------:R-:W-:Y:S01]  /*206a0*/  STL [R1+0x100], R2 ;  /* 0x0001000201007387 */ /* 0x000fe20000100800 */
[----:B--2---:R-:W-:-:S03]  /*206b0*/  F2FP.BF16.PACK_AB R3, R10, R11 ;  /* 0x0000000b0a03723e */ /* 0x004fc600000010ff */
[----:B------:R-:W-:Y:S04]  /*206c0*/  STL [R1+0x11c], R0 ;  /* 0x00011c0001007387 */ /* 0x000fe80000100800 */
[----:B------:R0:W-:Y:S04]  /*206d0*/  STL [R1+0x118], R3 ;  /* 0x0001180301007387 */ /* 0x0001e80000100800 */
[----:B0-----:R-:W2:Y:S01]  /*206e0*/  LDL.LU R3, [R1+0x2c0] ;  /* 0x0002c00001037983 */ /* 0x001ea20000300800 */
[----:B------:R-:W-:Y:S02]  /*206f0*/  F2FP.BF16.PACK_AB R2, R16, R17 ;  /* 0x000000111002723e */ /* 0x000fe400000010ff */
[----:B------:R-:W-:-:S03]  /*20700*/  F2FP.BF16.PACK_AB R0, R18, R19 ;  /* 0x000000131200723e */ /* 0x000fc600000010ff */
        /* <DEDUP_REMOVED lines=14> */
[----:B------:R-:W3:Y:S04]  /*207f0*/  LDL.LU R0, [R1+0x2d0] ;  /* 0x0002d00001007983 */ /* 0x000ee80000300800 */
[----:B---3--:R0:W-:Y:S04]  /*20800*/  STL [R1+0xa80], R0 ;  /* 0x000a800001007387 */ /* 0x0081e80000100800 */
[----:B0-----:R-:W3:Y:S04]  /*20810*/  LDL.LU R0, [R1+0x2b0] ;  /* 0x0002b00001007983 */ /* 0x001ee80000300800 */
        /* <DEDUP_REMOVED lines=11> */
[----:B0-----:R-:W2:Y:S04]  /*208d0*/  LDL.LU R0, [R1+0x274] ;  /* 0x0002740001007983 */ /* 0x001ea80000300800 */
[----:B------:R-:W3:Y:S04]  /*208e0*/  LDL.LU R2, [R1+0x2e0] ;  /* 0x0002e00001027983 */ /* 0x000ee80000300800 */
[----:B------:R-:W4:Y:S04]  /*208f0*/  LDL.LU R4, [R1+0x2fc] ;  /* 0x0002fc0001047983 */ /* 0x000f280000300800 */
        /* <DEDUP_REMOVED lines=25> */
[----:B--2---:R-:W-:-:S03]  /*20a90*/  F2FP.BF16.PACK_AB R3, R0, R3 ;  /* 0x000000030003723e */ /* 0x004fc600000010ff */
        /* <DEDUP_REMOVED lines=24> */
[----:B------:R-:W2:Y:S01]  /*20c20*/  LDL.LU R0, [R1+0xa80] ;  /* 0x000a800001007983 */ /* 0x000ea20000300800 */
[----:B----4-:R-:W-:Y:S02]  /*20c30*/  F2FP.BF16.PACK_AB R27, R4, R27 ;  /* 0x0000001b041b723e */ /* 0x010fe400000010ff */
[----:B---3--:R-:W-:Y:S01]  /*20c40*/  F2FP.BF16.PACK_AB R26, R5, R26 ;  /* 0x0000001a051a723e */ /* 0x008fe200000010ff */
[----:B------:R-:W-:Y:S01]  /*20c50*/  STL [R1+0x134], R3 ;  /* 0x0001340301007387 */ /* 0x000fe20000100800 */
[----:B------:R-:W-:Y:S02]  /*20c60*/  F2FP.BF16.PACK_AB R25, R6, R25 ;  /* 0x000000190619723e */ /* 0x000fe400000010ff */
[----:B------:R-:W-:Y:S01]  /*20c70*/  F2FP.BF16.PACK_AB R24, R7, R24 ;  /* 0x000000180718723e */ /* 0x000fe200000010ff */
[----:B------:R-:W-:Y:S01]  /*20c80*/  STL [R1+0x980], R27 ;  /* 0x0009801b01007387 */ /* 0x000fe20000100800 */
[----:B------:R-:W-:Y:S02]  /*20c90*/  F2FP.BF16.PACK_AB R23, R28, R23 ;  /* 0x000000171c17723e */ /* 0x000fe400000010ff */
[----:B------:R-:W-:-:S02]  /*20ca0*/  F2FP.BF16.PACK_AB R22, R29, R22 ;  /* 0x000000161d16723e */ /* 0x000fc400000010ff */
[----:B------:R-:W-:Y:S02]  /*20cb0*/  F2FP.BF16.PACK_AB R21, R8, R21 ;  /* 0x000000150815723e */ /* 0x000fe400000010ff */
[----:B------:R-:W-:Y:S02]  /*20cc0*/  F2FP.BF16.PACK_AB R20, R9, R20 ;  /* 0x000000140914723e */ /* 0x000fe400000010ff */
[----:B------:R-:W-:Y:S02]  /*20cd0*/  F2FP.BF16.PACK_AB R19, R12, R19 ;  /* 0x000000130c13723e */ /* 0x000fe400000010ff */
[----:B------:R-:W-:Y:S02]  /*20ce0*/  F2FP.BF16.PACK_AB R18, R13, R18 ;  /* 0x000000120d12723e */ /* 0x000fe400000010ff */
[----:B------:R-:W-:Y:S02]  /*20cf0*/  F2FP.BF16.PACK_AB R17, R14, R17 ;  /* 0x000000110e11723e */ /* 0x000fe400000010ff */
[----:B------:R-:W-:-:S02]  /*20d00*/  F2FP.BF16.PACK_AB R16, R15, R16 ;  /* 0x000000100f10723e */ /* 0x000fc400000010ff */
[----:B--2---:R-:W-:-:S05]  /*20d10*/  F2FP.BF16.PACK_AB R0, R0, R2 ;  /* 0x000000020000723e */ /* 0x004fca00000010ff */
[----:B------:R-:W-:Y:S04]  /*20d20*/  STL [R1+0x130], R0 ;  /* 0x0001300001007387 */ /* 0x000fe80000100800 */
        /* <DEDUP_REMOVED lines=11> */
[----:B------:R-:W2:Y:S04]  /*20de0*/  LDL.LU R14, [R1+0x320] ;  /* 0x00032000010e7983 */ /* 0x000ea80000300800 */
[----:B------:R-:W3:Y:S04]  /*20df0*/  LDL.LU R13, [R1+0x340] ;  /* 0x00034000010d7983 */ /* 0x000ee80000300800 */
[----:B---3--:R0:W-:Y:S04]  /*20e00*/  STL [R1+0xa7c], R13 ;  /* 0x000a7c0d01007387 */ /* 0x0081e80000100800 */
[----:B0-----:R-:W2:Y:S04]  /*20e10*/  LDL.LU R13, [R1+0x310] ;  /* 0x00031000010d7983 */ /* 0x001ea80000300800 */
[----:B------:R-:W3:Y:S01]  /*20e20*/  LDL.LU R12, [R1+0x360] ;  /* 0x00036000010c7983 */ /* 0x000ee20000300800 */
[----:B------:R-:W-:-:S03]  /*20e30*/  F2FP.BF16.PACK_AB R15, R10, R11 ;  /* 0x0000000b0a0f723e */ /* 0x000fc600000010ff */
[----:B---3--:R0:W-:Y:S04]  /*20e40*/  STL [R1+0xa78], R12 ;  /* 0x000a780c01007387 */ /* 0x0081e80000100800 */
[----:B0-----:R-:W3:Y:S04]  /*20e50*/  LDL.LU R12, [R1+0x330] ;  /* 0x00033000010c7983 */ /* 0x001ee80000300800 */
[----:B------:R-:W4:Y:S04]  /*20e60*/  LDL.LU R11, [R1+0x38c] ;  /* 0x00038c00010b7983 */ /* 0x000f280000300800 */
[----:B----4-:R0:W-:Y:S04]  /*20e70*/  STL [R1+0xa74], R11 ;  /* 0x000a740b01007387 */ /* 0x0101e80000100800 */
[----:B0-----:R-:W4:Y:S04]  /*20e80*/  LDL.LU R11, [R1+0x350] ;  /* 0x00035000010b7983 */ /* 0x001f280000300800 */
[----:B------:R-:W2:Y:S04]  /*20e90*/  LDL.LU R10, [R1+0x3ac] ;  /* 0x0003ac00010a7983 */ /* 0x000ea80000300800 */
[----:B--2---:R0:W-:Y:S04]  /*20ea0*/  STL [R1+0xa70], R10 ;  /* 0x000a700a01007387 */ /* 0x0041e80000100800 */
[----:B0-----:R-:W2:Y:S04]  /*20eb0*/  LDL.LU R10, [R1+0x37c] ;  /* 0x00037c00010a7983 */ /* 0x001ea80000300800 */
[----:B------:R-:W2:Y:S01]  /*20ec0*/  LDL.LU R9, [R1+0x3cc] ;  /* 0x0003cc0001097983 */ /* 0x000ea20000300800 */
[----:B------:R-:W-:-:S03]  /*20ed0*/  F2FP.BF16.PACK_AB R14, R13, R14 ;  /* 0x0000000e0d0e723e */ /* 0x000fc600000010ff */
[----:B--2---:R0:W-:Y:S04]  /*20ee0*/  STL [R1+0xa6c], R9 ;  /* 0x000a6c0901007387 */ /* 0x0041e80000100800 */
[----:B0-----:R-:W2:Y:S04]  /*20ef0*/  LDL.LU R9, [R1+0x39c] ;  /* 0x00039c0001097983 */ /* 0x001ea80000300800 */
        /* <DEDUP_REMOVED lines=23> */
[----:B0-----:R-:W2:Y:S04]  /*21070*/  LDL.LU R15, [R1+0x3b8] ;  /* 0x0003b800010f7983 */ /* 0x001ea80000300800 */
[----:B------:R-:W3:Y:S04]  /*21080*/  LDL.LU R13, [R1+0xa7c] ;  /* 0x000a7c00010d7983 */ /* 0x000ee80000300800 */
[----:B------:R0:W-:Y:S04]  /*21090*/  STL [R1+0x9b4], R14 ;  /* 0x0009b40e01007387 */ /* 0x0001e80000100800 */
[----:B0-----:R-:W2:Y:S01]  /*210a0*/  LDL.LU R14, [R1+0x398] ;  /* 0x00039800010e7983 */ /* 0x001ea20000300800 */
[----:B---3--:R-:W-:-:S03]  /*210b0*/  F2FP.BF16.PACK_AB R13, R12, R13 ;  /* 0x0000000d0c0d723e */ /* 0x008fc600000010ff */
[----:B------:R-:W4:Y:S04]  /*210c0*/  LDL.LU R12, [R1+0xa78] ;  /* 0x000a7800010c7983 */ /* 0x000f280000300800 */
[----:B------:R0:W-:Y:S04]  /*210d0*/  STL [R1+0x9b8], R13 ;  /* 0x0009b80d01007387 */ /* 0x0001e80000100800 */
[----:B0-----:R-:W3:Y:S01]  /*210e0*/  LDL.LU R13, [R1+0x378] ;  /* 0x00037800010d7983 */ /* 0x001ee20000300800 */
[----:B----4-:R-:W-:-:S03]  /*210f0*/  F2FP.BF16.PACK_AB R12, R11, R12 ;  /* 0x0000000c0b0c723e */ /* 0x010fc600000010ff */
[----:B------:R-:W4:Y:S04]  /*21100*/  LDL.LU R11, [R1+0xa74] ;  /* 0x000a7400010b7983 */ /* 0x000f280000300800 */
[----:B------:R0:W-:Y:S04]  /*21110*/  STL [R1+0x9bc], R12 ;  /* 0x0009bc0c01007387 */ /* 0x0001e80000100800 */
[----:B0-----:R-:W2:Y:S01]  /*21120*/  LDL.LU R12, [R1+0x3dc] ;  /* 0x0003dc00010c7983 */ /* 0x001ea20000300800 */
[----:B----4-:R-:W-:-:S03]  /*21130*/  F2FP.BF16.PACK_AB R11, R10, R11 ;  /* 0x0000000b0a0b723e */ /* 0x010fc600000010ff */
[----:B------:R-:W2:Y:S04]  /*21140*/  LDL.LU R10, [R1+0xa70] ;  /* 0x000a7000010a7983 */ /* 0x000ea80000300800 */
[----:B------:R0:W-:Y:S04]  /*21150*/  STL [R1+0x9c0], R11 ;  /* 0x0009c00b01007387 */ /* 0x0001e80000100800 */
[----:B0-----:R-:W4:Y:S01]  /*21160*/  LDL.LU R11, [R1+0x3bc] ;  /* 0x0003bc00010b7983 */ /* 0x001f220000300800 */
[----:B--2---:R-:W-:-:S03]  /*21170*/  F2FP.BF16.PACK_AB R10, R9, R10 ;  /* 0x0000000a090a723e */ /* 0x004fc600000010ff */
[----:B------:R-:W4:Y:S01]  /*21180*/  LDL.LU R9, [R1+0xa6c] ;  /* 0x000a6c0001097983 */ /* 0x000f220000300800 */
[----:B------:R-:W-:Y:S02]  /*21190*/  F2FP.BF16.PACK_AB R8, R12, R8 ;  /* 0x000000080c08723e */ /* 0x000fe400000010ff */
[----:B---3--:R-:W-:Y:S01]  /*211a0*/  F2FP.BF16.PACK_AB R7, R13, R7 ;  /* 0x000000070d07723e */ /* 0x008fe200000010ff */
[----:B------:R-:W-:Y:S01]  /*211b0*/  STL [R1+0x9c4], R10 ;  /* 0x0009c40a01007387 */ /* 0x000fe20000100800 */
[----:B------:R-:W-:Y:S02]  /*211c0*/  F2FP.BF16.PACK_AB R6, R14, R6 ;  /* 0x000000060e06723e */ /* 0x000fe400000010ff */
[----:B------:R-:W-:Y:S02]  /*211d0*/  F2FP.BF16.PACK_AB R5, R15, R5 ;  /* 0x000000050f05723e */ /* 0x000fe400000010ff */
[----:B------:R-:W-:Y:S02]  /*211e0*/  F2FP.BF16.PACK_AB R4, R16, R4 ;  /* 0x000000041004723e */ /* 0x000fe400000010ff */
[----:B------:R-:W-:-:S02]  /*211f0*/  F2FP.BF16.PACK_AB R3, R27, R3 ;  /* 0x000000031b03723e */ /* 0x000fc400000010ff */
[----:B----4-:R-:W-:-:S05]  /*21200*/  F2FP.BF16.PACK_AB R9, R11, R9 ;  /* 0x000000090b09723e */ /* 0x010fca00000010ff */
[----:B------:R-:W-:Y:S04]  /*21210*/  STL [R1+0x9c8], R9 ;  /* 0x0009c80901007387 */ /* 0x000fe80000100800 */
[----:B------:R-:W-:Y:S04]  /*21220*/  STL [R1+0x9cc], R8 ;  /* 0x0009cc0801007387 */ /* 0x000fe80000100800 */
[----:B------:R-:W-:Y:S04]  /*21230*/  STL [R1+0x9d0], R7 ;  /* 0x0009d00701007387 */ /* 0x000fe80000100800 */
[----:B------:R-:W-:Y:S04]  /*21240*/  STL [R1+0x9d4], R6 ;  /* 0x0009d40601007387 */ /* 0x000fe80000100800 */
[----:B------:R0:W-:Y:S04]  /*21250*/  STL [R1+0x9d8], R5 ;  /* 0x0009d80501007387 */ /* 0x0001e80000100800 */
[----:B------:R1:W-:Y:S01]  /*21260*/  STL [R1+0x9dc], R4 ;  /* 0x0009dc0401007387 */ /* 0x0003e20000100800 */
[----:B0-----:R-:W-:-:S02]  /*21270*/  F2FP.BF16.PACK_AB R5, R17, R18 ;  /* 0x000000121105723e */ /* 0x001fc400000010ff */
[----:B-1----:R-:W-:-:S03]  /*21280*/  F2FP.BF16.PACK_AB R4, R19, R20 ;  /* 0x000000141304723e */ /* 0x002fc600000010ff */
[----:B------:R0:W-:Y:S01]  /*21290*/  STL [R1+0xc], R5 ;  /* 0x00000c0501007387 */ /* 0x0001e20000100800 */
[----:B------:R-:W-:-:S03]  /*212a0*/  F2FP.BF16.PACK_AB R6, R21, R22 ;  /* 0x000000161506723e */ /* 0x000fc600000010ff */
[----:B------:R1:W-:Y:S01]  /*212b0*/  STL [R1+0x8], R4 ;  /* 0x0000080401007387 */ /* 0x0003e20000100800 */
[----:B0-----:R-:W-:-:S03]  /*212c0*/  F2FP.BF16.PACK_AB R5, R23, R24 ;  /* 0x000000181705723e */ /* 0x001fc600000010ff */
[----:B------:R-:W-:Y:S01]  /*212d0*/  STL [R1+0x4], R6 ;  /* 0x0000040601007387 */ /* 0x000fe20000100800 */
[----:B-1----:R-:W-:-:S03]  /*212e0*/  F2FP.BF16.PACK_AB R4, R25, R26 ;  /* 0x0000001a1904723e */ /* 0x002fc600000010ff */
[----:B------:R-:W-:Y:S04]  /*212f0*/  STL [R1], R5 ;  /* 0x0000000501007387 */ /* 0x000fe80000100800 */
[----:B------:R0:W-:Y:S04]  /*21300*/  STL [R1+0x1c], R4 ;  /* 0x00001c0401007387 */ /* 0x0001e80000100800 */
[----:B------:R-:W-:Y:S04]  /*21310*/  STL [R1+0x18], R3 ;  /* 0x0000180301007387 */ /* 0x000fe80000100800 */
[----:B0-----:R-:W2:Y:S01]  /*21320*/  LDL.LU R4, [R1+0x4ac] ;  /* 0x0004ac0001047983 */ /* 0x001ea20000300800 */
[----:B------:R-:W-:-:S02]  /*21330*/  F2FP.BF16.PACK_AB R2, R0, R2 ;  /* 0x000000020002723e */ /* 0x000fc400000010ff */
        /* <DEDUP_REMOVED lines=171> */
[----:B----4-:R-:W-:-:S03]  /*21df0*/  F2FP.BF16.PACK_AB R8, R7, R8 ;  /* 0x000000080708723e */ /* 0x010fc600000010ff */
[----:B------:R0:W-:Y:S01]  /*21e00*/  STL [R1+0x68], R4 ;  /* 0x0000680401007387 */ /* 0x0001e20000100800 */
[----:B---3--:R-:W-:Y:S02]  /*21e10*/  F2FP.BF16.PACK_AB R10, R9, R10 ;  /* 0x0000000a090a723e */ /* 0x008fe400000010ff */
[----:B------:R-:W-:Y:S01]  /*21e20*/  F2FP.BF16.PACK_AB R12, R11, R12 ;  /* 0x0000000c0b0c723e */ /* 0x000fe200000010ff */
[----:B0-----:R0:W5:Y:S01]  /*21e30*/  LDL.LU R4, [R1+0x9dc] ;  /* 0x0009dc0001047983 */ /* 0x0011620000300800 */
[----:B------:R-:W-:Y:S02]  /*21e40*/  F2FP.BF16.PACK_AB R14, R13, R14 ;  /* 0x0000000e0d0e723e */ /* 0x000fe400000010ff */
[----:B------:R-:W-:Y:S02]  /*21e50*/  F2FP.BF16.PACK_AB R16, R15, R16 ;  /* 0x000000100f10723e */ /* 0x000fe400000010ff */
        /* <DEDUP_REMOVED lines=8> */
[----:B--2---:R-:W-:Y:S02]  /*21ee0*/  F2FP.BF16.PACK_AB R6, R5, R6 ;  /* 0x000000060506723e */ /* 0x004fe400000010ff */
[----:B------:R0:W5:Y:S04]  /*21ef0*/  LDL.LU R5, [R1+0x9d8] ;  /* 0x0009d80001057983 */ /* 0x0001680000300800 */
[----:B------:R1:W-:Y:S04]  /*21f00*/  STL [R1+0x64], R6 ;  /* 0x0000640601007387 */ /* 0x0003e80000100800 */
[----:B-1----:R0:W5:Y:S04]  /*21f10*/  LDL.LU R6, [R1+0x9d4] ;  /* 0x0009d40001067983 */ /* 0x0021680000300800 */
        /* <DEDUP_REMOVED lines=32> */
[----:B------:R0:W-:Y:S04]  /*22120*/  STL [R1+0x90], R0 ;  /* 0x0000900001007387 */ /* 0x0001e80000100800 */
[----:B------:R0:W-:Y:S02]  /*22130*/  STL [R1+0x94], R2 ;  /* 0x0000940201007387 */ /* 0x0001e40000100800 */
.L_x_0:
[----:B-----5:R-:W-:Y:S04]  /*22140*/  STL.64 [R1+0xb18], R6 ;  /* 0x000b180601007387 */ /* 0x020fe80000100a00 */
[----:B------:R-:W-:Y:S04]  /*22150*/  STL.64 [R1+0xb10], R4 ;  /* 0x000b100401007387 */ /* 0x000fe80000100a00 */
[----:B------:R-:W-:Y:S04]  /*22160*/  STL.64 [R1+0xb08], R10 ;  /* 0x000b080a01007387 */ /* 0x000fe80000100a00 */
[----:B------:R-:W-:Y:S04]  /*22170*/  STL.64 [R1+0xb00], R8 ;  /* 0x000b000801007387 */ /* 0x000fe80000100a00 */
[----:B------:R-:W-:Y:S04]  /*22180*/  STL.64 [R1+0xaf8], R14 ;  /* 0x000af80e01007387 */ /* 0x000fe80000100a00 */
[----:B------:R-:W-:Y:S04]  /*22190*/  STL.64 [R1+0xaf0], R12 ;  /* 0x000af00c01007387 */ /* 0x000fe80000100a00 */
[----:B------:R-:W-:Y:S04]  /*221a0*/  STL.64 [R1+0xae8], R18 ;  /* 0x000ae81201007387 */ /* 0x000fe80000100a00 */
[----:B------:R2:W-:Y:S04]  /*221b0*/  STL.64 [R1+0xae0], R16 ;  /* 0x000ae01001007387 */ /* 0x0005e80000100a00 */
[----:B--2---:R-:W2:Y:S04]  /*221c0*/  LDL.LU R16, [R1+0x20] ;  /* 0x0000200001107983 */ /* 0x004ea80000300800 */
[----:B------:R-:W2:Y:S04]  /*221d0*/  LDL.LU R17, [R1+0x24] ;  /* 0x0000240001117983 */ /* 0x000ea80000300800 */
[----:B------:R-:W3:Y:S04]  /*221e0*/  LDL.LU R18, [R1+0x28] ;  /* 0x0000280001127983 */ /* 0x000ee80000300800 */
[----:B------:R-:W3:Y:S04]  /*221f0*/  LDL.LU R19, [R1+0x2c] ;  /* 0x00002c0001137983 */ /* 0x000ee80000300800 */
[----:B-1----:R-:W1:Y:S04]  /*22200*/  S2R R29, SR_TID.X ;  /* 0x00000000001d7919 */ /* 0x002e680000002100 */
[----:B------:R-:W-:Y:S06]  /*22210*/  BAR.SYNC.DEFER_BLOCKING 0x0 ;  /* 0x0000000000007b1d */ /* 0x000fec0000010000 */
[----:B---3--:R-:W-:Y:S04]  /*22220*/  STL.64 [R1+0xb28], R18 ;  /* 0x000b281201007387 */ /* 0x008fe80000100a00 */
[----:B--2---:R2:W-:Y:S04]  /*22230*/  STL.64 [R1+0xb20], R16 ;  /* 0x000b201001007387 */ /* 0x0045e80000100a00 */
[----:B------:R-:W3:Y:S04]  /*22240*/  LDL.LU R12, [R1+0x30] ;  /* 0x00003000010c7983 */ /* 0x000ee80000300800 */
[----:B------:R-:W3:Y:S04]  /*22250*/  LDL.LU R13, [R1+0x34] ;  /* 0x00003400010d7983 */ /* 0x000ee80000300800 */
[----:B------:R-:W4:Y:S04]  /*22260*/  LDL.LU R14, [R1+0x38] ;  /* 0x00003800010e7983 */ /* 0x000f280000300800 */
[----:B------:R-:W4:Y:S04]  /*22270*/  LDL.LU R15, [R1+0x3c] ;  /* 0x00003c00010f7983 */ /* 0x000f280000300800 */
[----:B----4-:R-:W-:Y:S04]  /*22280*/  STL.64 [R1+0xb38], R14 ;  /* 0x000b380e01007387 */ /* 0x010fe80000100a00 */
[----:B---3--:R3:W-:Y:S04]  /*22290*/  STL.64 [R1+0xb30], R12 ;  /* 0x000b300c01007387 */ /* 0x0087e80000100a00 */
[----:B------:R-:W4:Y:S04]  /*222a0*/  LDL.LU R4, [R1+0x50] ;  /* 0x0000500001047983 */ /* 0x000f280000300800 */
[----:B------:R-:W4:Y:S04]  /*222b0*/  LDL.LU R5, [R1+0x54] ;  /* 0x0000540001057983 */ /* 0x000f280000300800 */
[----:B------:R-:W2:Y:S04]  /*222c0*/  LDL.LU R6, [R1+0x58] ;  /* 0x0000580001067983 */ /* 0x000ea80000300800 */
[----:B------:R-:W2:Y:S04]  /*222d0*/  LDL.LU R7, [R1+0x5c] ;  /* 0x00005c0001077983 */ /* 0x000ea80000300800 */
[----:B--2---:R-:W-:Y:S04]  /*222e0*/  STL.64 [R1+0xb48], R6 ;  /* 0x000b480601007387 */ /* 0x004fe80000100a00 */
[----:B----4-:R-:W-:Y:S04]  /*222f0*/  STL.64 [R1+0xb40], R4 ;  /* 0x000b400401007387 */ /* 0x010fe80000100a00 */
[----:B------:R-:W2:Y:S04]  /*22300*/  LDL.LU R16, [R1+0x60] ;  /* 0x0000600001107983 */ /* 0x000ea80000300800 */
[----:B------:R-:W2:Y:S04]  /*22310*/  LDL.LU R17, [R1+0x64] ;  /* 0x0000640001117983 */ /* 0x000ea80000300800 */
[----:B------:R-:W4:Y:S04]  /*22320*/  LDL.LU R18, [R1+0x68] ;  /* 0x0000680001127983 */ /* 0x000f280000300800 */
[----:B------:R-:W4:Y:S04]  /*22330*/  LDL.LU R19, [R1+0x6c] ;  /* 0x00006c0001137983 */ /* 0x000f280000300800 */
[----:B0-----:R-:W2:Y:S04]  /*22340*/  LDL.LU R3, [R1+0x4] ;  /* 0x0000040001037983 */ /* 0x001ea80000300800 */
[----:B------:R-:W3:Y:S04]  /*22350*/  LDL.LU R2, [R1+0x8] ;  /* 0x0000080001027983 */ /* 0x000ee80000300800 */
[----:B------:R-:W3:Y:S04]  /*22360*/  LDL.LU R0, [R1+0xc] ;  /* 0x00000c0001007983 */ /* 0x000ee80000300800 */
[----:B----4-:R-:W-:Y:S04]  /*22370*/  STL.64 [R1+0xb58], R18 ;  /* 0x000b581201007387 */ /* 0x010fe80000100a00 */
[----:B--2---:R0:W-:Y:S04]  /*22380*/  STL.64 [R1+0xb50], R16 ;  /* 0x000b501001007387 */ /* 0x0041e80000100a00 */
[----:B---3--:R-:W2:Y:S04]  /*22390*/  LDL.LU R12, [R1+0x70] ;  /* 0x00007000010c7983 */ /* 0x008ea80000300800 */
[----:B------:R-:W2:Y:S04]  /*223a0*/  LDL.LU R13, [R1+0x74] ;  /* 0x00007400010d7983 */ /* 0x000ea80000300800 */
[----:B------:R-:W2:Y:S04]  /*223b0*/  LDL.LU R14, [R1+0x78] ;  /* 0x00007800010e7983 */ /* 0x000ea80000300800 */
[----:B------:R-:W2:Y:S04]  /*223c0*/  LDL.LU R15, [R1+0x7c] ;  /* 0x00007c00010f7983 */ /* 0x000ea80000300800 */
[----:B0-----:R-:W3:Y:S04]  /*223d0*/  LDL.LU R16, [R1+0x90] ;  /* 0x0000900001107983 */ /* 0x001ee80000300800 */
[----:B------:R-:W3:Y:S04]  /*223e0*/  LDL.LU R17, [R1+0x94] ;  /* 0x0000940001117983 */ /* 0x000ee80000300800 */
[----:B------:R-:W3:Y:S04]  /*223f0*/  LDL.LU R18, [R1+0x98] ;  /* 0x0000980001127983 */ /* 0x000ee80000300800 */
[----:B------:R-:W3:Y:S04]  /*22400*/  LDL.LU R19, [R1+0x9c] ;  /* 0x00009c0001137983 */ /* 0x000ee80000300800 */
[----:B------:R-:W4:Y:S04]  /*22410*/  LDL.LU R4, [R1+0x80] ;  /* 0x0000800001047983 */ /* 0x000f280000300800 */
[----:B------:R-:W4:Y:S04]  /*22420*/  LDL.LU R5, [R1+0x84] ;  /* 0x0000840001057983 */ /* 0x000f280000300800 */
[----:B------:R-:W4:Y:S04]  /*22430*/  LDL.LU R6, [R1+0x88] ;  /* 0x0000880001067983 */ /* 0x000f280000300800 */
[----:B------:R-:W4:Y:S04]  /*22440*/  LDL.LU R7, [R1+0x8c] ;  /* 0x00008c0001077983 */ /* 0x000f280000300800 */
[----:B------:R-:W2:Y:S04]  /*22450*/  LDL.LU R8, [R1+0x40] ;  /* 0x0000400001087983 */ /* 0x000ea80000300800 */
[----:B------:R-:W2:Y:S04]  /*22460*/  LDL.LU R9, [R1+0x44] ;  /* 0x0000440001097983 */ /* 0x000ea80000300800 */
[----:B------:R-:W2:Y:S04]  /*22470*/  LDL.LU R10, [R1+0x48] ;  /* 0x00004800010a7983 */ /* 0x000ea80000300800 */
[----:B------:R-:W2:Y:S04]  /*22480*/  LDL.LU R11, [R1+0x4c] ;  /* 0x00004c00010b7983 */ /* 0x000ea80000300800 */
[----:B------:R-:W-:Y:S04]  /*22490*/  STL.64 [R1+0xad8], R22 ;  /* 0x000ad81601007387 */ /* 0x000fe80000100a00 */
[----:B------:R0:W-:Y:S04]  /*224a0*/  STL.64 [R1+0xad0], R20 ;  /* 0x000ad01401007387 */ /* 0x0001e80000100a00 */
[----:B0-----:R-:W2:Y:S04]  /*224b0*/  LDL.LU R20, [R1+0x10] ;  /* 0x0000100001147983 */ /* 0x001ea80000300800 */
[----:B------:R-:W2:Y:S04]  /*224c0*/  LDL.LU R21, [R1+0x14] ;  /* 0x0000140001157983 */ /* 0x000ea80000300800 */
[----:B------:R-:W2:Y:S04]  /*224d0*/  LDL.LU R22, [R1+0x18] ;  /* 0x0000180001167983 */ /* 0x000ea80000300800 */
[----:B------:R-:W2:Y:S04]  /*224e0*/  LDL.LU R23, [R1+0x1c] ;  /* 0x00001c0001177983 */ /* 0x000ea80000300800 */
[----:B------:R0:W-:Y:S04]  /*224f0*/  STL.64 [R1+0xac8], R26 ;  /* 0x000ac81a01007387 */ /* 0x0001e80000100a00 */
[----:B------:R1:W-:Y:S01]  /*22500*/  STL.64 [R1+0xac0], R24 ;  /* 0x000ac01801007387 */ /* 0x0003e20000100a00 */
[----:B0-----:R-:W-:-:S03]  /*22510*/  IMAD.MOV.U32 R26, RZ, RZ, R2 ;  /* 0x000000ffff1a7224 */ /* 0x001fc600078e0002 */
[----:B------:R-:W0:Y:S01]  /*22520*/  S2R R2, SR_TID.X ;  /* 0x0000000000027919 */ /* 0x000e220000002100 */
[----:B------:R-:W-:Y:S02]  /*22530*/  IMAD.MOV.U32 R27, RZ, RZ, R0 ;  /* 0x000000ffff1b7224 */ /* 0x000fe400078e0000 */
[----:B-1----:R-:W-:Y:S01]  /*22540*/  IMAD.MOV.U32 R25, RZ, RZ, R3 ;  /* 0x000000ffff197224 */ /* 0x002fe200078e0003 */
[----:B------:R-:W2:Y:S01]  /*22550*/  LDL.LU R24, [R1] ;  /* 0x0000000001187983 */ /* 0x000ea20000300800 */
[C---:B------:R-:W-:Y:S02]  /*22560*/  IMAD.SHL.U32 R3, R29.reuse, 0x400, RZ ;  /* 0x000004001d037824 */ /* 0x040fe400078e00ff */
[----:B------:R-:W-:-:S03]  /*22570*/  IMAD.SHL.U32 R0, R29, 0x20, RZ ;  /* 0x000000201d007824 */ /* 0x000fc600078e00ff */
[----:B------:R-:W-:Y:S02]  /*22580*/  LOP3.LUT R3, R3, 0x6000, RZ, 0xc0, !PT ;  /* 0x0000600003037812 */ /* 0x000fe400078ec0ff */
[----:B------:R-:W-:Y:S02]  /*22590*/  LOP3.LUT R0, R0, 0x60, RZ, 0xc0, !PT ;  /* 0x0000006000007812 */ /* 0x000fe400078ec0ff */
[----:B0-----:R-:W-:Y:S01]  /*225a0*/  LOP3.LUT R28, R2, 0x60, RZ, 0xc0, !PT ;  /* 0x00000060021c7812 */ /* 0x001fe200078ec0ff */
[----:B------:R-:W-:-:S04]  /*225b0*/  IMAD.SHL.U32 R2, R29, 0x4, RZ ;  /* 0x000000041d027824 */ /* 0x000fc800078e00ff */
[----:B------:R-:W-:Y:S01]  /*225c0*/  IMAD R3, R28, 0x40, R3 ;  /* 0x000000401c037824 */ /* 0x000fe200078e0203 */
[----:B------:R-:W-:Y:S01]  /*225d0*/  LOP3.LUT R0, R0, 0x70, R2, 0x78, !PT ;  /* 0x0000007000007812 */ /* 0x000fe200078e7802 */
[C---:B------:R-:W-:Y:S02]  /*225e0*/  IMAD.SHL.U32 R28, R29.reuse, 0x10, RZ ;  /* 0x000000101d1c7824 */ /* 0x040fe400078e00ff */
[----:B------:R-:W-:Y:S02]  /*225f0*/  IMAD.SHL.U32 R2, R29, 0x1000, RZ ;  /* 0x000010001d027824 */ /* 0x000fe400078e00ff */
[----:B------:R-:W-:Y:S01]  /*22600*/  IMAD.IADD R3, R0, 0x1, R3 ;  /* 0x0000000100037824 */ /* 0x000fe200078e0203 */
[----:B------:R-:W-:-:S04]  /*22610*/  LOP3.LUT R28, R28, 0x7f0, RZ, 0xc0, !PT ;  /* 0x000007f01c1c7812 */ /* 0x000fc800078ec0ff */
[----:B------:R-:W-:Y:S01]  /*22620*/  LOP3.LUT R28, R28, 0x6000, R2, 0xf8, !PT ;  /* 0x000060001c1c7812 */ /* 0x000fe200078ef802 */
[----:B---3--:R0:W-:Y:S04]  /*22630*/  STS.128 [R3], R16 ;  /* 0x0000001003007388 */ /* 0x0081e80000000c00 */
[----:B0-----:R-:W3:Y:S04]  /*22640*/  LDL.LU.64 R18, [R1+0xb58] ;  /* 0x000b580001127983 */ /* 0x001ee80000300a00 */
[----:B------:R-:W3:Y:S04]  /*22650*/  LDL.LU.64 R16, [R1+0xb50] ;  /* 0x000b500001107983 */ /* 0x000ee80000300a00 */
[----:B----4-:R0:W-:Y:S04]  /*22660*/  STS.128 [R3+0x400], R4 ;  /* 0x0004000403007388 */ /* 0x0101e80000000c00 */
[----:B--2---:R1:W-:Y:S04]  /*22670*/  STS.128 [R3+0x80], R12 ;  /* 0x0000800c03007388 */ /* 0x0043e80000000c00 */
[----:B0-----:R-:W2:Y:S04]  /*22680*/  LDL.LU.64 R6, [R1+0xb48] ;  /* 0x000b480001067983 */ /* 0x001ea80000300a00 */
[----:B------:R-:W2:Y:S04]  /*22690*/  LDL.LU.64 R4, [R1+0xb40] ;  /* 0x000b400001047983 */ /* 0x000ea80000300a00 */
[----:B-1----:R-:W4:Y:S04]  /*226a0*/  LDL.LU.64 R14, [R1+0xb38] ;  /* 0x000b3800010e7983 */ /* 0x002f280000300a00 */
[----:B------:R-:W4:Y:S04]  /*226b0*/  LDL.LU.64 R12, [R1+0xb30] ;  /* 0x000b3000010c7983 */ /* 0x000f280000300a00 */
[----:B---3--:R0:W-:Y:S04]  /*226c0*/  STS.128 [R3+0x480], R16 ;  /* 0x0004801003007388 */ /* 0x0081e80000000c00 */
[----:B0-----:R-:W3:Y:S04]  /*226d0*/  LDL.LU.64 R18, [R1+0xb28] ;  /* 0x000b280001127983 */ /* 0x001ee80000300a00 */
[----:B------:R-:W3:Y:S04]  /*226e0*/  LDL.LU.64 R16, [R1+0xb20] ;  /* 0x000b200001107983 */ /* 0x000ee80000300a00 */
[----:B--2---:R0:W-:Y:S04]  /*226f0*/  STS.128 [R3+0x100], R4 ;  /* 0x0001000403007388 */ /* 0x0041e80000000c00 */
[----:B------:R1:W-:Y:S04]  /*22700*/  STS.128 [R3+0x500], R8 ;  /* 0x0005000803007388 */ /* 0x0003e80000000c00 */
[----:B----4-:R2:W-:Y:S04]  /*22710*/  STS.128 [R3+0x180], R12 ;  /* 0x0001800c03007388 */ /* 0x0105e80000000c00 */
[----:B0-----:R-:W4:Y:S04]  /*22720*/  LDL.LU.64 R6, [R1+0xb18] ;  /* 0x000b180001067983 */ /* 0x001f280000300a00 */
[----:B------:R-:W4:Y:S04]  /*22730*/  LDL.LU.64 R4, [R1+0xb10] ;  /* 0x000b100001047983 */ /* 0x000f280000300a00 */
[----:B-1----:R-:W4:Y:S04]  /*22740*/  LDL.LU.64 R10, [R1+0xb08] ;  /* 0x000b0800010a7983 */ /* 0x002f280000300a00 */
[----:B------:R-:W4:Y:S04]  /*22750*/  LDL.LU.64 R8, [R1+0xb00] ;  /* 0x000b000001087983 */ /* 0x000f280000300a00 */
[----:B--2---:R-:W2:Y:S04]  /*22760*/  LDL.LU.64 R14, [R1+0xaf8] ;  /* 0x000af800010e7983 */ /* 0x004ea80000300a00 */
[----:B------:R-:W2:Y:S04]  /*22770*/  LDL.LU.64 R12, [R1+0xaf0] ;  /* 0x000af000010c7983 */ /* 0x000ea80000300a00 */
[----:B------:R-:W-:Y:S04]  /*22780*/  STS.128 [R3+0x200], R20 ;  /* 0x0002001403007388 */ /* 0x000fe80000000c00 */
[----:B------:R-:W-:Y:S04]  /*22790*/  STS.128 [R3+0x600], R24 ;  /* 0x0006001803007388 */ /* 0x000fe80000000c00 */
[----:B---3--:R0:W-:Y:S04]  /*227a0*/  STS.128 [R3+0x580], R16 ;  /* 0x0005801003007388 */ /* 0x0081e80000000c00 */
[----:B0-----:R-:W3:Y:S04]  /*227b0*/  LDL.LU.64 R18, [R1+0xae8] ;  /* 0x000ae80001127983 */ /* 0x001ee80000300a00 */
[----:B------:R-:W3:Y:S04]  /*227c0*/  LDL.LU.64 R16, [R1+0xae0] ;  /* 0x000ae00001107983 */ /* 0x000ee80000300a00 */
[----:B------:R-:W3:Y:S04]  /*227d0*/  LDL.LU.64 R22, [R1+0xad8] ;  /* 0x000ad80001167983 */ /* 0x000ee80000300a00 */
[----:B------:R-:W3:Y:S04]  /*227e0*/  LDL.LU.64 R20, [R1+0xad0] ;  /* 0x000ad00001147983 */ /* 0x000ee80000300a00 */
[----:B------:R-:W3:Y:S04]  /*227f0*/  LDL.LU.64 R26, [R1+0xac8] ;  /* 0x000ac800011a7983 */ /* 0x000ee80000300a00 */
[----:B------:R-:W3:Y:S01]  /*22800*/  LDL.LU.64 R24, [R1+0xac0] ;  /* 0x000ac00001187983 */ /* 0x000ee20000300a00 */
[----:B------:R-:W-:-:S02]  /*22810*/  LOP3.LUT R2, R28, 0x40, RZ, 0x3c, !PT ;  /* 0x000000401c027812 */ /* 0x000fc400078e3cff */
[C---:B------:R-:W-:Y:S01]  /*22820*/  LOP3.LUT R0, R28.reuse, 0x60, RZ, 0x3c, !PT ;  /* 0x000000601c007812 */ /* 0x040fe200078e3cff */
[----:B----4-:R0:W-:Y:S04]  /*22830*/  STS.128 [R3+0x280], R4 ;  /* 0x0002800403007388 */ /* 0x0101e80000000c00 */
[----:B------:R-:W-:Y:S04]  /*22840*/  STS.128 [R3+0x680], R8 ;  /* 0x0006800803007388 */ /* 0x000fe80000000c00 */
[----:B--2---:R-:W-:Y:S01]  /*22850*/  STS.128 [R3+0x300], R12 ;  /* 0x0003000c03007388 */ /* 0x004fe20000000c00 */
[----:B0-----:R-:W-:-:S03]  /*22860*/  LOP3.LUT R7, R28, 0x20, RZ, 0x3c, !PT ;  /* 0x000000201c077812 */ /* 0x001fc600078e3cff */
[----:B---3--:R-:W-:Y:S04]  /*22870*/  STS.128 [R3+0x700], R16 ;  /* 0x0007001003007388 */ /* 0x008fe80000000c00 */
[----:B------:R-:W-:Y:S04]  /*22880*/  STS.128 [R3+0x380], R20 ;  /* 0x0003801403007388 */ /* 0x000fe80000000c00 */
[----:B------:R-:W-:Y:S04]  /*22890*/  STS.128 [R3+0x780], R24 ;  /* 0x0007801803007388 */ /* 0x000fe80000000c00 */
[----:B------:R-:W-:Y:S06]  /*228a0*/  BAR.SYNC.DEFER_BLOCKING 0x0 ;  /* 0x0000000000007b1d */ /* 0x000fec0000010000 */
[----:B------:R-:W0:Y:S04]  /*228b0*/  LDS.128 R8, [R28] ;  /* 0x000000001c087984 */ /* 0x000e280000000c00 */
[----:B------:R-:W1:Y:S04]  /*228c0*/  LDS.128 R16, [R28+0x800] ;  /* 0x000800001c107984 */ /* 0x000e680000000c00 */
[----:B------:R-:W-:Y:S04]  /*228d0*/  LDS.128 R12, [R28+0x1000] ;  /* 0x001000001c0c7984 */ /* 0x000fe80000000c00 */
[----:B0-----:R-:W-:Y:S04]  /*228e0*/  STL.64 [R1+0x60], R8 ;  /* 0x0000600801007387 */ /* 0x001fe80000100a00 */
[----:B------:R-:W-:Y:S04]  /*228f0*/  STL.64 [R1+0x68], R10 ;  /* 0x0000680a01007387 */ /* 0x000fe80000100a00 */
[----:B------:R-:W0:Y:S04]  /*22900*/  LDS.128 R8, [R28+0x1800] ;  /* 0x001800001c087984 */ /* 0x000e280000000c00 */
[----:B-1----:R-:W-:Y:S04]  /*22910*/  STL.64 [R1+0x90], R16 ;  /* 0x0000901001007387 */ /* 0x002fe80000100a00 */
[----:B------:R-:W-:Y:S04]  /*22920*/  STL.64 [R1+0x98], R18 ;  /* 0x0000981201007387 */ /* 0x000fe80000100a00 */
[----:B------:R-:W1:Y:S04]  /*22930*/  LDS.128 R16, [R7] ;  /* 0x0000000007107984 */ /* 0x000e680000000c00 */
[----:B0-----:R-:W-:Y:S01]  /*22940*/  STL [R1+0x70], R8 ;  /* 0x0000700801007387 */ /* 0x001fe20000100800 */
[----:B------:R-:W-:-:S03]  /*22950*/  IMAD.MOV.U32 R29, RZ, RZ, R9 ;  /* 0x000000ffff1d7224 */ /* 0x000fc600078e0009 */
[----:B------:R-:W-:Y:S04]  /*22960*/  STL.64 [R1+0x80], R12 ;  /* 0x0000800c01007387 */ /* 0x000fe80000100a00 */
[----:B------:R-:W-:Y:S04]  /*22970*/  STL.64 [R1+0x88], R14 ;  /* 0x0000880e01007387 */ /* 0x000fe80000100a00 */
[----:B------:R-:W-:Y:S04]  /*22980*/  STL.64 [R1+0x78], R10 ;  /* 0x0000780a01007387 */ /* 0x000fe80000100a00 */
[----:B------:R-:W0:Y:S04]  /*22990*/  LDS.128 R12, [R7+0x800] ;  /* 0x00080000070c7984 */ /* 0x000e280000000c00 */
[----:B------:R-:W-:Y:S04]  /*229a0*/  LDS.128 R8, [R7+0x1000] ;  /* 0x0010000007087984 */ /* 0x000fe80000000c00 */
[----:B------:R-:W2:Y:S04]  /*229b0*/  LDS.128 R4, [R7+0x1800] ;  /* 0x0018000007047984 */ /* 0x000ea80000000c00 */
[----:B------:R-:W-:Y:S04]  /*229c0*/  STL [R1+0x9f4], R29 ;  /* 0x0009f41d01007387 */ /* 0x000fe80000100800 */
[----:B------:R3:W-:Y:S04]  /*229d0*/  STL [R1+0x9bc], R28 ;  /* 0x0009bc1c01007387 */ /* 0x0007e80000100800 */
[----:B-1----:R-:W-:Y:S04]  /*229e0*/  STL.64 [R1+0x50], R16 ;  /* 0x0000501001007387 */ /* 0x002fe80000100a00 */
[----:B------:R-:W-:Y:S04]  /*229f0*/  STL.64 [R1+0x58], R18 ;  /* 0x0000581201007387 */ /* 0x000fe80000100a00 */
[----:B------:R-:W-:Y:S04]  /*22a00*/  LDS.128 R16, [R0+0x1000] ;  /* 0x0010000000107984 */ /* 0x000fe80000000c00 */
[----:B0-----:R-:W-:Y:S04]  /*22a10*/  STL.64 [R1+0x40], R12 ;  /* 0x0000400c01007387 */ /* 0x001fe80000100a00 */
[----:B------:R-:W-:Y:S04]  /*22a20*/  STL.64 [R1+0x48], R14 ;  /* 0x0000480e01007387 */ /* 0x000fe80000100a00 */
[----:B--2---:R-:W-:Y:S01]  /*22a30*/  STL [R1+0x180], R4 ;  /* 0x0001800401007387 */ /* 0x004fe20000100800 */
[----:B---3--:R-:W-:-:S03]  /*22a40*/  IMAD.MOV.U32 R28, RZ, RZ, R5 ;  /* 0x000000ffff1c7224 */ /* 0x008fc600078e0005 */
[----:B------:R-:W-:Y:S04]  /*22a50*/  STL.64 [R1+0x30], R8 ;  /* 0x0000300801007387 */ /* 0x000fe80000100a00 */
[----:B------:R-:W-:Y:S04]  /*22a60*/  STL.64 [R1+0x38], R10 ;  /* 0x0000380a01007387 */ /* 0x000fe80000100a00 */
[----:B------:R-:W0:Y:S04]  /*22a70*/  LDS.128 R12, [R2] ;  /* 0x00000000020c7984 */ /* 0x000e280000000c00 */
[----:B------:R-:W-:Y:S04]  /*22a80*/  STL.64 [R1+0x188], R6 ;  /* 0x0001880601007387 */ /* 0x000fe80000100a00 */
[----:B------:R-:W1:Y:S04]  /*22a90*/  LDS.128 R4, [R2+0x1000] ;  /* 0x0010000002047984 */ /* 0x000e680000000c00 */
[----:B------:R-:W2:Y:S04]  /*22aa0*/  LDS.128 R8, [R2+0x800] ;  /* 0x0008000002087984 */ /* 0x000ea80000000c00 */
[----:B------:R-:W-:Y:S04]  /*22ab0*/  STL [R1+0x9f8], R28 ;  /* 0x0009f81c01007387 */ /* 0x000fe80000100800 */
[----:B0-----:R-:W-:Y:S04]  /*22ac0*/  STL.64 [R1+0x20], R12 ;  /* 0x0000200c01007387 */ /* 0x001fe80000100a00 */
[----:B------:R-:W-:Y:S04]  /*22ad0*/  STL.64 [R1+0x28], R14 ;  /* 0x0000280e01007387 */ /* 0x000fe80000100a00 */
[----:B-1----:R-:W-:Y:S04]  /*22ae0*/  STL [R1+0x9fc], R5 ;  /* 0x0009fc0501007387 */ /* 0x002fe80000100800 */
[----:B--2---:R-:W-:Y:S04]  /*22af0*/  STL.64 [R1], R8 ;  /* 0x0000000801007387 */ /* 0x004fe80000100a00 */
[----:B------:R-:W-:Y:S04]  /*22b00*/  STL.64 [R1+0x8], R10 ;  /* 0x0000080a01007387 */ /* 0x000fe80000100a00 */
[----:B------:R-:W0:Y:S04]  /*22b10*/  LDS.128 R8, [R2+0x1800] ;  /* 0x0018000002087984 */ /* 0x000e280000000c00 */
[----:B------:R1:W-:Y:S04]  /*22b20*/  STL [R1+0x9e4], R6 ;  /* 0x0009e40601007387 */ /* 0x0003e80000100800 */
[----:B------:R-:W-:Y:S04]  /*22b30*/  STL [R1+0x9c8], R7 ;  /* 0x0009c80701007387 */ /* 0x000fe80000100800 */
[----:B------:R-:W-:Y:S01]  /*22b40*/  LDS.128 R12, [R0+0x800] ;  /* 0x00080000000c7984 */ /* 0x000fe20000000c00 */
[----:B0-----:R-:W-:-:S03]  /*22b50*/  IMAD.MOV.U32 R29, RZ, RZ, R8 ;  /* 0x000000ffff1d7224 */ /* 0x001fc600078e0008 */
[----:B------:R-:W-:Y:S01]  /*22b60*/  STL.64 [R1+0x198], R10 ;  /* 0x0001980a01007387 */ /* 0x000fe20000100a00 */
[----:B-1----:R-:W-:-:S03]  /*22b70*/  IMAD.MOV.U32 R6, RZ, RZ, R9 ;  /* 0x000000ffff067224 */ /* 0x002fc600078e0009 */
[----:B------:R-:W0:Y:S04]  /*22b80*/  LDS.128 R8, [R0] ;  /* 0x0000000000087984 */ /* 0x000e280000000c00 */
[----:B------:R-:W-:Y:S04]  /*22b90*/  STL [R1+0xa00], R6 ;  /* 0x000a000601007387 */ /* 0x000fe80000100800 */
[----:B------:R-:W-:Y:S04]  /*22ba0*/  STL [R1+0xa14], R4 ;  /* 0x000a140401007387 */ /* 0x000fe80000100800 */
[----:B------:R-:W1:Y:S04]  /*22bb0*/  LDS.128 R4, [R0+0x1800] ;  /* 0x0018000000047984 */ /* 0x000e680000000c00 */
[----:B0-----:R-:W-:Y:S04]  /*22bc0*/  STL [R1+0xa04], R9 ;  /* 0x000a040901007387 */ /* 0x001fe80000100800 */
[----:B------:R1:W-:Y:S04]  /*22bd0*/  STL [R1+0x9e8], R10 ;  /* 0x0009e80a01007387 */ /* 0x0003e80000100800 */
[----:B------:R0:W-:Y:S04]  /*22be0*/  STL [R1+0x9d0], R11 ;  /* 0x0009d00b01007387 */ /* 0x0001e80000100800 */
[----:B------:R-:W-:Y:S01]  /*22bf0*/  STL [R1+0xa08], R13 ;  /* 0x000a080d01007387 */ /* 0x000fe20000100800 */
[----:B-1----:R-:W-:-:S03]  /*22c00*/  IMAD.MOV.U32 R10, RZ, RZ, R5 ;  /* 0x000000ffff0a7224 */ /* 0x002fc600078e0005 */
[----:B------:R-:W-:Y:S01]  /*22c10*/  STL [R1+0x9ec], R14 ;  /* 0x0009ec0e01007387 */ /* 0x000fe20000100800 */
[----:B0-----:R-:W-:-:S03]  /*22c20*/  IMAD.MOV.U32 R11, RZ, RZ, R4 ;  /* 0x000000ffff0b7224 */ /* 0x001fc600078e0004 */
[----:B------:R-:W-:Y:S04]  /*22c30*/  STL [R1+0x9cc], R15 ;  /* 0x0009cc0f01007387 */ /* 0x000fe80000100800 */
[----:B------:R-:W-:Y:S04]  /*22c40*/  STL [R1+0xa0c], R17 ;  /* 0x000a0c1101007387 */ /* 0x000fe80000100800 */
[----:B------:R-:W-:Y:S04]  /*22c50*/  STL [R1+0x9f0], R18 ;  /* 0x0009f01201007387 */ /* 0x000fe80000100800 */
[----:B------:R-:W-:Y:S04]  /*22c60*/  STL [R1+0x9c4], R19 ;  /* 0x0009c41301007387 */ /* 0x000fe80000100800 */
[----:B------:R0:W-:Y:S04]  /*22c70*/  STL [R1+0xa28], R16 ;  /* 0x000a281001007387 */ /* 0x0001e80000100800 */
[----:B------:R-:W-:Y:S04]  /*22c80*/  STL.64 [R1+0x1a8], R6 ;  /* 0x0001a80601007387 */ /* 0x000fe80000100a00 */
[----:B0-----:R-:W2:Y:S04]  /*22c90*/  LDL.LU R16, [R1+0x140] ;  /* 0x0001400001107983 */ /* 0x001ea80000300800 */
[----:B------:R-:W2:Y:S04]  /*22ca0*/  LDL.LU R17, [R1+0x144] ;  /* 0x0001440001117983 */ /* 0x000ea80000300800 */
[----:B------:R-:W3:Y:S04]  /*22cb0*/  LDL.LU R18, [R1+0x148] ;  /* 0x0001480001127983 */ /* 0x000ee80000300800 */
[----:B------:R-:W3:Y:S04]  /*22cc0*/  LDL.LU R19, [R1+0x14c] ;  /* 0x00014c0001137983 */ /* 0x000ee80000300800 */
[----:B------:R-:W-:Y:S06]  /*22cd0*/  BAR.SYNC.DEFER_BLOCKING 0x0 ;  /* 0x0000000000007b1d */ /* 0x000fec0000010000 */
[----:B---3--:R-:W-:Y:S04]  /*22ce0*/  STL.64 [R1+0xa38], R18 ;  /* 0x000a381201007387 */ /* 0x008fe80000100a00 */
[----:B--2---:R0:W-:Y:S04]  /*22cf0*/  STL.64 [R1+0xa30], R16 ;  /* 0x000a301001007387 */ /* 0x0041e80000100a00 */
[----:B0-----:R-:W2:Y:S04]  /*22d00*/  LDL.LU R16, [R1+0x160] ;  /* 0x0001600001107983 */ /* 0x001ea80000300800 */
[----:B------:R-:W2:Y:S04]  /*22d10*/  LDL.LU R17, [R1+0x164] ;  /* 0x0001640001117983 */ /* 0x000ea80000300800 */
[----:B------:R-:W3:Y:S04]  /*22d20*/  LDL.LU R18, [R1+0x168] ;  /* 0x0001680001127983 */ /* 0x000ee80000300800 */
[----:B------:R-:W3:Y:S04]  /*22d30*/  LDL.LU R19, [R1+0x16c] ;  /* 0x00016c0001137983 */ /* 0x000ee80000300800 */
[----:B---3--:R-:W-:Y:S04]  /*22d40*/  STL.64 [R1+0xa48], R18 ;  /* 0x000a481201007387 */ /* 0x008fe80000100a00 */
[----:B--2---:R0:W-:Y:S04]  /*22d50*/  STL.64 [R1+0xa40], R16 ;  /* 0x000a401001007387 */ /* 0x0041e80000100a00 */
[----:B0-----:R-:W2:Y:S04]  /*22d60*/  LDL.LU R16, [R1+0x170] ;  /* 0x0001700001107983 */ /* 0x001ea80000300800 */
[----:B------:R-:W2:Y:S04]  /*22d70*/  LDL.LU R17, [R1+0x174] ;  /* 0x0001740001117983 */ /* 0x000ea80000300800 */
[----:B------:R-:W3:Y:S04]  /*22d80*/  LDL.LU R18, [R1+0x178] ;  /* 0x0001780001127983 */ /* 0x000ee80000300800 */
[----:B------:R-:W3:Y:S04]  /*22d90*/  LDL.LU R19, [R1+0x17c] ;  /* 0x00017c0001137983 */ /* 0x000ee80000300800 */
[----:B------:R-:W4:Y:S04]  /*22da0*/  LDL.LU R4, [R1+0xd0] ;  /* 0x0000d00001047983 */ /* 0x000f280000300800 */
[----:B------:R-:W4:Y:S04]  /*22db0*/  LDL.LU R5, [R1+0xd4] ;  /* 0x0000d40001057983 */ /* 0x000f280000300800 */
[----:B------:R-:W2:Y:S04]  /*22dc0*/  LDL.LU R6, [R1+0xd8] ;  /* 0x0000d80001067983 */ /* 0x000ea80000300800 */
[----:B------:R-:W2:Y:S04]  /*22dd0*/  LDL.LU R7, [R1+0xdc] ;  /* 0x0000dc0001077983 */ /* 0x000ea80000300800 */
[----:B--2---:R-:W-:Y:S04]  /*22de0*/  STL.64 [R1+0xa88], R6 ;  /* 0x000a880601007387 */ /* 0x004fe80000100a00 */
[----:B----4-:R0:W-:Y:S04]  /*22df0*/  STL.64 [R1+0xa80], R4 ;  /* 0x000a800401007387 */ /* 0x0101e80000100a00 */
[----:B0-----:R-:W2:Y:S04]  /*22e00*/  LDL.LU R4, [R1+0xf0] ;  /* 0x0000f00001047983 */ /* 0x001ea80000300800 */
[----:B------:R-:W2:Y:S04]  /*22e10*/  LDL.LU R5, [R1+0xf4] ;  /* 0x0000f40001057983 */ /* 0x000ea80000300800 */
[----:B------:R-:W4:Y:S04]  /*22e20*/  LDL.LU R6, [R1+0xf8] ;  /* 0x0000f80001067983 */ /* 0x000f280000300800 */
[----:B------:R-:W4:Y:S04]  /*22e30*/  LDL.LU R7, [R1+0xfc] ;  /* 0x0000fc0001077983 */ /* 0x000f280000300800 */
[----:B----4-:R-:W-:Y:S04]  /*22e40*/  STL.64 [R1+0xa98], R6 ;  /* 0x000a980601007387 */ /* 0x010fe80000100a00 */
[----:B--2---:R0:W-:Y:S04]  /*22e50*/  STL.64 [R1+0xa90], R4 ;  /* 0x000a900401007387 */ /* 0x0041e80000100a00 */
        /* <DEDUP_REMOVED lines=10> */
[----:B------:R-:W2:Y:S04]  /*22f00*/  LDL.LU R20, [R1+0x130] ;  /* 0x0001300001147983 */ /* 0x000ea80000300800 */
[----:B------:R-:W3:Y:S04]  /*22f10*/  LDL.LU R21, [R1+0x134] ;  /* 0x0001340001157983 */ /* 0x000ee80000300800 */
[----:B------:R-:W3:Y:S04]  /*22f20*/  LDL.LU R22, [R1+0x138] ;  /* 0x0001380001167983 */ /* 0x000ee80000300800 */
[----:B------:R-:W3:Y:S04]  /*22f30*/  LDL.LU R23, [R1+0x13c] ;  /* 0x00013c0001177983 */ /* 0x000ee80000300800 */
[----:B----4-:R-:W-:Y:S04]  /*22f40*/  STL.64 [R1+0xab8], R6 ;  /* 0x000ab80601007387 */ /* 0x010fe80000100a00 */
[----:B--2---:R0:W-:Y:S04]  /*22f50*/  STL.64 [R1+0xab0], R4 ;  /* 0x000ab00401007387 */ /* 0x0041e80000100a00 */
[----:B0-----:R-:W2:Y:S04]  /*22f60*/  LDL.LU R4, [R1+0x120] ;  /* 0x0001200001047983 */ /* 0x001ea80000300800 */
[----:B------:R-:W2:Y:S04]  /*22f70*/  LDL.LU R5, [R1+0x124] ;  /* 0x0001240001057983 */ /* 0x000ea80000300800 */
[----:B------:R-:W2:Y:S04]  /*22f80*/  LDL.LU R6, [R1+0x128] ;  /* 0x0001280001067983 */ /* 0x000ea80000300800 */
[----:B------:R-:W2:Y:S04]  /*22f90*/  LDL.LU R7, [R1+0x12c] ;  /* 0x00012c0001077983 */ /* 0x000ea80000300800 */
[----:B---3--:R-:W-:Y:S04]  /*22fa0*/  STL.64 [R1+0xa58], R18 ;  /* 0x000a581201007387 */ /* 0x008fe80000100a00 */
[----:B------:R0:W-:Y:S04]  /*22fb0*/  STL.64 [R1+0xa50], R16 ;  /* 0x000a501001007387 */ /* 0x0001e80000100a00 */
[----:B0-----:R-:W3:Y:S04]  /*22fc0*/  LDL.LU R16, [R1+0xa0] ;  /* 0x0000a00001107983 */ /* 0x001ee80000300800 */
[----:B------:R-:W3:Y:S04]  /*22fd0*/  LDL.LU R17, [R1+0xa4] ;  /* 0x0000a40001117983 */ /* 0x000ee80000300800 */
[----:B------:R-:W4:Y:S04]  /*22fe0*/  LDL.LU R18, [R1+0xa8] ;  /* 0x0000a80001127983 */ /* 0x000f280000300800 */
[----:B------:R-:W4:Y:S04]  /*22ff0*/  LDL.LU R19, [R1+0xac] ;  /* 0x0000ac0001137983 */ /* 0x000f280000300800 */
[----:B----4-:R-:W-:Y:S04]  /*23000*/  STL.64 [R1+0xa68], R18 ;  /* 0x000a681201007387 */ /* 0x010fe80000100a00 */
[----:B---3--:R0:W-:Y:S04]  /*23010*/  STL.64 [R1+0xa60], R16 ;  /* 0x000a601001007387 */ /* 0x0081e80000100a00 */
[----:B0-----:R-:W3:Y:S04]  /*23020*/  LDL.LU R16, [R1+0xb0] ;  /* 0x0000b00001107983 */ /* 0x001ee80000300800 */
[----:B------:R-:W3:Y:S04]  /*23030*/  LDL.LU R17, [R1+0xb4] ;  /* 0x0000b40001117983 */ /* 0x000ee80000300800 */
[----:B------:R-:W4:Y:S04]  /*23040*/  LDL.LU R18, [R1+0xb8] ;  /* 0x0000b80001127983 */ /* 0x000f280000300800 */
[----:B------:R-:W4:Y:S04]  /*23050*/  LDL.LU R19, [R1+0xbc] ;  /* 0x0000bc0001137983 */ /* 0x000f280000300800 */
[----:B------:R-:W-:Y:S04]  /*23060*/  STS.128 [R3], R20 ;  /* 0x0000001403007388 */ /* 0x000fe80000000c00 */
[----:B--2---:R-:W-:Y:S04]  /*23070*/  STS.128 [R3+0x400], R4 ;  /* 0x0004000403007388 */ /* 0x004fe80000000c00 */
[----:B----4-:R-:W-:Y:S04]  /*23080*/  STL.64 [R1+0xa78], R18 ;  /* 0x000a781201007387 */ /* 0x010fe80000100a00 */
[----:B---3--:R0:W-:Y:S04]  /*23090*/  STL.64 [R1+0xa70], R16 ;  /* 0x000a701001007387 */ /* 0x0081e80000100a00 */
[----:B0-----:R-:W2:Y:S04]  /*230a0*/  LDL.LU R16, [R1+0xc0] ;  /* 0x0000c00001107983 */ /* 0x001ea80000300800 */
[----:B------:R-:W2:Y:S04]  /*230b0*/  LDL.LU R17, [R1+0xc4] ;  /* 0x0000c40001117983 */ /* 0x000ea80000300800 */
[----:B------:R-:W2:Y:S04]  /*230c0*/  LDL.LU R18, [R1+0xc8] ;  /* 0x0000c80001127983 */ /* 0x000ea80000300800 */
[----:B------:R-:W2:Y:S04]  /*230d0*/  LDL.LU R19, [R1+0xcc] ;  /* 0x0000cc0001137983 */ /* 0x000ea80000300800 */
[----:B------:R-:W3:Y:S04]  /*230e0*/  LDL.LU R24, [R1+0x150] ;  /* 0x0001500001187983 */ /* 0x000ee80000300800 */
[----:B------:R-:W3:Y:S04]  /*230f0*/  LDL.LU R25, [R1+0x154] ;  /* 0x0001540001197983 */ /* 0x000ee80000300800 */
[----:B------:R-:W3:Y:S04]  /*23100*/  LDL.LU R26, [R1+0x158] ;  /* 0x00015800011a7983 */ /* 0x000ee80000300800 */
[----:B------:R-:W3:Y:S04]  /*23110*/  LDL.LU R27, [R1+0x15c] ;  /* 0x00015c00011b7983 */ /* 0x000ee80000300800 */
[----:B------:R-:W-:Y:S04]  /*23120*/  STL [R1+0xa10], R10 ;  /* 0x000a100a01007387 */ /* 0x000fe80000100800 */
[----:B------:R-:W4:Y:S04]  /*23130*/  LDL.LU R14, [R1+0xe0] ;  /* 0x0000e000010e7983 */ /* 0x000f280000300800 */
[----:B------:R-:W2:Y:S04]  /*23140*/  LDL.LU R20, [R1+0x4f0] ;  /* 0x0004f00001147983 */ /* 0x000ea80000300800 */
[----:B------:R-:W2:Y:S04]  /*23150*/  LDL.LU R21, [R1+0x4f4] ;  /* 0x0004f40001157983 */ /* 0x000ea80000300800 */
[----:B------:R-:W2:Y:S04]  /*23160*/  LDL.LU R22, [R1+0x4f8] ;  /* 0x0004f80001167983 */ /* 0x000ea80000300800 */
[----:B------:R-:W2:Y:S04]  /*23170*/  LDL.LU R23, [R1+0x4fc] ;  /* 0x0004fc0001177983 */ /* 0x000ea80000300800 */
[----:B------:R-:W2:Y:S04]  /*23180*/  LDL.LU.64 R6, [R1+0xab8] ;  /* 0x000ab80001067983 */ /* 0x000ea80000300a00 */
[----:B------:R-:W2:Y:S04]  /*23190*/  LDL.LU.64 R4, [R1+0xab0] ;  /* 0x000ab00001047983 */ /* 0x000ea80000300a00 */
[----:B--2---:R0:W-:Y:S04]  /*231a0*/  STS.128 [R3+0x80], R4 ;  /* 0x0000800403007388 */ /* 0x0041e80000000c00 */
[----:B0-----:R-:W2:Y:S04]  /*231b0*/  LDL.LU.64 R6, [R1+0xaa8] ;  /* 0x000aa80001067983 */ /* 0x001ea80000300a00 */
        /* <DEDUP_REMOVED lines=8> */
[----:B0-----:R-:W2:Y:S04]  /*23240*/  LDL.LU R4, [R1+0x500] ;  /* 0x0005000001047983 */ /* 0x001ea80000300800 */
[----:B------:R-:W2:Y:S04]  /*23250*/  LDL.LU R5, [R1+0x504] ;  /* 0x0005040001057983 */ /* 0x000ea80000300800 */
[----:B------:R-:W2:Y:S04]  /*23260*/  LDL.LU R6, [R1+0x508] ;  /* 0x0005080001067983 */ /* 0x000ea80000300800 */
[----:B------:R-:W2:Y:S04]  /*23270*/  LDL.LU R7, [R1+0x50c] ;  /* 0x00050c0001077983 */ /* 0x000ea80000300800 */
[----:B------:R-:W3:Y:S04]  /*23280*/  LDL.LU R2, [R1+0x930] ;  /* 0x0009300001027983 */ /* 0x000ee80000300800 */
[----:B------:R-:W-:Y:S04]  /*23290*/  STS.128 [R3+0x180], R16 ;  /* 0x0001801003007388 */ /* 0x000fe80000000c00 */
[----:B--2---:R-:W-:Y:S04]  /*232a0*/  STL.64 [R1+0xa20], R6 ;  /* 0x000a200601007387 */ /* 0x004fe80000100a00 */
[----:B------:R0:W-:Y:S04]  /*232b0*/  STL.64 [R1+0xa18], R4 ;  /* 0x000a180401007387 */ /* 0x0001e80000100a00 */
[----:B0-----:R-:W2:Y:S04]  /*232c0*/  LDL.LU R4, [R1+0x510] ;  /* 0x0005100001047983 */ /* 0x001ea80000300800 */
        /* <DEDUP_REMOVED lines=14> */
[----:B------:R-:W0:Y:S04]  /*233b0*/  S2R R0, SR_TID.X ;  /* 0x0000000000007919 */ /* 0x000e280000002100 */
[----:B--2---:R1:W-:Y:S04]  /*233c0*/  STS.128 [R3+0x280], R16 ;  /* 0x0002801003007388 */ /* 0x0043e80000000c00 */
[----:B-1----:R-:W2:Y:S04]  /*233d0*/  LDL.LU.64 R18, [R1+0xa38] ;  /* 0x000a380001127983 */ /* 0x002ea80000300a00 */
[----:B------:R-:W2:Y:S04]  /*233e0*/  LDL.LU.64 R16, [R1+0xa30] ;  /* 0x000a300001107983 */ /* 0x000ea80000300a00 */
[----:B------:R-:W4:Y:S04]  /*233f0*/  LDL.LU R10, [R1+0x60] ;  /* 0x00006000010a7983 */ /* 0x000f280000300800 */
[----:B------:R-:W-:Y:S04]  /*23400*/  STS.128 [R3+0x380], R4 ;  /* 0x0003800403007388 */ /* 0x000fe80000000c00 */
[----:B---3--:R-:W-:Y:S04]  /*23410*/  STS.128 [R3+0x680], R24 ;  /* 0x0006801803007388 */ /* 0x008fe80000000c00 */
[----:B--2---:R1:W-:Y:S04]  /*23420*/  STS.128 [R3+0x300], R16 ;  /* 0x0003001003007388 */ /* 0x0043e80000000c00 */
[----:B-1----:R-:W2:Y:S04]  /*23430*/  LDL.LU R16, [R1+0xa28] ;  /* 0x000a280001107983 */ /* 0x002ea80000300800 */
[----:B------:R-:W3:Y:S04]  /*23440*/  LDL.LU R17, [R1+0x50] ;  /* 0x0000500001117983 */ /* 0x000ee80000300800 */
[----:B------:R-:W2:Y:S04]  /*23450*/  LDL.LU R13, [R1+0x20] ;  /* 0x00002000010d7983 */ /* 0x000ea80000300800 */
[----:B------:R-:W2:Y:S04]  /*23460*/  LDL.LU.64 R6, [R1+0xa20] ;  /* 0x000a200001067983 */ /* 0x000ea80000300a00 */
[----:B------:R-:W2:Y:S01]  /*23470*/  LDL.LU.64 R4, [R1+0xa18] ;  /* 0x000a180001047983 */ /* 0x000ea20000300a00 */
[----:B0-----:R-:W-:-:S03]  /*23480*/  SHF.R.U32.HI R26, RZ, 0x6, R0 ;  /* 0x00000006ff1a7819 */ /* 0x001fc60000011600 */
[----:B------:R0:W-:Y:S01]  /*23490*/  STS.128 [R3+0x700], R20 ;  /* 0x0007001403007388 */ /* 0x0001e20000000c00 */
[----:B------:R-:W-:Y:S02]  /*234a0*/  SGXT.U32 R26, R26, 0x1 ;  /* 0x000000011a1a781a */ /* 0x000fe40000000000 */
[C---:B------:R-:W-:Y:S01]  /*234b0*/  ISETP.GE.AND P0, PT, R2.reuse, c[0x0][0x178], PT ;  /* 0x00005e0002007a0c */ /* 0x040fe20003f06270 */
[----:B------:R-:W-:Y:S01]  /*234c0*/  IMAD R2, R2, c[0x0][0x194], RZ ;  /* 0x0000650002027a24 */ /* 0x000fe200078e02ff */
[----:B----4-:R-:W-:-:S04]  /*234d0*/  LOP3.LUT R0, R14, R26, RZ, 0xfc, !PT ;  /* 0x0000001a0e007212 */ /* 0x010fc800078efcff */
[C---:B------:R-:W-:Y:S01]  /*234e0*/  ISETP.LT.AND P3, PT, R0.reuse, c[0x0][0x17c], !P0 ;  /* 0x00005f0000007a0c */ /* 0x040fe20004761270 */
[----:B------:R-:W-:Y:S01]  /*234f0*/  IMAD R27, R0, c[0x0][0x198], RZ ;  /* 0x00006600001b7a24 */ /* 0x000fe200078e02ff */
[----:B------:R-:W-:Y:S02]  /*23500*/  LEA R0, P1, R2, c[0x0][0x170], 0x1 ;  /* 0x00005c0002007a11 */ /* 0x000fe400078208ff */
[C-C-:B0-----:R-:W-:Y:S02]  /*23510*/  LOP3.LUT R21, R14.reuse, 0x2, R26.reuse, 0xfe, !PT ;  /* 0x000000020e157812 */ /* 0x141fe400078efe1a */
[----:B------:R-:W-:Y:S02]  /*23520*/  LOP3.LUT R20, R14, 0x4, R26, 0xfe, !PT ;  /* 0x000000040e147812 */ /* 0x000fe400078efe1a */
[C---:B------:R-:W-:Y:S01]  /*23530*/  ISETP.LT.AND P2, PT, R21.reuse, c[0x0][0x17c], !P0 ;  /* 0x00005f0015007a0c */ /* 0x040fe20004741270 */
[----:B------:R-:W-:Y:S01]  /*23540*/  IMAD R21, R21, c[0x0][0x198], RZ ;  /* 0x0000660015157a24 */ /* 0x000fe200078e02ff */
[----:B------:R-:W-:Y:S01]  /*23550*/  LEA.HI.X.SX32 R2, R2, c[0x0][0x174], 0x1, P1 ;  /* 0x00005d0002027a11 */ /* 0x000fe200008f0eff */
[----:B------:R-:W-:Y:S01]  /*23560*/  IMAD R25, R20, c[0x0][0x198], RZ ;  /* 0x0000660014197a24 */ /* 0x000fe200078e02ff */
[----:B--2---:R0:W-:Y:S04]  /*23570*/  STS.128 [R3+0x780], R4 ;  /* 0x0007800403007388 */ /* 0x0041e80000000c00 */
[----:B0-----:R-:W2:Y:S04]  /*23580*/  LDL.LU R4, [R1+0xa14] ;  /* 0x000a140001047983 */ /* 0x001ea80000300800 */
[----:B------:R-:W4:Y:S04]  /*23590*/  LDL.LU R9, [R1+0x90] ;  /* 0x0000900001097983 */ /* 0x000f280000300800 */
[----:B------:R-:W2:Y:S04]  /*235a0*/  LDL.LU R6, [R1+0x40] ;  /* 0x0000400001067983 */ /* 0x000ea80000300800 */
[----:B------:R-:W2:Y:S04]  /*235b0*/  LDL.LU R5, [R1] ;  /* 0x0000000001057983 */ /* 0x000ea80000300800 */
[----:B------:R-:W2:Y:S04]  /*235c0*/  LDL.LU R28, [R1+0x80] ;  /* 0x00008000011c7983 */ /* 0x000ea80000300800 */
[----:B------:R-:W2:Y:S04]  /*235d0*/  LDL.LU R19, [R1+0x30] ;  /* 0x0000300001137983 */ /* 0x000ea80000300800 */
[----:B------:R-:W2:Y:S04]  /*235e0*/  LDL.LU R18, [R1+0x70] ;  /* 0x0000700001127983 */ /* 0x000ea80000300800 */
[----:B------:R-:W2:Y:S04]  /*235f0*/  LDL.LU R15, [R1+0x180] ;  /* 0x00018000010f7983 */ /* 0x000ea80000300800 */
[----:B------:R-:W-:Y:S01]  /*23600*/  BAR.SYNC.DEFER_BLOCKING 0x0 ;  /* 0x0000000000007b1d */ /* 0x000fe20000010000 */
[----:B------:R-:W-:-:S02]  /*23610*/  LEA R22, P4, R27, R0, 0x1 ;  /* 0x000000001b167211 */ /* 0x000fc400078808ff */
[----:B------:R-:W-:Y:S02]  /*23620*/  ISETP.LT.AND P1, PT, R20, c[0x0][0x17c], !P0 ;  /* 0x00005f0014007a0c */ /* 0x000fe40004721270 */
[----:B------:R-:W-:Y:S02]  /*23630*/  LEA R20, P5, R21, R0, 0x1 ;  /* 0x0000000015147211 */ /* 0x000fe400078a08ff */
[-C--:B------:R-:W-:Y:S02]  /*23640*/  LEA.HI.X.SX32 R23, R27, R2.reuse, 0x1, P4 ;  /* 0x000000021b177211 */ /* 0x080fe400020f0eff */
[----:B------:R-:W-:Y:S02]  /*23650*/  LEA.HI.X.SX32 R21, R21, R2, 0x1, P5 ;  /* 0x0000000215157211 */ /* 0x000fe400028f0eff */
[----:B------:R-:W-:Y:S02]  /*23660*/  LEA R24, P4, R25, R0, 0x1 ;  /* 0x0000000019187211 */ /* 0x000fe400078808ff */
[----:B------:R-:W-:-:S02]  /*23670*/  LOP3.LUT R3, R14, 0x6, R26, 0xfe, !PT ;  /* 0x000000060e037812 */ /* 0x000fc400078efe1a */
[----:B------:R-:W-:Y:S01]  /*23680*/  LEA.HI.X.SX32 R25, R25, R2, 0x1, P4 ;  /* 0x0000000219197211 */ /* 0x000fe200020f0eff */
[----:B------:R0:W-:Y:S04]  /*23690*/  @P3 STG.E.U16 [R22.64], R10 ;  /* 0x0000000a16003986 */ /* 0x0001e8000c101506 */
[----:B---3--:R1:W-:Y:S01]  /*236a0*/  @P2 STG.E.U16 [R20.64], R17 ;  /* 0x0000001114002986 */ /* 0x0083e2000c101506 */
[C---:B------:R-:W-:Y:S01]  /*236b0*/  ISETP.LT.AND P2, PT, R3.reuse, c[0x0][0x17c], !P0 ;  /* 0x00005f0003007a0c */ /* 0x040fe20004741270 */
[----:B------:R-:W-:Y:S01]  /*236c0*/  IMAD R3, R3, c[0x0][0x198], RZ ;  /* 0x0000660003037a24 */ /* 0x000fe200078e02ff */
[C-C-:B0-----:R-:W-:Y:S01]  /*236d0*/  LOP3.LUT R23, R14.reuse, 0x8, R26.reuse, 0xfe, !PT ;  /* 0x000000080e177812 */ /* 0x141fe200078efe1a */
[----:B------:R0:W-:Y:S03]  /*236e0*/  @P1 STG.E.U16 [R24.64], R13 ;  /* 0x0000000d18001986 */ /* 0x0001e6000c101506 */
[C---:B------:R-:W-:Y:S01]  /*236f0*/  ISETP.LT.AND P3, PT, R23.reuse, c[0x0][0x17c], !P0 ;  /* 0x00005f0017007a0c */ /* 0x040fe20004761270 */
[----:B------:R-:W-:Y:S01]  /*23700*/  IMAD R23, R23, c[0x0][0x198], RZ ;  /* 0x0000660017177a24 */ /* 0x000fe200078e02ff */
[----:B-1----:R-:W-:-:S02]  /*23710*/  LOP3.LUT R21, R14, 0xa, R26, 0xfe, !PT ;  /* 0x0000000a0e157812 */ /* 0x002fc400078efe1a */
[----:B------:R-:W-:Y:S02]  /*23720*/  LOP3.LUT R20, R14, 0xc, R26, 0xfe, !PT ;  /* 0x0000000c0e147812 */ /* 0x000fe400078efe1a */
[----:B------:R-:W-:Y:S02]  /*23730*/  ISETP.LT.AND P4, PT, R21, c[0x0][0x17c], !P0 ;  /* 0x00005f0015007a0c */ /* 0x000fe40004781270 */
[-C--:B0-----:R-:W-:Y:S01]  /*23740*/  LEA R24, P1, R3, R0.reuse, 0x1 ;  /* 0x0000000003187211 */ /* 0x081fe200078208ff */
[----:B------:R-:W-:Y:S01]  /*23750*/  IMAD R21, R21, c[0x0][0x198], RZ ;  /* 0x0000660015157a24 */ /* 0x000fe200078e02ff */
[----:B------:R-:W-:Y:S02]  /*23760*/  LEA R22, P5, R23, R0, 0x1 ;  /* 0x0000000017167211 */ /* 0x000fe400078a08ff */
[-C--:B------:R-:W-:Y:S01]  /*23770*/  LEA.HI.X.SX32 R25, R3, R2.reuse, 0x1, P1 ;  /* 0x0000000203197211 */ /* 0x080fe200008f0eff */
[C---:B------:R-:W-:Y:S01]  /*23780*/  IMAD R3, R20.reuse, c[0x0][0x198], RZ ;  /* 0x0000660014037a24 */ /* 0x040fe200078e02ff */
[----:B------:R-:W-:Y:S01]  /*23790*/  ISETP.LT.AND P1, PT, R20, c[0x0][0x17c], !P0 ;  /* 0x00005f0014007a0c */ /* 0x000fe20004721270 */
[----:B------:R-:W0:Y:S01]  /*237a0*/  S2R R7, SR_TID.X ;  /* 0x0000000000077919 */ /* 0x000e220000002100 */
[----:B------:R-:W-:-:S02]  /*237b0*/  LEA.HI.X.SX32 R23, R23, R2, 0x1, P5 ;  /* 0x0000000217177211 */ /* 0x000fc400028f0eff */
[C---:B------:R-:W-:Y:S01]  /*237c0*/  LEA R20, P6, R21.reuse, R0, 0x1 ;  /* 0x0000000015147211 */ /* 0x040fe200078c08ff */
[----:B------:R1:W-:Y:S03]  /*237d0*/  @P2 STG.E.U16 [R24.64], R8 ;  /* 0x0000000818002986 */ /* 0x0003e6000c101506 */
[----:B------:R-:W-:Y:S02]  /*237e0*/  LEA.HI.X.SX32 R21, R21, R2, 0x1, P6 ;  /* 0x0000000215157211 */ /* 0x000fe400030f0eff */
[----:B-1----:R-:W-:-:S04]  /*237f0*/  LEA R24, P2, R3, R0, 0x1 ;  /* 0x0000000003187211 */ /* 0x002fc800078408ff */
[----:B------:R-:W-:Y:S02]  /*23800*/  LEA.HI.X.SX32 R25, R3, R2, 0x1, P2 ;  /* 0x0000000203197211 */ /* 0x000fe400010f0eff */
[----:B------:R-:W-:Y:S02]  /*23810*/  LOP3.LUT R3, R14, 0x10, R26, 0xfe, !PT ;  /* 0x000000100e037812 */ /* 0x000fe400078efe1a */
[----:B------:R-:W-:Y:S02]  /*23820*/  PRMT R8, R10, 0x7632, R8 ;  /* 0x000076320a087816 */ /* 0x000fe40000000008 */
[----:B------:R-:W3:Y:S04]  /*23830*/  LDL.LU R10, [R1+0xa10] ;  /* 0x000a1000010a7983 */ /* 0x000ee80000300800 */
[----:B----4-:R1:W-:Y:S04]  /*23840*/  @P3 STG.E.U16 [R22.64], R9 ;  /* 0x0000000916003986 */ /* 0x0103e8000c101506 */
[----:B--2---:R2:W-:Y:S01]  /*23850*/  @P4 STG.E.U16 [R20.64], R6 ;  /* 0x0000000614004986 */ /* 0x0045e2000c101506 */
[----:B------:R-:W-:-:S02]  /*23860*/  ISETP.LT.AND P4, PT, R3, c[0x0][0x17c], !P0 ;  /* 0x00005f0003007a0c */ /* 0x000fc40004781270 */
[----:B-1----:R-:W-:Y:S01]  /*23870*/  LOP3.LUT R22, R14, 0xe, R26, 0xfe, !PT ;  /* 0x0000000e0e167812 */ /* 0x002fe200078efe1a */
[----:B------:R-:W-:-:S03]  /*23880*/  IMAD R3, R3, c[0x0][0x198], RZ ;  /* 0x0000660003037a24 */ /* 0x000fc600078e02ff */
[C---:B------:R-:W-:Y:S01]  /*23890*/  ISETP.LT.AND P2, PT, R22.reuse, c[0x0][0x17c], !P0 ;  /* 0x00005f0016007a0c */ /* 0x040fe20004741270 */
[----:B--2---:R-:W-:Y:S01]  /*238a0*/  IMAD R21, R22, c[0x0][0x198], RZ ;  /* 0x0000660016157a24 */ /* 0x004fe200078e02ff */
[C-C-:B------:R-:W-:Y:S01]  /*238b0*/  LOP3.LUT R22, R14.reuse, 0x12, R26.reuse, 0xfe, !PT ;  /* 0x000000120e167812 */ /* 0x140fe200078efe1a */
[----:B------:R1:W-:Y:S01]  /*238c0*/  @P1 STG.E.U16 [R24.64], R5 ;  /* 0x0000000518001986 */ /* 0x0003e2000c101506 */
[--C-:B------:R-:W-:Y:S02]  /*238d0*/  LOP3.LUT R23, R14, 0x20, R26.reuse, 0xfe, !PT ;  /* 0x000000200e177812 */ /* 0x100fe400078efe1a */
[----:B------:R-:W-:Y:S02]  /*238e0*/  LEA R20, P5, R21, R0, 0x1 ;  /* 0x0000000015147211 */ /* 0x000fe400078a08ff */
[----:B------:R-:W-:Y:S02]  /*238f0*/  ISETP.LT.AND P3, PT, R22, c[0x0][0x17c], !P0 ;  /* 0x00005f0016007a0c */ /* 0x000fe40004761270 */
[----:B------:R-:W-:-:S02]  /*23900*/  LOP3.LUT R26, R14, 0x14, R26, 0xfe, !PT ;  /* 0x000000140e1a7812 */ /* 0x000fc400078efe1a */
[----:B------:R-:W-:Y:S01]  /*23910*/  LEA.HI.X.SX32 R21, R21, R2, 0x1, P5 ;  /* 0x0000000215157211 */ /* 0x000fe200028f0eff */
[----:B-1----:R-:W-:Y:S01]  /*23920*/  IMAD R25, R22, c[0x0][0x198], RZ ;  /* 0x0000660016197a24 */ /* 0x002fe200078e02ff */
[----:B------:R-:W-:Y:S02]  /*23930*/  LEA R22, P1, R3, R0, 0x1 ;  /* 0x0000000003167211 */ /* 0x000fe400078208ff */
[----:B------:R-:W-:Y:S02]  /*23940*/  ISETP.LT.AND P5, PT, R23, c[0x0][0x17c], !P0 ;  /* 0x00005f0017007a0c */ /* 0x000fe400047a1270 */
[----:B------:R-:W-:Y:S01]  /*23950*/  LEA.HI.X.SX32 R23, R3, R2, 0x1, P1 ;  /* 0x0000000203177211 */ /* 0x000fe200008f0eff */
[C---:B------:R-:W-:Y:S01]  /*23960*/  IMAD R3, R26.reuse, c[0x0][0x198], RZ ;  /* 0x000066001a037a24 */ /* 0x040fe200078e02ff */
[----:B------:R-:W-:Y:S02]  /*23970*/  ISETP.LT.AND P1, PT, R26, c[0x0][0x17c], !P0 ;  /* 0x00005f001a007a0c */ /* 0x000fe40004721270 */
[----:B0-----:R-:W-:-:S02]  /*23980*/  SHF.R.U32.HI R26, RZ, 0x6, R7 ;  /* 0x00000006ff1a7819 */ /* 0x001fc40000011607 */
[C---:B------:R-:W-:Y:S02]  /*23990*/  LEA R24, P6, R25.reuse, R0, 0x1 ;  /* 0x0000000019187211 */ /* 0x040fe400078c08ff */
[----:B------:R-:W-:Y:S01]  /*239a0*/  SGXT.U32 R26, R26, 0x1 ;  /* 0x000000011a1a781a */ /* 0x000fe20000000000 */
[----:B------:R0:W-:Y:S01]  /*239b0*/  @P2 STG.E.U16 [R20.64], R12 ;  /* 0x0000000c14002986 */ /* 0x0001e2000c101506 */
[----:B------:R-:W-:-:S03]  /*239c0*/  LEA.HI.X.SX32 R25, R25, R2, 0x1, P6 ;  /* 0x0000000219197211 */ /* 0x000fc600030f0eff */
[----:B------:R1:W-:Y:S04]  /*239d0*/  @P4 STG.E.U16 [R22.64], R28 ;  /* 0x0000001c16004986 */ /* 0x0003e8000c101506 */
[----:B------:R2:W-:Y:S01]  /*239e0*/  @P3 STG.E.U16 [R24.64], R19 ;  /* 0x0000001318003986 */ /* 0x0005e2000c101506 */
[C---:B0-----:R-:W-:Y:S02]  /*239f0*/  LEA R20, P2, R3.reuse, R0, 0x1 ;  /* 0x0000000003147211 */ /* 0x041fe400078408ff */
[C-C-:B-1----:R-:W-:Y:S02]  /*23a00*/  LOP3.LUT R22, R14.reuse, 0x16, R26.reuse, 0xfe, !PT ;  /* 0x000000160e167812 */ /* 0x142fe400078efe1a */
[--C-:B------:R-:W-:Y:S02]  /*23a10*/  LOP3.LUT R23, R14, 0x18, R26.reuse, 0xfe, !PT ;  /* 0x000000180e177812 */ /* 0x100fe400078efe1a */
[----:B------:R-:W-:Y:S01]  /*23a20*/  LEA.HI.X.SX32 R21, R3, R2, 0x1, P2 ;  /* 0x0000000203157211 */ /* 0x000fe200010f0eff */
[C---:B------:R-:W-:Y:S01]  /*23a30*/  IMAD R3, R22.reuse, c[0x0][0x198], RZ ;  /* 0x0000660016037a24 */ /* 0x040fe200078e02ff */
[C---:B------:R-:W-:Y:S01]  /*23a40*/  ISETP.LT.AND P3, PT, R23.reuse, c[0x0][0x17c], !P0 ;  /* 0x00005f0017007a0c */ /* 0x040fe20004761270 */
[----:B------:R-:W-:Y:S01]  /*23a50*/  IMAD R23, R23, c[0x0][0x198], RZ ;  /* 0x0000660017177a24 */ /* 0x000fe200078e02ff */
[----:B------:R-:W-:Y:S01]  /*23a60*/  ISETP.LT.AND P2, PT, R22, c[0x0][0x17c], !P0 ;  /* 0x00005f0016007a0c */ /* 0x000fe20004741270 */
[----:B------:R0:W-:Y:S01]  /*23a70*/  @P1 STG.E.U16 [R20.64], R4 ;  /* 0x0000000414001986 */ /* 0x0001e2000c101506 */
[----:B--2---:R-:W-:-:S02]  /*23a80*/  LOP3.LUT R24, R14, 0x22, R26, 0xfe, !PT ;  /* 0x000000220e187812 */ /* 0x004fc400078efe1a */
[--C-:B------:R-:W-:Y:S02]  /*23a90*/  LOP3.LUT R25, R14, 0x1a, R26.reuse, 0xfe, !PT ;  /* 0x0000001a0e197812 */ /* 0x100fe400078efe1a */
[-C--:B------:R-:W-:Y:S02]  /*23aa0*/  LEA R22, P1, R23, R0.reuse, 0x1 ;  /* 0x0000000017167211 */ /* 0x080fe400078208ff */
[----:B0-----:R-:W-:Y:S02]  /*23ab0*/  LEA R20, P4, R3, R0, 0x1 ;  /* 0x0000000003147211 */ /* 0x001fe400078808ff */
[-C--:B------:R-:W-:Y:S02]  /*23ac0*/  LEA.HI.X.SX32 R23, R23, R2.reuse, 0x1, P1 ;  /* 0x0000000217177211 */ /* 0x080fe400008f0eff */
[----:B------:R-:W-:Y:S02]  /*23ad0*/  LEA.HI.X.SX32 R21, R3, R2, 0x1, P4 ;  /* 0x0000000203157211 */ /* 0x000fe400020f0eff */
[----:B------:R-:W-:Y:S01]  /*23ae0*/  ISETP.LT.AND P4, PT, R24, c[0x0][0x17c], !P0 ;  /* 0x00005f0018007a0c */ /* 0x000fe20004781270 */
[C---:B------:R-:W-:Y:S01]  /*23af0*/  IMAD R24, R25.reuse, c[0x0][0x198], RZ ;  /* 0x0000660019187a24 */ /* 0x040fe200078e02ff */
[----:B------:R-:W-:Y:S01]  /*23b00*/  LOP3.LUT R3, R14, 0x1c, R26, 0xfe, !PT ;  /* 0x0000001c0e037812 */ /* 0x000fe200078efe1a */
[----:B------:R0:W-:Y:S01]  /*23b10*/  @P2 STG.E.U16 [R20.64], R16 ;  /* 0x0000001014002986 */ /* 0x0001e2000c101506 */
[----:B------:R-:W-:-:S02]  /*23b20*/  ISETP.LT.AND P6, PT, R25, c[0x0][0x17c], !P0 ;  /* 0x00005f0019007a0c */ /* 0x000fc400047c1270 */
[C---:B------:R-:W-:Y:S01]  /*23b30*/  ISETP.LT.AND P2, PT, R3.reuse, c[0x0][0x17c], !P0 ;  /* 0x00005f0003007a0c */ /* 0x040fe20004741270 */
[----:B------:R1:W-:Y:S01]  /*23b40*/  @P3 STG.E.U16 [R22.64], R18 ;  /* 0x0000001216003986 */ /* 0x0003e2000c101506 */
[----:B------:R-:W-:Y:S01]  /*23b50*/  IMAD R3, R3, c[0x0][0x198], RZ ;  /* 0x0000660003037a24 */ /* 0x000fe200078e02ff */
[----:B0-----:R-:W-:Y:S02]  /*23b60*/  LOP3.LUT R20, R14, 0x1e, R26, 0xfe, !PT ;  /* 0x0000001e0e147812 */ /* 0x001fe400078efe1a */
[----:B-1----:R-:W-:-:S04]  /*23b70*/  LEA R22, P1, R24, R0, 0x1 ;  /* 0x0000000018167211 */ /* 0x002fc800078208ff */
[----:B------:R-:W-:Y:S01]  /*23b80*/  LEA.HI.X.SX32 R23, R24, R2, 0x1, P1 ;  /* 0x0000000218177211 */ /* 0x000fe200008f0eff */
[C---:B------:R-:W-:Y:S01]  /*23b90*/  IMAD R24, R20.reuse, c[0x0][0x198], RZ ;  /* 0x0000660014187a24 */ /* 0x040fe200078e02ff */
[----:B------:R-:W-:Y:S02]  /*23ba0*/  ISETP.LT.AND P1, PT, R20, c[0x0][0x17c], !P0 ;  /* 0x00005f0014007a0c */ /* 0x000fe40004721270 */
[C---:B------:R-:W-:Y:S01]  /*23bb0*/  LEA R20, P3, R3.reuse, R0, 0x1 ;  /* 0x0000000003147211 */ /* 0x040fe200078608ff */
[----:B------:R0:W-:Y:S03]  /*23bc0*/  @P6 STG.E.U16 [R22.64], R15 ;  /* 0x0000000f16006986 */ /* 0x0001e6000c101506 */
[----:B------:R-:W-:Y:S01]  /*23bd0*/  LEA.HI.X.SX32 R21, R3, R2, 0x1, P3 ;  /* 0x0000000203157211 */ /* 0x000fe200018f0eff */
[----:B------:R-:W-:Y:S01]  /*23be0*/  IMAD.MOV.U32 R7, RZ, RZ, c[0x0][0x198] ;  /* 0x00006600ff077624 */ /* 0x000fe200078e00ff */
[----:B------:R-:W-:-:S03]  /*23bf0*/  LOP3.LUT R3, R14, 0x26, R26, 0xfe, !PT ;  /* 0x000000260e037812 */ /* 0x000fc600078efe1a */
[----:B------:R1:W-:Y:S01]  /*23c00*/  @P2 STG.E.U16 [R20.64], R29 ;  /* 0x0000001d14002986 */ /* 0x0003e2000c101506 */
[C---:B0-----:R-:W-:Y:S02]  /*23c10*/  LEA R22, P6, R24.reuse, R0, 0x1 ;  /* 0x0000000018167211 */ /* 0x041fe400078c08ff */
[----:B------:R-:W-:Y:S01]  /*23c20*/  ISETP.LT.AND P2, PT, R3, c[0x0][0x17c], !P0 ;  /* 0x00005f0003007a0c */ /* 0x000fe20004741270 */
[----:B------:R-:W-:Y:S01]  /*23c30*/  IMAD R3, R7, 0x20, R27 ;  /* 0x0000002007037824 */ /* 0x000fe200078e021b */
[----:B------:R-:W-:Y:S02]  /*23c40*/  LEA.HI.X.SX32 R23, R24, R2, 0x1, P6 ;  /* 0x0000000218177211 */ /* 0x000fe400030f0eff */
[----:B-1----:R-:W-:-:S03]  /*23c50*/  LOP3.LUT R20, R14, 0x28, R26, 0xfe, !PT ;  /* 0x000000280e147812 */ /* 0x002fc600078efe1a */
[----:B------:R0:W-:Y:S01]  /*23c60*/  @P1 STG.E.U16 [R22.64], R11 ;  /* 0x0000000b16001986 */ /* 0x0001e2000c101506 */
[----:B------:R-:W-:Y:S01]  /*23c70*/  IMAD R21, R7, 0x2, R3 ;  /* 0x0000000207157824 */ /* 0x000fe200078e0203 */
[----:B------:R-:W-:Y:S02]  /*23c80*/  ISETP.LT.AND P1, PT, R20, c[0x0][0x17c], !P0 ;  /* 0x00005f0014007a0c */ /* 0x000fe40004721270 */
[----:B------:R-:W-:Y:S02]  /*23c90*/  LOP3.LUT R25, R14, 0x24, R26, 0xfe, !PT ;  /* 0x000000240e197812 */ /* 0x000fe400078efe1a */
[----:B0-----:R-:W-:-:S04]  /*23ca0*/  LEA R22, P6, R3, R0, 0x1 ;  /* 0x0000000003167211 */ /* 0x001fc800078c08ff */
[----:B------:R-:W-:Y:S02]  /*23cb0*/  LEA.HI.X.SX32 R23, R3, R2, 0x1, P6 ;  /* 0x0000000203177211 */ /* 0x000fe400030f0eff */
[----:B------:R-:W-:Y:S01]  /*23cc0*/  LEA R20, P6, R21, R0, 0x1 ;  /* 0x0000000015147211 */ /* 0x000fe200078c08ff */
[----:B------:R-:W-:Y:S01]  /*23cd0*/  IMAD R3, R7, 0x2, R21 ;  /* 0x0000000207037824 */ /* 0x000fe200078e0215 */
[----:B------:R-:W-:Y:S02]  /*23ce0*/  PRMT R4, R17, 0x7632, R4 ;  /* 0x0000763211047816 */ /* 0x000fe40000000004 */
[----:B------:R-:W-:Y:S02]  /*23cf0*/  LEA.HI.X.SX32 R21, R21, R2, 0x1, P6 ;  /* 0x0000000215157211 */ /* 0x000fe400030f0eff */
[----:B------:R-:W-:Y:S02]  /*23d00*/  ISETP.LT.AND P3, PT, R25, c[0x0][0x17c], !P0 ;  /* 0x00005f0019007a0c */ /* 0x000fe40004761270 */
[----:B------:R-:W-:Y:S01]  /*23d10*/  LOP3.LUT R24, R14, 0x2a, R26, 0xfe, !PT ;  /* 0x0000002a0e187812 */ /* 0x000fe200078efe1a */
[----:B------:R0:W-:Y:S03]  /*23d20*/  @P5 STG.E.U16 [R22.64], R8 ;  /* 0x0000000816005986 */ /* 0x0001e6000c101506 */
[----:B------:R-:W-:Y:S01]  /*23d30*/  ISETP.LT.AND P5, PT, R24, c[0x0][0x17c], !P0 ;  /* 0x00005f0018007a0c */ /* 0x000fe200047a1270 */
[----:B------:R1:W-:Y:S01]  /*23d40*/  @P4 STG.E.U16 [R20.64], R4 ;  /* 0x0000000414004986 */ /* 0x0003e2000c101506 */
[----:B------:R-:W-:Y:S01]  /*23d50*/  IMAD R24, R7, 0x2, R3 ;  /* 0x0000000207187824 */ /* 0x000fe200078e0203 */
[----:B------:R-:W-:-:S02]  /*23d60*/  PRMT R12, R9, 0x7632, R12 ;  /* 0x00007632090c7816 */ /* 0x000fc4000000000c */
[----:B------:R-:W-:Y:S01]  /*23d70*/  PRMT R16, R28, 0x7632, R16 ;  /* 0x000076321c107816 */ /* 0x000fe20000000010 */
[----:B------:R-:W2:Y:S01]  /*23d80*/  LDL.LU R17, [R1+0xa0c] ;  /* 0x000a0c0001117983 */ /* 0x000ea20000300800 */
[C---:B0-----:R-:W-:Y:S02]  /*23d90*/  LEA R22, P6, R3.reuse, R0, 0x1 ;  /* 0x0000000003167211 */ /* 0x041fe400078c08ff */
[----:B-1----:R-:W-:Y:S02]  /*23da0*/  LOP3.LUT R20, R14, 0x2c, R26, 0xfe, !PT ;  /* 0x0000002c0e147812 */ /* 0x002fe400078efe1a */
[----:B------:R-:W-:Y:S02]  /*23db0*/  LEA.HI.X.SX32 R23, R3, R2, 0x1, P6 ;  /* 0x0000000203177211 */ /* 0x000fe400030f0eff */
[----:B------:R-:W-:Y:S02]  /*23dc0*/  PRMT R4, R13, 0x7632, R4 ;  /* 0x000076320d047816 */ /* 0x000fe40000000004 */
[----:B------:R-:W-:Y:S01]  /*23dd0*/  ISETP.LT.AND P4, PT, R20, c[0x0][0x17c], !P0 ;  /* 0x00005f0014007a0c */ /* 0x000fe20004781270 */
[----:B------:R-:W4:Y:S01]  /*23de0*/  LDL.LU R13, [R1+0xa08] ;  /* 0x000a0800010d7983 */ /* 0x000f220000300800 */
[----:B------:R-:W-:-:S02]  /*23df0*/  LEA R20, P6, R24, R0, 0x1 ;  /* 0x0000000018147211 */ /* 0x000fc400078c08ff */
[----:B------:R-:W-:Y:S01]  /*23e00*/  LOP3.LUT R3, R14, 0x2e, R26, 0xfe, !PT ;  /* 0x0000002e0e037812 */ /* 0x000fe200078efe1a */
[----:B------:R0:W-:Y:S01]  /*23e10*/  @P3 STG.E.U16 [R22.64], R4 ;  /* 0x0000000416003986 */ /* 0x0001e2000c101506 */
[----:B------:R-:W-:Y:S02]  /*23e20*/  LEA.HI.X.SX32 R21, R24, R2, 0x1, P6 ;  /* 0x0000000218157211 */ /* 0x000fe400030f0eff */
[----:B------:R-:W-:Y:S01]  /*23e30*/  PRMT R8, R8, 0x7632, R8 ;  /* 0x0000763208087816 */ /* 0x000fe20000000008 */
[----:B------:R-:W2:Y:S01]  /*23e40*/  LDL.LU R9, [R1+0xa04] ;  /* 0x000a040001097983 */ /* 0x000ea20000300800 */
[----:B------:R-:W-:Y:S01]  /*23e50*/  ISETP.LT.AND P3, PT, R3, c[0x0][0x17c], !P0 ;  /* 0x00005f0003007a0c */ /* 0x000fe20004761270 */
[----:B------:R-:W-:Y:S02]  /*23e60*/  IMAD R3, R7, 0x2, R24 ;  /* 0x0000000207037824 */ /* 0x000fe400078e0218 */
[----:B------:R1:W-:Y:S01]  /*23e70*/  @P2 STG.E.U16 [R20.64], R8 ;  /* 0x0000000814002986 */ /* 0x0003e2000c101506 */
[----:B0-----:R-:W-:-:S02]  /*23e80*/  LOP3.LUT R23, R14, 0x30, R26, 0xfe, !PT ;  /* 0x000000300e177812 */ /* 0x001fc400078efe1a */
[----:B------:R-:W-:Y:S02]  /*23e90*/  LEA R22, P6, R3, R0, 0x1 ;  /* 0x0000000003167211 */ /* 0x000fe400078c08ff */
[----:B------:R-:W-:Y:S01]  /*23ea0*/  ISETP.LT.AND P2, PT, R23, c[0x0][0x17c], !P0 ;  /* 0x00005f0017007a0c */ /* 0x000fe20004741270 */
[----:B-1----:R-:W-:Y:S01]  /*23eb0*/  IMAD R8, R7, 0x2, R3 ;  /* 0x0000000207087824 */ /* 0x002fe200078e0203 */
[----:B------:R-:W-:-:S03]  /*23ec0*/  LEA.HI.X.SX32 R23, R3, R2, 0x1, P6 ;  /* 0x0000000203177211 */ /* 0x000fc600030f0eff */
[C---:B------:R-:W-:Y:S01]  /*23ed0*/  IMAD R3, R7.reuse, 0x2, R8 ;  /* 0x0000000207037824 */ /* 0x040fe200078e0208 */
[----:B------:R-:W-:Y:S01]  /*23ee0*/  LEA R20, P6, R8, R0, 0x1 ;  /* 0x0000000008147211 */ /* 0x000fe200078c08ff */
[----:B------:R0:W-:Y:S01]  /*23ef0*/  @P1 STG.E.U16 [R22.64], R12 ;  /* 0x0000000c16001986 */ /* 0x0001e2000c101506 */
[----:B------:R-:W-:Y:S02]  /*23f00*/  PRMT R4, R6, 0x7632, R4 ;  /* 0x0000763206047816 */ /* 0x000fe40000000004 */
[----:B------:R-:W-:Y:S01]  /*23f10*/  LEA.HI.X.SX32 R21, R8, R2, 0x1, P6 ;  /* 0x0000000208157211 */ /* 0x000fe200030f0eff */
[----:B------:R-:W-:Y:S01]  /*23f20*/  IMAD R8, R7, 0x2, R3 ;  /* 0x0000000207087824 */ /* 0x000fe200078e0203 */
[----:B------:R-:W-:Y:S01]  /*23f30*/  LOP3.LUT R24, R14, 0x32, R26, 0xfe, !PT ;  /* 0x000000320e187812 */ /* 0x000fe200078efe1a */
[----:B------:R-:W2:Y:S01]  /*23f40*/  LDL.LU R6, [R1+0xa00] ;  /* 0x000a000001067983 */ /* 0x000ea20000300800 */
[----:B0-----:R-:W-:-:S03]  /*23f50*/  LEA R22, P6, R3, R0, 0x1 ;  /* 0x0000000003167211 */ /* 0x001fc600078c08ff */
[----:B------:R0:W-:Y:S01]  /*23f60*/  @P5 STG.E.U16 [R20.64], R4 ;  /* 0x0000000414005986 */ /* 0x0001e2000c101506 */
[----:B------:R-:W-:Y:S02]  /*23f70*/  LEA.HI.X.SX32 R23, R3, R2, 0x1, P6 ;  /* 0x0000000203177211 */ /* 0x000fe400030f0eff */
[C---:B------:R-:W-:Y:S02]  /*23f80*/  LOP3.LUT R3, R14.reuse, 0x36, R26, 0xfe, !PT ;  /* 0x000000360e037812 */ /* 0x040fe400078efe1a */
[----:B0-----:R-:W-:Y:S02]  /*23f90*/  PRMT R4, R5, 0x7632, R4 ;  /* 0x0000763205047816 */ /* 0x001fe40000000004 */
[----:B------:R-:W-:Y:S01]  /*23fa0*/  LOP3.LUT R20, R14, 0x34, R26, 0xfe, !PT ;  /* 0x000000340e147812 */ /* 0x000fe200078efe1a */
[----:B------:R-:W2:Y:S03]  /*23fb0*/  LDL.LU R5, [R1+0x9fc] ;  /* 0x0009fc0001057983 */ /* 0x000ea60000300800 */
[----:B------:R-:W-:Y:S01]  /*23fc0*/  ISETP.LT.AND P5, PT, R20, c[0x0][0x17c], !P0 ;  /* 0x00005f0014007a0c */ /* 0x000fe200047a1270 */
[----:B------:R0:W-:Y:S01]  /*23fd0*/  @P4 STG.E.U16 [R22.64], R4 ;  /* 0x0000000416004986 */ /* 0x0001e2000c101506 */
[----:B------:R-:W-:Y:S01]  /*23fe0*/  ISETP.LT.AND P4, PT, R3, c[0x0][0x17c], !P0 ;  /* 0x00005f0003007a0c */ /* 0x000fe20004781270 */
[----:B------:R-:W-:Y:S01]  /*23ff0*/  IMAD R3, R7, 0x2, R8 ;  /* 0x0000000207037824 */ /* 0x000fe200078e0208 */
[----:B------:R-:W-:Y:S01]  /*24000*/  LEA R20, P6, R8, R0, 0x1 ;  /* 0x0000000008147211 */ /* 0x000fe200078c08ff */
[----:B------:R-:W2:Y:S01]  /*24010*/  LDL.LU R28, [R1+0x9f8] ;  /* 0x0009f800011c7983 */ /* 0x000ea20000300800 */
[----:B------:R-:W-:-:S02]  /*24020*/  ISETP.LT.AND P1, PT, R24, c[0x0][0x17c], !P0 ;  /* 0x00005f0018007a0c */ /* 0x000fc40004721270 */
[----:B------:R-:W-:Y:S01]  /*24030*/  LEA.HI.X.SX32 R21, R8, R2, 0x1, P6 ;  /* 0x0000000208157211 */ /* 0x000fe200030f0eff */
[----:B------:R-:W-:Y:S01]  /*24040*/  IMAD R8, R7, 0x2, R3 ;  /* 0x0000000207087824 */ /* 0x000fe200078e0203 */
[----:B0-----:R-:W-:Y:S02]  /*24050*/  PRMT R4, R12, 0x7632, R4 ;  /* 0x000076320c047816 */ /* 0x001fe40000000004 */
[----:B------:R-:W-:-:S03]  /*24060*/  LEA R22, P6, R3, R0, 0x1 ;  /* 0x0000000003167211 */ /* 0x000fc600078c08ff */
[----:B------:R0:W-:Y:S01]  /*24070*/  @P3 STG.E.U16 [R20.64], R4 ;  /* 0x0000000414003986 */ /* 0x0001e2000c101506 */
[----:B------:R-:W-:Y:S01]  /*24080*/  LEA.HI.X.SX32 R23, R3, R2, 0x1, P6 ;  /* 0x0000000203177211 */ /* 0x000fe200030f0eff */
[----:B------:R-:W-:-:S04]  /*24090*/  IMAD R3, R7, 0x2, R8 ;  /* 0x0000000207037824 */ /* 0x000fc800078e0208 */
[----:B------:R1:W-:Y:S01]  /*240a0*/  @P2 STG.E.U16 [R22.64], R16 ;  /* 0x0000001016002986 */ /* 0x0003e2000c101506 */
[C---:B0-----:R-:W-:Y:S02]  /*240b0*/  LEA R20, P6, R8.reuse, R0, 0x1 ;  /* 0x0000000008147211 */ /* 0x041fe400078c08ff */
[----:B------:R-:W-:Y:S02]  /*240c0*/  PRMT R4, R19, 0x7632, R4 ;  /* 0x0000763213047816 */ /* 0x000fe40000000004 */
[----:B------:R-:W-:Y:S01]  /*240d0*/  LEA.HI.X.SX32 R21, R8, R2, 0x1, P6 ;  /* 0x0000000208157211 */ /* 0x000fe200030f0eff */
[----:B------:R-:W-:Y:S01]  /*240e0*/  IMAD R8, R7, 0x2, R3 ;  /* 0x0000000207087824 */ /* 0x000fe200078e0203 */
[----:B-1----:R-:W-:-:S03]  /*240f0*/  LEA R22, P6, R3, R0, 0x1 ;  /* 0x0000000003167211 */ /* 0x002fc600078c08ff */
[----:B------:R0:W-:Y:S01]  /*24100*/  @P1 STG.E.U16 [R20.64], R4 ;  /* 0x0000000414001986 */ /* 0x0001e2000c101506 */
[----:B------:R-:W-:Y:S02]  /*24110*/  LEA.HI.X.SX32 R23, R3, R2, 0x1, P6 ;  /* 0x0000000203177211 */ /* 0x000fe400030f0eff */
[C-C-:B------:R-:W-:Y:S02]  /*24120*/  LOP3.LUT R12, R14.reuse, 0x38, R26.reuse, 0xfe, !PT ;  /* 0x000000380e0c7812 */ /* 0x140fe400078efe1a */
[----:B------:R-:W-:Y:S02]  /*24130*/  LOP3.LUT R3, R14, 0x3e, R26, 0xfe, !PT ;  /* 0x0000003e0e037812 */ /* 0x000fe400078efe1a */
[----:B0-----:R-:W-:Y:S02]  /*24140*/  PRMT R4, R4, 0x7632, R4 ;  /* 0x0000763204047816 */ /* 0x001fe40000000004 */
[----:B------:R-:W-:Y:S02]  /*24150*/  LEA R20, P6, R8, R0, 0x1 ;  /* 0x0000000008147211 */ /* 0x000fe400078c08ff */
[----:B------:R-:W-:Y:S01]  /*24160*/  ISETP.LT.AND P3, PT, R12, c[0x0][0x17c], !P0 ;  /* 0x00005f000c007a0c */ /* 0x000fe20004761270 */
[----:B------:R0:W-:Y:S01]  /*24170*/  @P5 STG.E.U16 [R22.64], R4 ;  /* 0x0000000416005986 */ /* 0x0001e2000c101506 */
[----:B------:R-:W-:-:S02]  /*24180*/  LEA.HI.X.SX32 R21, R8, R2, 0x1, P6 ;  /* 0x0000000208157211 */ /* 0x000fc400030f0eff */
[----:B------:R-:W-:Y:S02]  /*24190*/  PRMT R16, R16, 0x7632, R16 ;  /* 0x0000763210107816 */ /* 0x000fe40000000010 */
[----:B------:R-:W-:Y:S01]  /*241a0*/  ISETP.LT.AND P5, PT, R3, c[0x0][0x17c], !P0 ;  /* 0x00005f0003007a0c */ /* 0x000fe200047a1270 */
[C---:B------:R-:W-:Y:S01]  /*241b0*/  IMAD R3, R7.reuse, 0x2, R8 ;  /* 0x0000000207037824 */ /* 0x040fe200078e0208 */
[--C-:B------:R-:W-:Y:S01]  /*241c0*/  LOP3.LUT R12, R14, 0x3a, R26.reuse, 0xfe, !PT ;  /* 0x0000003a0e0c7812 */ /* 0x100fe200078efe1a */
[----:B------:R1:W-:Y:S02]  /*241d0*/  @P4 STG.E.U16 [R20.64], R16 ;  /* 0x0000001014004986 */ /* 0x0003e4000c101506 */
[----:B------:R-:W-:Y:S01]  /*241e0*/  IMAD R8, R7, 0x2, R3 ;  /* 0x0000000207087824 */ /* 0x000fe200078e0203 */
[----:B------:R-:W-:Y:S02]  /*241f0*/  ISETP.LT.AND P2, PT, R12, c[0x0][0x17c], !P0 ;  /* 0x00005f000c007a0c */ /* 0x000fe40004741270 */
[----:B------:R-:W-:-:S02]  /*24200*/  LOP3.LUT R12, R14, 0x3c, R26, 0xfe, !PT ;  /* 0x0000003c0e0c7812 */ /* 0x000fc400078efe1a */
[----:B0-----:R-:W-:Y:S02]  /*24210*/  LOP3.LUT R4, R14, 0x40, R26, 0xfe, !PT ;  /* 0x000000400e047812 */ /* 0x001fe400078efe1a */
[C---:B-1----:R-:W-:Y:S02]  /*24220*/  LEA R20, P6, R3.reuse, R0, 0x1 ;  /* 0x0000000003147211 */ /* 0x042fe400078c08ff */
[----:B------:R-:W-:Y:S02]  /*24230*/  ISETP.LT.AND P1, PT, R12, c[0x0][0x17c], !P0 ;  /* 0x00005f000c007a0c */ /* 0x000fe40004721270 */
[----:B------:R-:W-:Y:S02]  /*24240*/  LEA.HI.X.SX32 R21, R3, R2, 0x1, P6 ;  /* 0x0000000203157211 */ /* 0x000fe400030f0eff */
[----:B------:R-:W-:Y:S01]  /*24250*/  ISETP.LT.AND P4, PT, R4, c[0x0][0x17c], !P0 ;  /* 0x00005f0004007a0c */ /* 0x000fe20004781270 */
[----:B------:R-:W-:Y:S01]  /*24260*/  IMAD R4, R7, 0x2, R8 ;  /* 0x0000000207047824 */ /* 0x000fe200078e0208 */
[----:B------:R-:W-:-:S02]  /*24270*/  PRMT R12, R18, 0x7632, R12 ;  /* 0x00007632120c7816 */ /* 0x000fc4000000000c */
[C---:B------:R-:W-:Y:S01]  /*24280*/  LEA R22, P6, R8.reuse, R0, 0x1 ;  /* 0x0000000008167211 */ /* 0x040fe200078c08ff */
[----:B------:R-:W2:Y:S01]  /*24290*/  LDL.LU R18, [R1+0x54] ;  /* 0x0000540001127983 */ /* 0x000ea20000300800 */
[----:B------:R-:W-:Y:S02]  /*242a0*/  PRMT R3, R15, 0x7632, R3 ;  /* 0x000076320f037816 */ /* 0x000fe40000000003 */
[----:B------:R-:W-:Y:S01]  /*242b0*/  LEA.HI.X.SX32 R23, R8, R2, 0x1, P6 ;  /* 0x0000000208177211 */ /* 0x000fe200030f0eff */
[----:B------:R0:W-:Y:S04]  /*242c0*/  @P3 STG.E.U16 [R20.64], R12 ;  /* 0x0000000c14003986 */ /* 0x0001e8000c101506 */
[----:B------:R1:W-:Y:S01]  /*242d0*/  @P2 STG.E.U16 [R22.64], R3 ;  /* 0x0000000316002986 */ /* 0x0003e2000c101506 */
[----:B0-----:R-:W-:Y:S01]  /*242e0*/  LEA R20, P6, R4, R0, 0x1 ;  /* 0x0000000004147211 */ /* 0x001fe200078c08ff */
[----:B-1----:R-:W-:-:S03]  /*242f0*/  IMAD R3, R7, 0x2, R4 ;  /* 0x0000000207037824 */ /* 0x002fc600078e0204 */
[----:B------:R-:W-:Y:S02]  /*24300*/  LEA.HI.X.SX32 R21, R4, R2, 0x1, P6 ;  /* 0x0000000204157211 */ /* 0x000fe400030f0eff */
[----:B------:R-:W-:Y:S02]  /*24310*/  PRMT R4, R29, 0x7632, R4 ;  /* 0x000076321d047816 */ /* 0x000fe40000000004 */
[----:B------:R-:W-:Y:S01]  /*24320*/  LOP3.LUT R8, R14, 0x44, R26, 0xfe, !PT ;  /* 0x000000440e087812 */ /* 0x000fe200078efe1a */
[----:B------:R-:W2:Y:S01]  /*24330*/  LDL.LU R29, [R1+0x9f4] ;  /* 0x0009f400011d7983 */ /* 0x000ea20000300800 */
[----:B------:R-:W-:-:S03]  /*24340*/  LEA R22, P6, R3, R0, 0x1 ;  /* 0x0000000003167211 */ /* 0x000fc600078c08ff */
[----:B------:R0:W-:Y:S01]  /*24350*/  @P1 STG.E.U16 [R20.64], R4 ;  /* 0x0000000414001986 */ /* 0x0001e2000c101506 */
[----:B------:R-:W-:Y:S02]  /*24360*/  ISETP.LT.AND P2, PT, R8, c[0x0][0x17c], !P0 ;  /* 0x00005f0008007a0c */ /* 0x000fe40004741270 */
[----:B------:R-:W-:Y:S01]  /*24370*/  LOP3.LUT R8, R14, 0x46, R26, 0xfe, !PT ;  /* 0x000000460e087812 */ /* 0x000fe200078efe1a */
[----:B------:R-:W2:Y:S01]  /*24380*/  LDL.LU R24, [R1+0x94] ;  /* 0x0000940001187983 */ /* 0x000ea20000300800 */
[----:B------:R-:W-:Y:S01]  /*24390*/  LEA.HI.X.SX32 R23, R3, R2, 0x1, P6 ;  /* 0x0000000203177211 */ /* 0x000fe200030f0eff */
[----:B0-----:R-:W-:Y:S02]  /*243a0*/  IMAD R4, R7, 0x2, R3 ;  /* 0x0000000207047824 */ /* 0x001fe400078e0203 */
[----:B------:R-:W2:Y:S01]  /*243b0*/  LDL.LU R25, [R1+0x44] ;  /* 0x0000440001197983 */ /* 0x000ea20000300800 */
[----:B------:R-:W-:Y:S02]  /*243c0*/  ISETP.LT.AND P1, PT, R8, c[0x0][0x17c], !P0 ;  /* 0x00005f0008007a0c */ /* 0x000fe40004721270 */
[C---:B------:R-:W-:Y:S01]  /*243d0*/  LEA R20, P6, R4.reuse, R0, 0x1 ;  /* 0x0000000004147211 */ /* 0x040fe200078c08ff */
[----:B------:R-:W2:Y:S01]  /*243e0*/  LDL.LU R19, [R1+0x4] ;  /* 0x0000040001137983 */ /* 0x000ea20000300800 */
[----:B------:R-:W-:Y:S01]  /*243f0*/  PRMT R8, R11, 0x7632, R8 ;  /* 0x000076320b087816 */ /* 0x000fe20000000008 */
[----:B------:R-:W-:Y:S01]  /*24400*/  IMAD R3, R7, 0x2, R4 ;  /* 0x0000000207037824 */ /* 0x000fe200078e0204 */
[----:B------:R-:W-:Y:S01]  /*24410*/  LEA.HI.X.SX32 R21, R4, R2, 0x1, P6 ;  /* 0x0000000204157211 */ /* 0x000fe200030f0eff */
[----:B------:R-:W2:Y:S04]  /*24420*/  LDL.LU R15, [R1+0x84] ;  /* 0x00008400010f7983 */ /* 0x000ea80000300800 */
[----:B------:R-:W2:Y:S04]  /*24430*/  LDL.LU R11, [R1+0x34] ;  /* 0x00003400010b7983 */ /* 0x000ea80000300800 */
[----:B------:R-:W2:Y:S01]  /*24440*/  LDL R4, [R1+0x64] ;  /* 0x0000640001047983 */ /* 0x000ea20000100800 */
[----:B------:R-:W-:-:S03]  /*24450*/  LOP3.LUT R12, R14, 0x48, R26, 0xfe, !PT ;  /* 0x000000480e0c7812 */ /* 0x000fc600078efe1a */
[----:B------:R0:W-:Y:S01]  /*24460*/  @P5 STG.E.U16 [R22.64], R8 ;  /* 0x0000000816005986 */ /* 0x0001e2000c101506 */
[----:B------:R-:W-:-:S03]  /*24470*/  ISETP.LT.AND P5, PT, R12, c[0x0][0x17c], !P0 ;  /* 0x00005f000c007a0c */ /* 0x000fc600047a1270 */
[----:B------:R-:W3:Y:S01]  /*24480*/  LDL.LU R12, [R1+0x24] ;  /* 0x00002400010c7983 */ /* 0x000ee20000300800 */
[----:B------:R-:W-:-:S04]  /*24490*/  LOP3.LUT R16, R14, 0x42, R26, 0xfe, !PT ;  /* 0x000000420e107812 */ /* 0x000fc800078efe1a */
[----:B------:R-:W-:Y:S02]  /*244a0*/  ISETP.LT.AND P3, PT, R16, c[0x0][0x17c], !P0 ;  /* 0x00005f0010007a0c */ /* 0x000fe40004761270 */
[C---:B0-----:R-:W-:Y:S02]  /*244b0*/  LEA R22, P6, R3.reuse, R0, 0x1 ;  /* 0x0000000003167211 */ /* 0x041fe400078c08ff */
[--C-:B------:R-:W-:Y:S02]  /*244c0*/  LOP3.LUT R8, R14, 0x4a, R26.reuse, 0xfe, !PT ;  /* 0x0000004a0e087812 */ /* 0x100fe400078efe1a */
[----:B------:R-:W-:Y:S01]  /*244d0*/  LEA.HI.X.SX32 R23, R3, R2, 0x1, P6 ;  /* 0x0000000203177211 */ /* 0x000fe200030f0eff */
[----:B--2---:R0:W-:Y:S01]  /*244e0*/  @P4 STG.E.U16 [R20.64], R4 ;  /* 0x0000000414004986 */ /* 0x0041e2000c101506 */
[----:B------:R-:W-:Y:S02]  /*244f0*/  ISETP.LT.AND P4, PT, R8, c[0x0][0x17c], !P0 ;  /* 0x00005f0008007a0c */ /* 0x000fe40004781270 */
[----:B------:R-:W-:Y:S01]  /*24500*/  LOP3.LUT R8, R14, 0x4c, R26, 0xfe, !PT ;  /* 0x0000004c0e087812 */ /* 0x000fe200078efe1a */
[----:B0-----:R-:W-:-:S02]  /*24510*/  IMAD R4, R7, 0x2, R3 ;  /* 0x0000000207047824 */ /* 0x001fc400078e0203 */
[----:B------:R0:W-:Y:S02]  /*24520*/  @P3 STG.E.U16 [R22.64], R18 ;  /* 0x0000001216003986 */ /* 0x0001e4000c101506 */
[C---:B------:R-:W-:Y:S01]  /*24530*/  IMAD R3, R7.reuse, 0x2, R4 ;  /* 0x0000000207037824 */ /* 0x040fe200078e0204 */
[----:B------:R-:W-:Y:S02]  /*24540*/  LEA R20, P6, R4, R0, 0x1 ;  /* 0x0000000004147211 */ /* 0x000fe400078c08ff */
[----:B------:R-:W-:Y:S02]  /*24550*/  ISETP.LT.AND P3, PT, R8, c[0x0][0x17c], !P0 ;  /* 0x00005f0008007a0c */ /* 0x000fe40004761270 */
[----:B------:R-:W-:Y:S01]  /*24560*/  LEA.HI.X.SX32 R21, R4, R2, 0x1, P6 ;  /* 0x0000000204157211 */ /* 0x000fe200030f0eff */
[----:B------:R-:W-:Y:S01]  /*24570*/  IMAD R4, R7, 0x2, R3 ;  /* 0x0000000207047824 */ /* 0x000fe200078e0203 */
[----:B------:R-:W-:Y:S02]  /*24580*/  LOP3.LUT R8, R14, 0x4e, R26, 0xfe, !PT ;  /* 0x0000004e0e087812 */ /* 0x000fe400078efe1a */
[----:B0-----:R-:W-:Y:S01]  /*24590*/  LEA R22, P6, R3, R0, 0x1 ;  /* 0x0000000003167211 */ /* 0x001fe200078c08ff */
[----:B---3--:R0:W-:Y:S01]  /*245a0*/  @P2 STG.E.U16 [R20.64], R12 ;  /* 0x0000000c14002986 */ /* 0x0081e2000c101506 */
[----:B------:R-:W-:Y:S01]  /*245b0*/  ISETP.LT.AND P2, PT, R8, c[0x0][0x17c], !P0 ;  /* 0x00005f0008007a0c */ /* 0x000fe20004741270 */
[----:B------:R-:W-:Y:S01]  /*245c0*/  IMAD R8, R7, 0x2, R4 ;  /* 0x0000000207087824 */ /* 0x000fe200078e0204 */
[----:B------:R-:W-:-:S02]  /*245d0*/  LEA.HI.X.SX32 R23, R3, R2, 0x1, P6 ;  /* 0x0000000203177211 */ /* 0x000fc400030f0eff */
[----:B------:R-:W-:-:S03]  /*245e0*/  LOP3.LUT R3, R14, 0x50, R26, 0xfe, !PT ;  /* 0x000000500e037812 */ /* 0x000fc600078efe1a */
[----:B------:R1:W-:Y:S01]  /*245f0*/  @P1 STG.E.U16 [R22.64], R9 ;  /* 0x0000000916001986 */ /* 0x0003e2000c101506 */
[C---:B0-----:R-:W-:Y:S02]  /*24600*/  LEA R20, P6, R4.reuse, R0, 0x1 ;  /* 0x0000000004147211 */ /* 0x041fe400078c08ff */
[----:B------:R-:W-:Y:S02]  /*24610*/  ISETP.LT.AND P1, PT, R3, c[0x0][0x17c], !P0 ;  /* 0x00005f0003007a0c */ /* 0x000fe40004721270 */
[----:B------:R-:W-:Y:S01]  /*24620*/  LEA.HI.X.SX32 R21, R4, R2, 0x1, P6 ;  /* 0x0000000204157211 */ /* 0x000fe200030f0eff */
[----:B------:R-:W-:Y:S01]  /*24630*/  IMAD R3, R7, 0x2, R8 ;  /* 0x0000000207037824 */ /* 0x000fe200078e0208 */
[----:B------:R-:W-:Y:S02]  /*24640*/  LOP3.LUT R4, R14, 0x52, R26, 0xfe, !PT ;  /* 0x000000520e047812 */ /* 0x000fe400078efe1a */
[----:B-1----:R-:W-:Y:S01]  /*24650*/  LEA R22, P6, R8, R0, 0x1 ;  /* 0x0000000008167211 */ /* 0x002fe200078c08ff */
[----:B------:R0:W-:Y:S01]  /*24660*/  @P5 STG.E.U16 [R20.64], R24 ;  /* 0x0000001814005986 */ /* 0x0001e2000c101506 */
[----:B------:R-:W-:-:S02]  /*24670*/  ISETP.LT.AND P5, PT, R4, c[0x0][0x17c], !P0 ;  /* 0x00005f0004007a0c */ /* 0x000fc400047a1270 */
[----:B------:R-:W-:Y:S01]  /*24680*/  LEA.HI.X.SX32 R23, R8, R2, 0x1, P6 ;  /* 0x0000000208177211 */ /* 0x000fe200030f0eff */
[----:B------:R-:W-:Y:S01]  /*24690*/  IMAD R4, R7, 0x2, R3 ;  /* 0x0000000207047824 */ /* 0x000fe200078e0203 */
[----:B------:R-:W-:-:S03]  /*246a0*/  LOP3.LUT R8, R14, 0x54, R26, 0xfe, !PT ;  /* 0x000000540e087812 */ /* 0x000fc600078efe1a */
[----:B------:R1:W-:Y:S01]  /*246b0*/  @P4 STG.E.U16 [R22.64], R25 ;  /* 0x0000001916004986 */ /* 0x0003e2000c101506 */
[----:B0-----:R-:W-:Y:S02]  /*246c0*/  LEA R20, P6, R3, R0, 0x1 ;  /* 0x0000000003147211 */ /* 0x001fe400078c08ff */
[----:B------:R-:W-:Y:S01]  /*246d0*/  ISETP.LT.AND P4, PT, R8, c[0x0][0x17c], !P0 ;  /* 0x00005f0008007a0c */ /* 0x000fe20004781270 */
[----:B------:R-:W-:Y:S01]  /*246e0*/  IMAD R8, R7, 0x2, R4 ;  /* 0x0000000207087824 */ /* 0x000fe200078e0204 */
[----:B------:R-:W-:Y:S02]  /*246f0*/  LEA.HI.X.SX32 R21, R3, R2, 0x1, P6 ;  /* 0x0000000203157211 */ /* 0x000fe400030f0eff */
[----:B------:R-:W-:Y:S02]  /*24700*/  LOP3.LUT R3, R14, 0x56, R26, 0xfe, !PT ;  /* 0x000000560e037812 */ /* 0x000fe400078efe1a */
[----:B-1----:R-:W-:Y:S01]  /*24710*/  LEA R22, P6, R4, R0, 0x1 ;  /* 0x0000000004167211 */ /* 0x002fe200078c08ff */
[----:B------:R0:W-:Y:S01]  /*24720*/  @P3 STG.E.U16 [R20.64], R19 ;  /* 0x0000001314003986 */ /* 0x0001e2000c101506 */
[----:B------:R-:W-:-:S02]  /*24730*/  ISETP.LT.AND P3, PT, R3, c[0x0][0x17c], !P0 ;  /* 0x00005f0003007a0c */ /* 0x000fc40004761270 */
[----:B------:R-:W-:Y:S01]  /*24740*/  LEA.HI.X.SX32 R23, R4, R2, 0x1, P6 ;  /* 0x0000000204177211 */ /* 0x000fe200030f0eff */
[----:B------:R-:W-:Y:S01]  /*24750*/  IMAD R3, R7, 0x2, R8 ;  /* 0x0000000207037824 */ /* 0x000fe200078e0208 */
[----:B------:R-:W-:-:S03]  /*24760*/  LOP3.LUT R4, R14, 0x58, R26, 0xfe, !PT ;  /* 0x000000580e047812 */ /* 0x000fc600078efe1a */
[----:B----4-:R1:W-:Y:S01]  /*24770*/  @P2 STG.E.U16 [R22.64], R13 ;  /* 0x0000000d16002986 */ /* 0x0103e2000c101506 */
[----:B0-----:R-:W-:Y:S02]  /*24780*/  LEA R20, P6, R8, R0, 0x1 ;  /* 0x0000000008147211 */ /* 0x001fe400078c08ff */
[----:B------:R-:W-:Y:S02]  /*24790*/  ISETP.LT.AND P2, PT, R4, c[0x0][0x17c], !P0 ;  /* 0x00005f0004007a0c */ /* 0x000fe40004741270 */
[----:B------:R-:W-:Y:S01]  /*247a0*/  LEA.HI.X.SX32 R21, R8, R2, 0x1, P6 ;  /* 0x0000000208157211 */ /* 0x000fe200030f0eff */
[----:B------:R-:W-:Y:S01]  /*247b0*/  IMAD R4, R7, 0x2, R3 ;  /* 0x0000000207047824 */ /* 0x000fe200078e0203 */
[----:B------:R-:W-:Y:S02]  /*247c0*/  LOP3.LUT R8, R14, 0x5a, R26, 0xfe, !PT ;  /* 0x0000005a0e087812 */ /* 0x000fe400078efe1a */
[----:B-1----:R-:W-:Y:S01]  /*247d0*/  LEA R22, P6, R3, R0, 0x1 ;  /* 0x0000000003167211 */ /* 0x002fe200078c08ff */
[----:B------:R0:W-:Y:S01]  /*247e0*/  @P1 STG.E.U16 [R20.64], R15 ;  /* 0x0000000f14001986 */ /* 0x0001e2000c101506 */
        /* <DEDUP_REMOVED lines=21> */
[----:B-1----:R-:W-:-:S03]  /*24940*/  LEA R22, P6, R4, R0, 0x1 ;  /* 0x0000000004167211 */ /* 0x002fc600078c08ff */
[----:B------:R0:W-:Y:S01]  /*24950*/  @P2 STG.E.U16 [R20.64], R29 ;  /* 0x0000001d14002986 */ /* 0x0001e2000c101506 */
[----:B------:R-:W-:Y:S02]  /*24960*/  LOP3.LUT R3, R14, 0x62, R26, 0xfe, !PT ;  /* 0x000000620e037812 */ /* 0x000fe400078efe1a */
[----:B------:R-:W-:Y:S02]  /*24970*/  LEA.HI.X.SX32 R23, R4, R2, 0x1, P6 ;  /* 0x0000000204177211 */ /* 0x000fe400030f0eff */
[----:B------:R-:W-:Y:S01]  /*24980*/  ISETP.LT.AND P2, PT, R3, c[0x0][0x17c], !P0 ;  /* 0x00005f0003007a0c */ /* 0x000fe20004741270 */
[----:B------:R-:W-:Y:S01]  /*24990*/  IMAD R3, R7, 0x2, R8 ;  /* 0x0000000207037824 */ /* 0x000fe200078e0208 */
[----:B0-----:R-:W-:-:S04]  /*249a0*/  LEA R20, P6, R8, R0, 0x1 ;  /* 0x0000000008147211 */ /* 0x001fc800078c08ff */
[----:B------:R-:W-:Y:S02]  /*249b0*/  LEA.HI.X.SX32 R21, R8, R2, 0x1, P6 ;  /* 0x0000000208157211 */ /* 0x000fe400030f0eff */
[----:B------:R-:W-:Y:S01]  /*249c0*/  LOP3.LUT R8, R14, 0x66, R26, 0xfe, !PT ;  /* 0x000000660e087812 */ /* 0x000fe200078efe1a */
[----:B------:R0:W-:Y:S04]  /*249d0*/  @P1 STG.E.U16 [R22.64], R28 ;  /* 0x0000001c16001986 */ /* 0x0001e8000c101506 */
[----:B------:R1:W-:Y:S01]  /*249e0*/  @P5 STG.E.U16 [R20.64], R6 ;  /* 0x0000000614005986 */ /* 0x0003e2000c101506 */
[----:B------:R-:W-:-:S03]  /*249f0*/  ISETP.LT.AND P5, PT, R8, c[0x0][0x17c], !P0 ;  /* 0x00005f0008007a0c */ /* 0x000fc600047a1270 */
[----:B------:R-:W2:Y:S01]  /*24a00*/  LDL.LU R8, [R1+0x64] ;  /* 0x0000640001087983 */ /* 0x000ea20000300800 */
[--C-:B------:R-:W-:Y:S02]  /*24a10*/  LOP3.LUT R4, R14, 0x64, R26.reuse, 0xfe, !PT ;  /* 0x000000640e047812 */ /* 0x100fe400078efe1a */
[----:B0-----:R-:W-:Y:S02]  /*24a20*/  LEA R22, P6, R3, R0, 0x1 ;  /* 0x0000000003167211 */ /* 0x001fe400078c08ff */
[----:B------:R-:W-:Y:S01]  /*24a30*/  ISETP.LT.AND P1, PT, R4, c[0x0][0x17c], !P0 ;  /* 0x00005f0004007a0c */ /* 0x000fe20004721270 */
[----:B------:R-:W-:Y:S01]  /*24a40*/  IMAD R4, R7, 0x2, R3 ;  /* 0x0000000207047824 */ /* 0x000fe200078e0203 */
[----:B------:R-:W-:Y:S02]  /*24a50*/  LEA.HI.X.SX32 R23, R3, R2, 0x1, P6 ;  /* 0x0000000203177211 */ /* 0x000fe400030f0eff */
[----:B------:R-:W-:-:S03]  /*24a60*/  LOP3.LUT R3, R14, 0x68, R26, 0xfe, !PT ;  /* 0x000000680e037812 */ /* 0x000fc600078efe1a */
[----:B------:R0:W-:Y:S01]  /*24a70*/  @P4 STG.E.U16 [R22.64], R10 ;  /* 0x0000000a16004986 */ /* 0x0001e2000c101506 */
[----:B------:R-:W-:Y:S01]  /*24a80*/  ISETP.LT.AND P4, PT, R3, c[0x0][0x17c], !P0 ;  /* 0x00005f0003007a0c */ /* 0x000fe20004781270 */
[----:B------:R-:W-:Y:S01]  /*24a90*/  IMAD R3, R7, 0x2, R4 ;  /* 0x0000000207037824 */ /* 0x000fe200078e0204 */
[----:B-1----:R-:W-:-:S04]  /*24aa0*/  LEA R20, P6, R4, R0, 0x1 ;  /* 0x0000000004147211 */ /* 0x002fc800078c08ff */
[----:B------:R-:W-:Y:S01]  /*24ab0*/  LEA.HI.X.SX32 R21, R4, R2, 0x1, P6 ;  /* 0x0000000204157211 */ /* 0x000fe200030f0eff */
[----:B------:R-:W-:Y:S01]  /*24ac0*/  IMAD R4, R7, 0x2, R3 ;  /* 0x0000000207047824 */ /* 0x000fe200078e0203 */
[C---:B0-----:R-:W-:Y:S02]  /*24ad0*/  LEA R22, P6, R3.reuse, R0, 0x1 ;  /* 0x0000000003167211 */ /* 0x041fe400078c08ff */
[----:B------:R-:W-:Y:S02]  /*24ae0*/  PRMT R9, R18, 0x7632, R9 ;  /* 0x0000763212097816 */ /* 0x000fe40000000009 */
[----:B------:R-:W-:Y:S01]  /*24af0*/  LEA.HI.X.SX32 R23, R3, R2, 0x1, P6 ;  /* 0x0000000203177211 */ /* 0x000fe200030f0eff */
[----:B------:R-:W-:Y:S01]  /*24b00*/  IMAD R3, R7, 0x2, R4 ;  /* 0x0000000207037824 */ /* 0x000fe200078e0204 */
[----:B------:R-:W-:Y:S01]  /*24b10*/  PRMT R13, R25, 0x7632, R13 ;  /* 0x00007632190d7816 */ /* 0x000fe2000000000d */
[----:B------:R-:W3:Y:S01]  /*24b20*/  LDL.LU R18, [R1+0x9f0] ;  /* 0x0009f00001127983 */ /* 0x000ee20000300800 */
[----:B------:R-:W-:-:S02]  /*24b30*/  PRMT R17, R17, 0x7632, R17 ;  /* 0x0000763211117816 */ /* 0x000fc40000000011 */
[----:B--2---:R-:W-:Y:S02]  /*24b40*/  PRMT R5, R8, 0x7632, R5 ;  /* 0x0000763208057816 */ /* 0x004fe40000000005 */
[----:B------:R-:W-:-:S03]  /*24b50*/  LOP3.LUT R8, R14, 0x6a, R26, 0xfe, !PT ;  /* 0x0000006a0e087812 */ /* 0x000fc600078efe1a */
[----:B------:R0:W-:Y:S01]  /*24b60*/  @P3 STG.E.U16 [R20.64], R5 ;  /* 0x0000000514003986 */ /* 0x0001e2000c101506 */
[----:B------:R-:W-:Y:S02]  /*24b70*/  ISETP.LT.AND P3, PT, R8, c[0x0][0x17c], !P0 ;  /* 0x00005f0008007a0c */ /* 0x000fe40004761270 */
[----:B------:R-:W-:Y:S01]  /*24b80*/  LOP3.LUT R8, R14, 0x6c, R26, 0xfe, !PT ;  /* 0x0000006c0e087812 */ /* 0x000fe200078efe1a */
[----:B------:R1:W-:Y:S03]  /*24b90*/  @P2 STG.E.U16 [R22.64], R9 ;  /* 0x0000000916002986 */ /* 0x0003e6000c101506 */
[----:B------:R-:W-:Y:S02]  /*24ba0*/  ISETP.LT.AND P2, PT, R8, c[0x0][0x17c], !P0 ;  /* 0x00005f0008007a0c */ /* 0x000fe40004741270 */
[----:B0-----:R-:W-:Y:S02]  /*24bb0*/  LEA R20, P6, R4, R0, 0x1 ;  /* 0x0000000004147211 */ /* 0x001fe400078c08ff */
[----:B------:R-:W-:-:S02]  /*24bc0*/  PRMT R5, R12, 0x7632, R5 ;  /* 0x000076320c057816 */ /* 0x000fc40000000005 */
[----:B------:R-:W-:Y:S01]  /*24bd0*/  LEA.HI.X.SX32 R21, R4, R2, 0x1, P6 ;  /* 0x0000000204157211 */ /* 0x000fe200030f0eff */
[----:B------:R-:W-:Y:S01]  /*24be0*/  IMAD R4, R7, 0x2, R3 ;  /* 0x0000000207047824 */ /* 0x000fe200078e0203 */
[C---:B-1----:R-:W-:Y:S02]  /*24bf0*/  LEA R22, P6, R3.reuse, R0, 0x1 ;  /* 0x0000000003167211 */ /* 0x042fe400078c08ff */
[----:B------:R-:W-:Y:S01]  /*24c00*/  LOP3.LUT R8, R14, 0x6e, R26, 0xfe, !PT ;  /* 0x0000006e0e087812 */ /* 0x000fe200078efe1a */
[----:B------:R0:W-:Y:S01]  /*24c10*/  @P1 STG.E.U16 [R20.64], R5 ;  /* 0x0000000514001986 */ /* 0x0001e2000c101506 */
[----:B------:R-:W-:Y:S02]  /*24c20*/  LEA.HI.X.SX32 R23, R3, R2, 0x1, P6 ;  /* 0x0000000203177211 */ /* 0x000fe400030f0eff */
[----:B------:R-:W-:Y:S02]  /*24c30*/  PRMT R9, R9, 0x7632, R9 ;  /* 0x0000763209097816 */ /* 0x000fe40000000009 */
[----:B------:R-:W-:-:S02]  /*24c40*/  ISETP.LT.AND P1, PT, R8, c[0x0][0x17c], !P0 ;  /* 0x00005f0008007a0c */ /* 0x000fc40004721270 */
[----:B------:R-:W-:Y:S02]  /*24c50*/  LEA R8, P6, R4, R0, 0x1 ;  /* 0x0000000004087211 */ /* 0x000fe400078c08ff */
[----:B------:R-:W-:Y:S01]  /*24c60*/  LOP3.LUT R3, R14, 0x70, R26, 0xfe, !PT ;  /* 0x000000700e037812 */ /* 0x000fe200078efe1a */
[----:B------:R1:W-:Y:S01]  /*24c70*/  @P5 STG.E.U16 [R22.64], R9 ;  /* 0x0000000916005986 */ /* 0x0003e2000c101506 */
[----:B0-----:R-:W-:Y:S02]  /*24c80*/  PRMT R5, R24, 0x7632, R5 ;  /* 0x0000763218057816 */ /* 0x001fe40000000005 */
[----:B------:R-:W-:Y:S01]  /*24c90*/  ISETP.LT.AND P5, PT, R3, c[0x0][0x17c], !P0 ;  /* 0x00005f0003007a0c */ /* 0x000fe200047a1270 */
[----:B------:R-:W-:Y:S01]  /*24ca0*/  IMAD R3, R7, 0x2, R4 ;  /* 0x0000000207037824 */ /* 0x000fe200078e0204 */
[----:B-1----:R-:W-:-:S03]  /*24cb0*/  LEA.HI.X.SX32 R9, R4, R2, 0x1, P6 ;  /* 0x0000000204097211 */ /* 0x002fc600030f0eff */
[----:B------:R-:W-:Y:S01]  /*24cc0*/  IMAD R4, R7, 0x2, R3 ;  /* 0x0000000207047824 */ /* 0x000fe200078e0203 */
[--C-:B------:R-:W-:Y:S01]  /*24cd0*/  LOP3.LUT R12, R14, 0x72, R26.reuse, 0xfe, !PT ;  /* 0x000000720e0c7812 */ /* 0x100fe200078efe1a */
[----:B------:R0:W-:Y:S03]  /*24ce0*/  @P4 STG.E.U16 [R8.64], R5 ;  /* 0x0000000508004986 */ /* 0x0001e6000c101506 */
[----:B------:R-:W-:Y:S02]  /*24cf0*/  ISETP.LT.AND P4, PT, R12, c[0x0][0x17c], !P0 ;  /* 0x00005f000c007a0c */ /* 0x000fe40004781270 */
[----:B------:R-:W-:Y:S02]  /*24d00*/  LOP3.LUT R12, R14, 0x74, R26, 0xfe, !PT ;  /* 0x000000740e0c7812 */ /* 0x000fe400078efe1a */
[----:B0-----:R-:W-:-:S04]  /*24d10*/  LEA R8, P6, R3, R0, 0x1 ;  /* 0x0000000003087211 */ /* 0x001fc800078c08ff */
[----:B------:R-:W-:Y:S01]  /*24d20*/  LEA.HI.X.SX32 R9, R3, R2, 0x1, P6 ;  /* 0x0000000203097211 */ /* 0x000fe200030f0eff */
[----:B------:R-:W-:Y:S01]  /*24d30*/  IMAD R3, R7, 0x2, R4 ;  /* 0x0000000207037824 */ /* 0x000fe200078e0204 */
[C---:B------:R-:W-:Y:S02]  /*24d40*/  LEA R20, P6, R4.reuse, R0, 0x1 ;  /* 0x0000000004147211 */ /* 0x040fe400078c08ff */
[----:B------:R-:W-:Y:S01]  /*24d50*/  PRMT R5, R19, 0x7632, R5 ;  /* 0x0000763213057816 */ /* 0x000fe20000000005 */
[----:B------:R0:W-:Y:S01]  /*24d60*/  @P3 STG.E.U16 [R8.64], R13 ;  /* 0x0000000d08003986 */ /* 0x0001e2000c101506 */
[----:B------:R-:W-:Y:S01]  /*24d70*/  LEA.HI.X.SX32 R21, R4, R2, 0x1, P6 ;  /* 0x0000000204157211 */ /* 0x000fe200030f0eff */
[----:B------:R-:W-:Y:S01]  /*24d80*/  IMAD R4, R7, 0x2, R3 ;  /* 0x0000000207047824 */ /* 0x000fe200078e0203 */
[----:B------:R-:W-:Y:S02]  /*24d90*/  ISETP.LT.AND P3, PT, R12, c[0x0][0x17c], !P0 ;  /* 0x00005f000c007a0c */ /* 0x000fe40004761270 */
[----:B------:R-:W-:Y:S01]  /*24da0*/  LOP3.LUT R12, R14, 0x76, R26, 0xfe, !PT ;  /* 0x000000760e0c7812 */ /* 0x000fe200078efe1a */
[----:B------:R1:W-:Y:S01]  /*24db0*/  @P2 STG.E.U16 [R20.64], R5 ;  /* 0x0000000514002986 */ /* 0x0003e2000c101506 */
[----:B0-----:R-:W-:-:S02]  /*24dc0*/  LEA R8, P6, R3, R0, 0x1 ;  /* 0x0000000003087211 */ /* 0x001fc400078c08ff */
[----:B------:R-:W-:Y:S02]  /*24dd0*/  PRMT R13, R13, 0x7632, R13 ;  /* 0x000076320d0d7816 */ /* 0x000fe4000000000d */
[----:B------:R-:W-:Y:S02]  /*24de0*/  LEA.HI.X.SX32 R9, R3, R2, 0x1, P6 ;  /* 0x0000000203097211 */ /* 0x000fe400030f0eff */
[----:B------:R-:W-:Y:S02]  /*24df0*/  ISETP.LT.AND P2, PT, R12, c[0x0][0x17c], !P0 ;  /* 0x00005f000c007a0c */ /* 0x000fe40004741270 */
[----:B------:R-:W-:Y:S01]  /*24e00*/  LEA R12, P6, R4, R0, 0x1 ;  /* 0x00000000040c7211 */ /* 0x000fe200078c08ff */
[----:B------:R0:W-:Y:S01]  /*24e10*/  @P1 STG.E.U16 [R8.64], R13 ;  /* 0x0000000d08001986 */ /* 0x0001e2000c101506 */
[----:B------:R-:W-:Y:S02]  /*24e20*/  LOP3.LUT R3, R14, 0x78, R26, 0xfe, !PT ;  /* 0x000000780e037812 */ /* 0x000fe400078efe1a */
[----:B-1----:R-:W-:-:S02]  /*24e30*/  PRMT R5, R15, 0x7632, R5 ;  /* 0x000076320f057816 */ /* 0x002fc40000000005 */
[----:B------:R-:W-:Y:S02]  /*24e40*/  ISETP.LT.AND P1, PT, R3, c[0x0][0x17c], !P0 ;  /* 0x00005f0003007a0c */ /* 0x000fe40004721270 */
[----:B0-----:R-:W-:Y:S01]  /*24e50*/  LEA.HI.X.SX32 R13, R4, R2, 0x1, P6 ;  /* 0x00000002040d7211 */ /* 0x001fe200030f0eff */
[----:B------:R-:W-:Y:S01]  /*24e60*/  IMAD R4, R7, 0x2, R4 ;  /* 0x0000000207047824 */ /* 0x000fe200078e0204 */
[----:B------:R-:W-:-:S03]  /*24e70*/  LOP3.LUT R9, R14, 0x7a, R26, 0xfe, !PT ;  /* 0x0000007a0e097812 */ /* 0x000fc600078efe1a */
[----:B------:R-:W-:Y:S01]  /*24e80*/  IMAD R3, R7, 0x2, R4 ;  /* 0x0000000207037824 */ /* 0x000fe200078e0204 */
[C---:B------:R-:W-:Y:S01]  /*24e90*/  LEA R8, P6, R4.reuse, R0, 0x1 ;  /* 0x0000000004087211 */ /* 0x040fe200078c08ff */
[----:B------:R0:W-:Y:S01]  /*24ea0*/  @P5 STG.E.U16 [R12.64], R5 ;  /* 0x000000050c005986 */ /* 0x0001e2000c101506 */
[----:B------:R-:W-:Y:S02]  /*24eb0*/  ISETP.LT.AND P5, PT, R9, c[0x0][0x17c], !P0 ;  /* 0x00005f0009007a0c */ /* 0x000fe400047a1270 */
[----:B------:R-:W-:Y:S02]  /*24ec0*/  LEA.HI.X.SX32 R9, R4, R2, 0x1, P6 ;  /* 0x0000000204097211 */ /* 0x000fe400030f0eff */
[----:B------:R-:W-:Y:S02]  /*24ed0*/  LEA R4, P6, R3, R0, 0x1 ;  /* 0x0000000003047211 */ /* 0x000fe400078c08ff */
[----:B------:R-:W-:Y:S02]  /*24ee0*/  PRMT R16, R5, 0x7632, R16 ;  /* 0x0000763205107816 */ /* 0x000fe40000000010 */
[----:B0-----:R-:W-:Y:S01]  /*24ef0*/  PRMT R12, R11, 0x7632, R12 ;  /* 0x000076320b0c7816 */ /* 0x001fe2000000000c */
[----:B------:R-:W-:Y:S01]  /*24f00*/  IMAD R13, R7, 0x2, R3 ;  /* 0x00000002070d7824 */ /* 0x000fe200078e0203 */
[----:B------:R-:W-:-:S02]  /*24f10*/  LEA.HI.X.SX32 R5, R3, R2, 0x1, P6 ;  /* 0x0000000203057211 */ /* 0x000fc400030f0eff */
[----:B------:R-:W-:Y:S01]  /*24f20*/  LOP3.LUT R3, R14, 0x7e, R26, 0xfe, !PT ;  /* 0x0000007e0e037812 */ /* 0x000fe200078efe1a */
[----:B------:R0:W-:Y:S04]  /*24f30*/  @P4 STG.E.U16 [R8.64], R12 ;  /* 0x0000000c08004986 */ /* 0x0001e8000c101506 */
[----:B------:R1:W-:Y:S01]  /*24f40*/  @P3 STG.E.U16 [R4.64], R16 ;  /* 0x0000001004003986 */ /* 0x0003e2000c101506 */
[----:B------:R-:W-:Y:S02]  /*24f50*/  ISETP.LT.AND P3, PT, R3, c[0x0][0x17c], !P0 ;  /* 0x00005f0003007a0c */ /* 0x000fe40004761270 */
[----:B0-----:R-:W-:Y:S01]  /*24f60*/  LEA R12, P6, R13, R0, 0x1 ;  /* 0x000000000d0c7211 */ /* 0x001fe200078c08ff */
[----:B-1----:R-:W-:-:S03]  /*24f70*/  IMAD R4, R7, 0x2, R13 ;  /* 0x0000000207047824 */ /* 0x002fc600078e020d */
[----:B------:R-:W-:Y:S01]  /*24f80*/  LEA.HI.X.SX32 R13, R13, R2, 0x1, P6 ;  /* 0x000000020d0d7211 */ /* 0x000fe200030f0eff */
[----:B------:R-:W-:-:S04]  /*24f90*/  IMAD R3, R7, 0x2, R4 ;  /* 0x0000000207037824 */ /* 0x000fc800078e0204 */
[----:B------:R0:W-:Y:S01]  /*24fa0*/  @P2 STG.E.U16 [R12.64], R17 ;  /* 0x000000110c002986 */ /* 0x0001e2000c101506 */
[----:B------:R-:W-:Y:S01]  /*24fb0*/  IMAD R16, R7, 0x2, R3 ;  /* 0x0000000207107824 */ /* 0x000fe200078e0203 */
[----:B------:R-:W-:Y:S02]  /*24fc0*/  LOP3.LUT R11, R14, 0xa0, R26, 0xfe, !PT ;  /* 0x000000a00e0b7812 */ /* 0x000fe400078efe1a */
[----:B0-----:R-:W-:-:S04]  /*24fd0*/  LEA R12, P2, R3, R0, 0x1 ;  /* 0x00000000030c7211 */ /* 0x001fc800078408ff */
[----:B------:R-:W-:Y:S02]  /*24fe0*/  LEA.HI.X.SX32 R13, R3, R2, 0x1, P2 ;  /* 0x00000002030d7211 */ /* 0x000fe400010f0eff */
[----:B------:R-:W-:Y:S02]  /*24ff0*/  PRMT R3, R6, 0x7632, R3 ;  /* 0x0000763206037816 */ /* 0x000fe40000000003 */
[C-C-:B------:R-:W-:Y:S02]  /*25000*/  LOP3.LUT R6, R14.reuse, 0x9e, R26.reuse, 0xfe, !PT ;  /* 0x0000009e0e067812 */ /* 0x140fe400078efe1a */
[----:B------:R-:W-:-:S03]  /*25010*/  LOP3.LUT R7, R14, 0xa2, R26, 0xfe, !PT ;  /* 0x000000a20e077812 */ /* 0x000fc600078efe1a */
[----:B------:R0:W-:Y:S04]  /*25020*/  STL [R1], R6 ;  /* 0x0000000601007387 */ /* 0x0001e80000100800 */
[----:B------:R1:W-:Y:S01]  /*25030*/  STL [R1+0x4], R11 ;  /* 0x0000040b01007387 */ /* 0x0003e20000100800 */
[----:B0-----:R-:W-:-:S03]  /*25040*/  LOP3.LUT R6, R14, 0xa4, R26, 0xfe, !PT ;  /* 0x000000a40e067812 */ /* 0x001fc600078efe1a */
[----:B------:R0:W-:Y:S01]  /*25050*/  STL [R1+0x10], R7 ;  /* 0x0000100701007387 */ /* 0x0001e20000100800 */
[----:B-1----:R-:W-:-:S03]  /*25060*/  LOP3.LUT R11, R14, 0xa6, R26, 0xfe, !PT ;  /* 0x000000a60e0b7812 */ /* 0x002fc600078efe1a */
[----:B------:R1:W-:Y:S04]  /*25070*/  STL [R1+0x14], R6 ;  /* 0x0000140601007387 */ /* 0x0003e80000100800 */
[----:B------:R2:W-:Y:S01]  /*25080*/  STL [R1+0x18], R11 ;  /* 0x0000180b01007387 */ /* 0x0005e20000100800 */
[C-C-:B0-----:R-:W-:Y:S02]  /*25090*/  LOP3.LUT R7, R14.reuse, 0xa8, R26.reuse, 0xfe, !PT ;  /* 0x000000a80e077812 */ /* 0x141fe400078efe1a */
[----:B-1----:R-:W-:-:S03]  /*250a0*/  LOP3.LUT R6, R14, 0xaa, R26, 0xfe, !PT ;  /* 0x000000aa0e067812 */ /* 0x002fc600078efe1a */
[----:B------:R0:W-:Y:S01]  /*250b0*/  STL [R1+0x1c], R7 ;  /* 0x00001c0701007387 */ /* 0x0001e20000100800 */
[----:B--2---:R-:W-:-:S03]  /*250c0*/  LOP3.LUT R11, R14, 0xac, R26, 0xfe, !PT ;  /* 0x000000ac0e0b7812 */ /* 0x004fc600078efe1a */
        /* <DEDUP_REMOVED lines=27> */
[C-C-:B-1----:R-:W-:Y:S02]  /*25280*/  LOP3.LUT R6, R14.reuse, 0xc8, R26.reuse, 0xfe, !PT ;  /* 0x000000c80e067812 */ /* 0x142fe400078efe1a */
[C-C-:B--2---:R-:W-:Y:S01]  /*25290*/  LOP3.LUT R11, R14.reuse, 0xca, R26.reuse, 0xfe, !PT ;  /* 0x000000ca0e0b7812 */ /* 0x144fe200078efe1a */
[----:B------:R0:W-:Y:S04]  /*252a0*/  STL [R1+0x90], R7 ;  /* 0x0000900701007387 */ /* 0x0001e80000100800 */
[----:B------:R1:W-:Y:S04]  /*252b0*/  STL [R1+0x9d4], R11 ;  /* 0x0009d40b01007387 */ /* 0x0003e80000100800 */
[----:B------:R2:W-:Y:S01]  /*252c0*/  STL [R1+0x94], R6 ;  /* 0x0000940601007387 */ /* 0x0005e20000100800 */
[----:B0-----:R-:W-:-:S02]  /*252d0*/  LOP3.LUT R7, R14, 0xd0, R26, 0xfe, !PT ;  /* 0x000000d00e077812 */ /* 0x001fc400078efe1a */
[C-C-:B-1----:R-:W-:Y:S02]  /*252e0*/  LOP3.LUT R11, R14.reuse, 0xce, R26.reuse, 0xfe, !PT ;  /* 0x000000ce0e0b7812 */ /* 0x142fe400078efe1a */
[C-C-:B--2---:R-:W-:Y:S02]  /*252f0*/  LOP3.LUT R6, R14.reuse, 0xcc, R26.reuse, 0xfe, !PT ;  /* 0x000000cc0e067812 */ /* 0x144fe400078efe1a */
[----:B------:R-:W-:-:S03]  /*25300*/  LOP3.LUT R15, R14, 0xd4, R26, 0xfe, !PT ;  /* 0x000000d40e0f7812 */ /* 0x000fc600078efe1a */
[----:B------:R0:W-:Y:S04]  /*25310*/  STL [R1+0xa4], R6 ;  /* 0x0000a40601007387 */ /* 0x0001e80000100800 */
[----:B------:R1:W-:Y:S04]  /*25320*/  STL [R1+0xa8], R11 ;  /* 0x0000a80b01007387 */ /* 0x0003e80000100800 */
[----:B------:R2:W-:Y:S01]  /*25330*/  STL [R1+0xac], R7 ;  /* 0x0000ac0701007387 */ /* 0x0005e20000100800 */
[----:B0-----:R-:W-:-:S03]  /*25340*/  LOP3.LUT R6, R14, 0xd2, R26, 0xfe, !PT ;  /* 0x000000d20e067812 */ /* 0x001fc600078efe1a */
[----:B------:R-:W-:Y:S01]  /*25350*/  STL [R1+0x9d8], R15 ;  /* 0x0009d80f01007387 */ /* 0x000fe20000100800 */
[----:B-1----:R-:W-:-:S03]  /*25360*/  LOP3.LUT R11, R14, 0xd6, R26, 0xfe, !PT ;  /* 0x000000d60e0b7812 */ /* 0x002fc600078efe1a */
[----:B------:R0:W-:Y:S01]  /*25370*/  STL [R1+0xb0], R6 ;  /* 0x0000b00601007387 */ /* 0x0001e20000100800 */
[----:B--2---:R-:W-:-:S03]  /*25380*/  LOP3.LUT R7, R14, 0xda, R26, 0xfe, !PT ;  /* 0x000000da0e077812 */ /* 0x004fc600078efe1a */
[----:B------:R-:W-:Y:S01]  /*25390*/  STL [R1+0xb8], R11 ;  /* 0x0000b80b01007387 */ /* 0x000fe20000100800 */
[----:B------:R-:W-:-:S03]  /*253a0*/  LOP3.LUT R19, R14, 0xdc, R26, 0xfe, !PT ;  /* 0x000000dc0e137812 */ /* 0x000fc600078efe1a */
[----:B------:R1:W-:Y:S01]  /*253b0*/  STL [R1+0x9dc], R7 ;  /* 0x0009dc0701007387 */ /* 0x0003e20000100800 */
[----:B0-----:R-:W-:-:S05]  /*253c0*/  LOP3.LUT R6, R14, 0xd8, R26, 0xfe, !PT ;  /* 0x000000d80e067812 */ /* 0x001fca00078efe1a */
[----:B------:R0:W-:Y:S01]  /*253d0*/  STL [R1+0xbc], R6 ;  /* 0x0000bc0601007387 */ /* 0x0001e20000100800 */
[----:B-1----:R-:W-:-:S03]  /*253e0*/  LOP3.LUT R7, R14, 0xde, R26, 0xfe, !PT ;  /* 0x000000de0e077812 */ /* 0x002fc600078efe1a */
[----:B------:R-:W-:Y:S01]  /*253f0*/  STL [R1+0x9e0], R19 ;  /* 0x0009e01301007387 */ /* 0x000fe20000100800 */
[----:B------:R-:W-:-:S03]  /*25400*/  LOP3.LUT R11, R14, 0xe2, R26, 0xfe, !PT ;  /* 0x000000e20e0b7812 */ /* 0x000fc600078efe1a */
[----:B------:R1:W-:Y:S01]  /*25410*/  STL [R1+0xcc], R7 ;  /* 0x0000cc0701007387 */ /* 0x0003e20000100800 */
[----:B0-----:R-:W-:-:S05]  /*25420*/  LOP3.LUT R6, R14, 0xe0, R26, 0xfe, !PT ;  /* 0x000000e00e067812 */ /* 0x001fca00078efe1a */
        /* <DEDUP_REMOVED lines=14> */
[----:B------:R1:W-:Y:S01]  /*25510*/  STL [R1+0xf4], R11 ;  /* 0x0000f40b01007387 */ /* 0x0003e20000100800 */
[----:B------:R-:W-:-:S03]  /*25520*/  PRMT R17, R28, 0x7632, R17 ;  /* 0x000076321c117816 */ /* 0x000fc60000000011 */
[----:B------:R2:W-:Y:S01]  /*25530*/  STL [R1+0xf8], R7 ;  /* 0x0000f80701007387 */ /* 0x0005e20000100800 */
[C-C-:B0-----:R-:W-:Y:S02]  /*25540*/  LOP3.LUT R6, R14.reuse, 0xf2, R26.reuse, 0xfe, !PT ;  /* 0x000000f20e067812 */ /* 0x141fe400078efe1a */
[----:B-1----:R-:W-:-:S03]  /*25550*/  LOP3.LUT R11, R14, 0xf4, R26, 0xfe, !PT ;  /* 0x000000f40e0b7812 */ /* 0x002fc600078efe1a */
[----:B------:R0:W-:Y:S01]  /*25560*/  STL [R1+0xfc], R6 ;  /* 0x0000fc0601007387 */ /* 0x0001e20000100800 */
[C-C-:B------:R-:W-:Y:S02]  /*25570*/  LOP3.LUT R28, R14.reuse, 0xfa, R26.reuse, 0xfe, !PT ;  /* 0x000000fa0e1c7812 */ /* 0x140fe400078efe1a */
[C-C-:B--2---:R-:W-:Y:S01]  /*25580*/  LOP3.LUT R7, R14.reuse, 0xf6, R26.reuse, 0xfe, !PT ;  /* 0x000000f60e077812 */ /* 0x144fe200078efe1a */
[----:B------:R1:W-:Y:S04]  /*25590*/  STL [R1+0x100], R11 ;  /* 0x0001000b01007387 */ /* 0x0003e80000100800 */
[----:B------:R2:W-:Y:S01]  /*255a0*/  STL [R1+0x104], R7 ;  /* 0x0001040701007387 */ /* 0x0005e20000100800 */
[----:B0-----:R-:W-:-:S03]  /*255b0*/  LOP3.LUT R6, R14, 0xf8, R26, 0xfe, !PT ;  /* 0x000000f80e067812 */ /* 0x001fc600078efe1a */
[----:B------:R-:W-:Y:S01]  /*255c0*/  STL [R1+0x9c0], R28 ;  /* 0x0009c01c01007387 */ /* 0x000fe20000100800 */
        /* <DEDUP_REMOVED lines=238> */
[----:B------:R-:W-:-:S03]  /*264b0*/  LOP3.LUT R20, R14, 0x7c, R26, 0xfe, !PT ;  /* 0x0000007c0e147812 */ /* 0x000fc600078efe1a */
[----:B------:R2:W-:Y:S01]  /*264c0*/  STL [R1+0x310], R7 ;  /* 0x0003100701007387 */ /* 0x0005e20000100800 */
[C-C-:B0-----:R-:W-:Y:S02]  /*264d0*/  LOP3.LUT R6, R14.reuse, 0x1ea, R26.reuse, 0xfe, !PT ;  /* 0x000001ea0e067812 */ /* 0x141fe400078efe1a */
[----:B-1----:R-:W-:-:S03]  /*264e0*/  LOP3.LUT R11, R14, 0x1ec, R26, 0xfe, !PT ;  /* 0x000001ec0e0b7812 */ /* 0x002fc600078efe1a */
[----:B------:R0:W-:Y:S01]  /*264f0*/  STL [R1+0x314], R6 ;  /* 0x0003140601007387 */ /* 0x0001e20000100800 */
[----:B------:R-:W-:Y:S02]  /*26500*/  LEA R8, P6, R4, R0, 0x1 ;  /* 0x0000000004087211 */ /* 0x000fe400078c08ff */
[--C-:B--2---:R-:W-:Y:S01]  /*26510*/  LOP3.LUT R7, R14, 0x1ee, R26.reuse, 0xfe, !PT ;  /* 0x000001ee0e077812 */ /* 0x104fe200078efe1a */
[----:B------:R1:W-:Y:S01]  /*26520*/  STL [R1+0x318], R11 ;  /* 0x0003180b01007387 */ /* 0x0003e20000100800 */
[----:B------:R-:W-:Y:S02]  /*26530*/  ISETP.LT.AND P4, PT, R20, c[0x0][0x17c], !P0 ;  /* 0x00005f0014007a0c */ /* 0x000fe40004781270 */
[----:B------:R-:W-:Y:S01]  /*26540*/  LEA.HI.X.SX32 R9, R4, R2, 0x1, P6 ;  /* 0x0000000204097211 */ /* 0x000fe200030f0eff */
[----:B------:R2:W-:Y:S01]  /*26550*/  STL [R1+0x31c], R7 ;  /* 0x00031c0701007387 */ /* 0x0005e20000100800 */
[----:B0-----:R-:W-:Y:S02]  /*26560*/  LOP3.LUT R6, R14, 0x1f0, R26, 0xfe, !PT ;  /* 0x000001f00e067812 */ /* 0x001fe400078efe1a */
[----:B------:R-:W-:-:S02]  /*26570*/  PRMT R5, R29, 0x7632, R5 ;  /* 0x000076321d057816 */ /* 0x000fc40000000005 */
[--C-:B-1----:R-:W-:Y:S01]  /*26580*/  LOP3.LUT R11, R14, 0x1f2, R26.reuse, 0xfe, !PT ;  /* 0x000001f20e0b7812 */ /* 0x102fe200078efe1a */
[----:B------:R0:W-:Y:S01]  /*26590*/  STL [R1+0x320], R6 ;  /* 0x0003200601007387 */ /* 0x0001e20000100800 */
[----:B------:R-:W-:Y:S02]  /*265a0*/  LEA R4, P6, R16, R0, 0x1 ;  /* 0x0000000010047211 */ /* 0x000fe400078c08ff */
[C-C-:B--2---:R-:W-:Y:S01]  /*265b0*/  LOP3.LUT R7, R14.reuse, 0x1f4, R26.reuse, 0xfe, !PT ;  /* 0x000001f40e077812 */ /* 0x144fe200078efe1a */
[----:B------:R-:W-:Y:S01]  /*265c0*/  IMAD.MOV.U32 R28, RZ, RZ, c[0x0][0x198] ;  /* 0x00006600ff1c7624 */ /* 0x000fe200078e00ff */
[----:B------:R-:W-:Y:S01]  /*265d0*/  LOP3.LUT R15, R14, 0x1f6, R26, 0xfe, !PT ;  /* 0x000001f60e0f7812 */ /* 0x000fe200078efe1a */
[----:B------:R1:W-:Y:S04]  /*265e0*/  @P1 STG.E.U16 [R8.64], R5 ;  /* 0x0000000508001986 */ /* 0x0003e8000c101506 */
[----:B0-----:R-:W2:Y:S04]  /*265f0*/  LDL R6, [R1+0x68] ;  /* 0x0000680001067983 */ /* 0x001ea80000100800 */
[----:B------:R0:W-:Y:S04]  /*26600*/  STL [R1+0x324], R11 ;  /* 0x0003240b01007387 */ /* 0x0001e80000100800 */
[----:B------:R4:W-:Y:S01]  /*26610*/  STL [R1+0x328], R7 ;  /* 0x0003280701007387 */ /* 0x0009e20000100800 */
[----:B-1----:R-:W-:Y:S01]  /*26620*/  LEA.HI.X.SX32 R5, R16, R2, 0x1, P6 ;  /* 0x0000000210057211 */ /* 0x002fe200030f0eff */
[----:B------:R-:W-:-:S02]  /*26630*/  IMAD R16, R28, 0x2, R16 ;  /* 0x000000021c107824 */ /* 0x000fc400078e0210 */
[----:B------:R1:W-:Y:S01]  /*26640*/  @P5 STG.E.U16 [R12.64], R17 ;  /* 0x000000110c005986 */ /* 0x0003e2000c101506 */
[C-C-:B0-----:R-:W-:Y:S02]  /*26650*/  LOP3.LUT R11, R14.reuse, 0x1f8, R26.reuse, 0xfe, !PT ;  /* 0x000001f80e0b7812 */ /* 0x141fe400078efe1a */
[C-C-:B----4-:R-:W-:Y:S01]  /*26660*/  LOP3.LUT R7, R14.reuse, 0x1fa, R26.reuse, 0xfe, !PT ;  /* 0x000001fa0e077812 */ /* 0x150fe200078efe1a */
[----:B------:R-:W-:Y:S01]  /*26670*/  STL [R1+0x32c], R15 ;  /* 0x00032c0f01007387 */ /* 0x000fe20000100800 */
[C-C-:B------:R-:W-:Y:S02]  /*26680*/  LOP3.LUT R25, R14.reuse, 0x82, R26.reuse, 0xfe, !PT ;  /* 0x000000820e197812 */ /* 0x140fe400078efe1a */
[C-C-:B-1----:R-:W-:Y:S01]  /*26690*/  LOP3.LUT R12, R14.reuse, 0x80, R26.reuse, 0xfe, !PT ;  /* 0x000000800e0c7812 */ /* 0x142fe200078efe1a */
[----:B------:R0:W-:Y:S01]  /*266a0*/  STL [R1+0x330], R11 ;  /* 0x0003300b01007387 */ /* 0x0001e20000100800 */
[C-C-:B------:R-:W-:Y:S02]  /*266b0*/  LOP3.LUT R13, R14.reuse, 0x84, R26.reuse, 0xfe, !PT ;  /* 0x000000840e0d7812 */ /* 0x140fe400078efe1a */
[C-C-:B------:R-:W-:Y:S01]  /*266c0*/  LOP3.LUT R17, R14.reuse, 0x86, R26.reuse, 0xfe, !PT ;  /* 0x000000860e117812 */ /* 0x140fe200078efe1a */
[----:B------:R1:W-:Y:S01]  /*266d0*/  @P4 STG.E.U16 [R4.64], R3 ;  /* 0x0000000304004986 */ /* 0x0003e2000c101506 */
[----:B------:R-:W-:-:S02]  /*266e0*/  LOP3.LUT R24, R14, 0x88, R26, 0xfe, !PT ;  /* 0x000000880e187812 */ /* 0x000fc400078efe1a */
[C-C-:B------:R-:W-:Y:S01]  /*266f0*/  LOP3.LUT R23, R14.reuse, 0x8a, R26.reuse, 0xfe, !PT ;  /* 0x0000008a0e177812 */ /* 0x140fe200078efe1a */
[----:B------:R4:W-:Y:S01]  /*26700*/  STL [R1+0x334], R7 ;  /* 0x0003340701007387 */ /* 0x0009e20000100800 */
[C-C-:B------:R-:W-:Y:S02]  /*26710*/  LOP3.LUT R21, R14.reuse, 0x8c, R26.reuse, 0xfe, !PT ;  /* 0x0000008c0e157812 */ /* 0x140fe400078efe1a */
[C-C-:B0-----:R-:W-:Y:S02]  /*26720*/  LOP3.LUT R11, R14.reuse, 0x1fc, R26.reuse, 0xfe, !PT ;  /* 0x000001fc0e0b7812 */ /* 0x141fe400078efe1a */
[C-C-:B------:R-:W-:Y:S02]  /*26730*/  LOP3.LUT R8, R14.reuse, 0x92, R26.reuse, 0xfe, !PT ;  /* 0x000000920e087812 */ /* 0x140fe400078efe1a */
[C-C-:B------:R-:W-:Y:S02]  /*26740*/  LOP3.LUT R9, R14.reuse, 0x96, R26.reuse, 0xfe, !PT ;  /* 0x000000960e097812 */ /* 0x140fe400078efe1a */
[----:B-1----:R-:W-:-:S02]  /*26750*/  LOP3.LUT R5, R14, 0x8e, R26, 0xfe, !PT ;  /* 0x0000008e0e057812 */ /* 0x002fc400078efe1a */
[C-C-:B------:R-:W-:Y:S02]  /*26760*/  LOP3.LUT R3, R14.reuse, 0x90, R26.reuse, 0xfe, !PT ;  /* 0x000000900e037812 */ /* 0x140fe400078efe1a */
[C-C-:B------:R-:W-:Y:S02]  /*26770*/  LOP3.LUT R4, R14.reuse, 0x94, R26.reuse, 0xfe, !PT ;  /* 0x000000940e047812 */ /* 0x140fe400078efe1a */
[C-C-:B------:R-:W-:Y:S02]  /*26780*/  LOP3.LUT R20, R14.reuse, 0x98, R26.reuse, 0xfe, !PT ;  /* 0x000000980e147812 */ /* 0x140fe400078efe1a */
[C-C-:B------:R-:W-:Y:S02]  /*26790*/  LOP3.LUT R22, R14.reuse, 0x9a, R26.reuse, 0xfe, !PT ;  /* 0x0000009a0e167812 */ /* 0x140fe400078efe1a */
[C-C-:B------:R-:W-:Y:S02]  /*267a0*/  LOP3.LUT R29, R14.reuse, 0x9c, R26.reuse, 0xfe, !PT ;  /* 0x0000009c0e1d7812 */ /* 0x140fe400078efe1a */
[----:B----4-:R-:W-:Y:S01]  /*267b0*/  LOP3.LUT R7, R14, 0x1fe, R26, 0xfe, !PT ;  /* 0x000001fe0e077812 */ /* 0x010fe200078efe1a */
[----:B------:R-:W-:Y:S01]  /*267c0*/  IMAD R26, R28, 0x2, R16 ;  /* 0x000000021c1a7824 */ /* 0x000fe200078e0210 */
[----:B------:R-:W-:Y:S01]  /*267d0*/  ISETP.LT.AND P2, PT, R12, c[0x0][0x17c], !P0 ;  /* 0x00005f000c007a0c */ /* 0x000fe20004741270 */
[----:B------:R-:W4:Y:S01]  /*267e0*/  LDL.LU R14, [R1+0x9ec] ;  /* 0x0009ec00010e7983 */ /* 0x000f220000300800 */
[----:B------:R-:W-:-:S02]  /*267f0*/  LEA R12, P1, R16, R0, 0x1 ;  /* 0x00000000100c7211 */ /* 0x000fc400078208ff */
[----:B------:R-:W-:Y:S01]  /*26800*/  ISETP.LT.AND P5, PT, R13, c[0x0][0x17c], !P0 ;  /* 0x00005f000d007a0c */ /* 0x000fe200047a1270 */
[----:B------:R-:W-:Y:S01]  /*26810*/  STL [R1+0x338], R11 ;  /* 0x0003380b01007387 */ /* 0x000fe20000100800 */
[----:B------:R-:W-:Y:S02]  /*26820*/  LEA.HI.X.SX32 R13, R16, R2, 0x1, P1 ;  /* 0x00000002100d7211 */ /* 0x000fe400008f0eff */
[----:B------:R-:W-:Y:S01]  /*26830*/  PRMT R27, R10, 0x7632, R27 ;  /* 0x000076320a1b7816 */ /* 0x000fe2000000001b */
[----:B------:R-:W3:Y:S01]  /*26840*/  LDL.LU R19, [R1+0x28] ;  /* 0x0000280001137983 */ /* 0x000ee20000300800 */
[----:B------:R-:W-:-:S03]  /*26850*/  LEA R16, P6, R26, R0, 0x1 ;  /* 0x000000001a107211 */ /* 0x000fc600078c08ff */
[----:B------:R0:W-:Y:S01]  /*26860*/  STL [R1+0xe0], R7 ;  /* 0x0000e00701007387 */ /* 0x0001e20000100800 */
[----:B------:R-:W-:-:S03]  /*26870*/  ISETP.LT.AND P4, PT, R25, c[0x0][0x17c], !P0 ;  /* 0x00005f0019007a0c */ /* 0x000fc60004781270 */
[----:B------:R-:W3:Y:S01]  /*26880*/  LDL.LU R10, [R1+0x9e8] ;  /* 0x0009e800010a7983 */ /* 0x000ee20000300800 */
[----:B------:R-:W-:Y:S01]  /*26890*/  ISETP.LT.AND P1, PT, R17, c[0x0][0x17c], !P0 ;  /* 0x00005f0011007a0c */ /* 0x000fe20004721270 */
[----:B------:R-:W-:Y:S01]  /*268a0*/  IMAD R25, R28, 0x2, R26 ;  /* 0x000000021c197824 */ /* 0x000fe200078e021a */
[----:B------:R-:W-:Y:S01]  /*268b0*/  LEA.HI.X.SX32 R17, R26, R2, 0x1, P6 ;  /* 0x000000021a117211 */ /* 0x000fe200030f0eff */
[----:B0-----:R-:W3:Y:S04]  /*268c0*/  LDL.LU R7, [R1+0x98] ;  /* 0x0000980001077983 */ /* 0x001ee80000300800 */
[----:B------:R-:W3:Y:S04]  /*268d0*/  LDL.LU R15, [R1+0x48] ;  /* 0x00004800010f7983 */ /* 0x000ee80000300800 */
[----:B------:R-:W3:Y:S04]  /*268e0*/  LDL.LU R11, [R1+0x88] ;  /* 0x00008800010b7983 */ /* 0x000ee80000300800 */
[----:B------:R-:W3:Y:S04]  /*268f0*/  LDL.LU R26, [R1+0x8] ;  /* 0x00000800011a7983 */ /* 0x000ee80000300800 */
[----:B------:R0:W-:Y:S04]  /*26900*/  @P3 STG.E.U16 [R12.64], R27 ;  /* 0x0000001b0c003986 */ /* 0x0001e8000c101506 */
[----:B0-----:R-:W3:Y:S01]  /*26910*/  LDL R27, [R1+0x58] ;  /* 0x00005800011b7983 */ /* 0x001ee20000100800 */
[----:B------:R-:W-:-:S02]  /*26920*/  LEA R12, P3, R25, R0, 0x1 ;  /* 0x00000000190c7211 */ /* 0x000fc400078608ff */
[----:B------:R-:W-:Y:S01]  /*26930*/  ISETP.LT.AND P6, PT, R24, c[0x0][0x17c], !P0 ;  /* 0x00005f0018007a0c */ /* 0x000fe200047c1270 */
[C---:B------:R-:W-:Y:S01]  /*26940*/  IMAD R24, R28.reuse, 0x2, R25 ;  /* 0x000000021c187824 */ /* 0x040fe200078e0219 */
[----:B------:R-:W-:Y:S02]  /*26950*/  LEA.HI.X.SX32 R13, R25, R2, 0x1, P3 ;  /* 0x00000002190d7211 */ /* 0x000fe400018f0eff */
[----:B------:R-:W4:Y:S04]  /*26960*/  LDL.LU R25, [R1+0x38] ;  /* 0x0000380001197983 */ /* 0x000f280000300800 */
[----:B--2---:R0:W-:Y:S01]  /*26970*/  @P2 STG.E.U16 [R16.64], R6 ;  /* 0x0000000610002986 */ /* 0x0041e2000c101506 */
[----:B------:R-:W-:Y:S01]  /*26980*/  ISETP.LT.AND P2, PT, R23, c[0x0][0x17c], !P0 ;  /* 0x00005f0017007a0c */ /* 0x000fe20004741270 */
[----:B------:R-:W-:Y:S01]  /*26990*/  IMAD R23, R28, 0x2, R24 ;  /* 0x000000021c177824 */ /* 0x000fe200078e0218 */
[C---:B0-----:R-:W-:Y:S01]  /*269a0*/  LEA R16, P3, R24.reuse, R0, 0x1 ;  /* 0x0000000018107211 */ /* 0x041fe200078608ff */
[----:B------:R-:W2:Y:S03]  /*269b0*/  LDL.LU R6, [R1+0x9e4] ;  /* 0x0009e40001067983 */ /* 0x000ea60000300800 */
[----:B------:R-:W-:Y:S01]  /*269c0*/  LEA.HI.X.SX32 R17, R24, R2, 0x1, P3 ;  /* 0x0000000218117211 */ /* 0x000fe200018f0eff */
[----:B---3--:R0:W-:Y:S01]  /*269d0*/  @P4 STG.E.U16 [R12.64], R27 ;  /* 0x0000001b0c004986 */ /* 0x0081e2000c101506 */
[----:B------:R-:W-:Y:S01]  /*269e0*/  ISETP.LT.AND P4, PT, R21, c[0x0][0x17c], !P0 ;  /* 0x00005f0015007a0c */ /* 0x000fe20004781270 */
[----:B------:R-:W-:-:S02]  /*269f0*/  IMAD R21, R28, 0x2, R23 ;  /* 0x000000021c157824 */ /* 0x000fc400078e0217 */
[----:B------:R1:W-:Y:S01]  /*26a00*/  @P5 STG.E.U16 [R16.64], R19 ;  /* 0x0000001310005986 */ /* 0x0003e2000c101506 */
[----:B------:R-:W-:Y:S01]  /*26a10*/  ISETP.LT.AND P5, PT, R5, c[0x0][0x17c], !P0 ;  /* 0x00005f0005007a0c */ /* 0x000fe200047a1270 */
[----:B------:R-:W-:Y:S01]  /*26a20*/  IMAD R5, R28, 0x2, R21 ;  /* 0x000000021c057824 */ /* 0x000fe200078e0215 */
[----:B0-----:R-:W-:-:S04]  /*26a30*/  LEA R12, P3, R23, R0, 0x1 ;  /* 0x00000000170c7211 */ /* 0x001fc800078608ff */
[----:B------:R-:W-:Y:S02]  /*26a40*/  LEA.HI.X.SX32 R13, R23, R2, 0x1, P3 ;  /* 0x00000002170d7211 */ /* 0x000fe400018f0eff */
[C---:B-1----:R-:W-:Y:S01]  /*26a50*/  LEA R16, P3, R21.reuse, R0, 0x1 ;  /* 0x0000000015107211 */ /* 0x042fe200078608ff */
[----:B------:R-:W3:Y:S03]  /*26a60*/  LDL.LU R23, [R1+0x10] ;  /* 0x0000100001177983 */ /* 0x000ee60000300800 */
[----:B------:R-:W-:Y:S01]  /*26a70*/  LEA.HI.X.SX32 R17, R21, R2, 0x1, P3 ;  /* 0x0000000215117211 */ /* 0x000fe200018f0eff */
[----:B------:R0:W-:Y:S01]  /*26a80*/  @P1 STG.E.U16 [R12.64], R10 ;  /* 0x0000000a0c001986 */ /* 0x0001e2000c101506 */
[----:B------:R-:W-:Y:S01]  /*26a90*/  ISETP.LT.AND P3, PT, R3, c[0x0][0x17c], !P0 ;  /* 0x00005f0003007a0c */ /* 0x000fe20004761270 */
[----:B------:R-:W-:Y:S02]  /*26aa0*/  IMAD R3, R28, 0x2, R5 ;  /* 0x000000021c037824 */ /* 0x000fe400078e0205 */
[----:B------:R1:W-:Y:S04]  /*26ab0*/  @P6 STG.E.U16 [R16.64], R7 ;  /* 0x0000000710006986 */ /* 0x0003e8000c101506 */
[----:B------:R-:W3:Y:S01]  /*26ac0*/  LDL.LU R24, [R1+0x18] ;  /* 0x0000180001187983 */ /* 0x000ee20000300800 */
[----:B0-----:R-:W-:-:S04]  /*26ad0*/  LEA R12, P1, R5, R0, 0x1 ;  /* 0x00000000050c7211 */ /* 0x001fc800078208ff */
[----:B------:R-:W-:Y:S01]  /*26ae0*/  LEA.HI.X.SX32 R13, R5, R2, 0x1, P1 ;  /* 0x00000002050d7211 */ /* 0x000fe200008f0eff */
[----:B------:R-:W-:Y:S01]  /*26af0*/  IMAD R5, R28, 0x2, R3 ;  /* 0x000000021c057824 */ /* 0x000fe200078e0203 */
[----:B-1----:R-:W-:-:S03]  /*26b00*/  LEA R16, P6, R3, R0, 0x1 ;  /* 0x0000000003107211 */ /* 0x002fc600078c08ff */
[----:B------:R0:W-:Y:S01]  /*26b10*/  @P2 STG.E.U16 [R12.64], R15 ;  /* 0x0000000f0c002986 */ /* 0x0001e2000c101506 */
[----:B------:R-:W-:Y:S01]  /*26b20*/  LEA.HI.X.SX32 R17, R3, R2, 0x1, P6 ;  /* 0x0000000203117211 */ /* 0x000fe200030f0eff */
[----:B------:R-:W-:Y:S02]  /*26b30*/  IMAD R3, R28, 0x2, R5 ;  /* 0x000000021c037824 */ /* 0x000fe400078e0205 */
[----:B------:R-:W3:Y:S04]  /*26b40*/  LDL.LU R28, [R1+0x188] ;  /* 0x00018800011c7983 */ /* 0x000ee80000300800 */
[----:B------:R-:W3:Y:S01]  /*26b50*/  LDL.LU R21, [R1+0x198] ;  /* 0x0001980001157983 */ /* 0x000ee20000300800 */
[----:B0-----:R-:W-:-:S03]  /*26b60*/  LEA R12, P6, R5, R0, 0x1 ;  /* 0x00000000050c7211 */ /* 0x001fc600078c08ff */
[----:B------:R-:W3:Y:S01]  /*26b70*/  LDL.LU R27, [R1+0x1a8] ;  /* 0x0001a800011b7983 */ /* 0x000ee20000300800 */
[----:B------:R-:W-:-:S03]  /*26b80*/  LEA.HI.X.SX32 R13, R5, R2, 0x1, P6 ;  /* 0x00000002050d7211 */ /* 0x000fc600030f0eff */
[----:B------:R0:W-:Y:S04]  /*26b90*/  @P4 STG.E.U16 [R16.64], R26 ;  /* 0x0000001a10004986 */ /* 0x0001e8000c101506 */
[----:B----4-:R1:W-:Y:S01]  /*26ba0*/  @P5 STG.E.U16 [R12.64], R14 ;  /* 0x0000000e0c005986 */ /* 0x0103e2000c101506 */
[----:B------:R-:W-:-:S03]  /*26bb0*/  ISETP.LT.AND P5, PT, R20, c[0x0][0x17c], !P0 ;  /* 0x00005f0014007a0c */ /* 0x000fc600047a1270 */
[----:B0-----:R-:W4:Y:S04]  /*26bc0*/  LDL.LU R17, [R1+0x78] ;  /* 0x0000780001117983 */ /* 0x001f280000300800 */
[----:B-1----:R-:W3:Y:S04]  /*26bd0*/  LDL.LU R13, [R1] ;  /* 0x00000000010d7983 */ /* 0x002ee80000300800 */
[----:B------:R-:W3:Y:S01]  /*26be0*/  LDL.LU R20, [R1+0x4] ;  /* 0x0000040001147983 */ /* 0x000ee20000300800 */
[----:B------:R-:W-:Y:S01]  /*26bf0*/  IMAD.MOV.U32 R16, RZ, RZ, c[0x0][0x198] ;  /* 0x00006600ff107624 */ /* 0x000fe200078e00ff */
[----:B------:R-:W-:-:S02]  /*26c00*/  ISETP.LT.AND P2, PT, R4, c[0x0][0x17c], !P0 ;  /* 0x00005f0004007a0c */ /* 0x000fc40004741270 */
[----:B------:R-:W-:Y:S01]  /*26c10*/  ISETP.LT.AND P4, PT, R9, c[0x0][0x17c], !P0 ;  /* 0x00005f0009007a0c */ /* 0x000fe20004781270 */
[----:B------:R-:W-:Y:S01]  /*26c20*/  IMAD R9, R16, 0x2, R3 ;  /* 0x0000000210097824 */ /* 0x000fe200078e0203 */
[C---:B------:R-:W-:Y:S02]  /*26c30*/  LEA R4, P6, R3.reuse, R0, 0x1 ;  /* 0x0000000003047211 */ /* 0x040fe400078c08ff */
[----:B------:R-:W-:Y:S02]  /*26c40*/  ISETP.LT.AND P1, PT, R8, c[0x0][0x17c], !P0 ;  /* 0x00005f0008007a0c */ /* 0x000fe40004721270 */
[----:B------:R-:W-:Y:S01]  /*26c50*/  LEA.HI.X.SX32 R5, R3, R2, 0x1, P6 ;  /* 0x0000000203057211 */ /* 0x000fe200030f0eff */
[----:B------:R-:W-:Y:S01]  /*26c60*/  IMAD R3, R16, 0x2, R9 ;  /* 0x0000000210037824 */ /* 0x000fe200078e0209 */
[----:B------:R-:W-:-:S03]  /*26c70*/  LEA R8, P6, R9, R0, 0x1 ;  /* 0x0000000009087211 */ /* 0x000fc600078c08ff */
[----:B------:R0:W-:Y:S01]  /*26c80*/  @P3 STG.E.U16 [R4.64], R11 ;  /* 0x0000000b04003986 */ /* 0x0001e2000c101506 */
[----:B------:R-:W-:Y:S01]  /*26c90*/  LEA.HI.X.SX32 R9, R9, R2, 0x1, P6 ;  /* 0x0000000209097211 */ /* 0x000fe200030f0eff */
[----:B------:R-:W-:-:S04]  /*26ca0*/  IMAD R12, R16, 0x2, R3 ;  /* 0x00000002100c7824 */ /* 0x000fc800078e0203 */
[----:B------:R1:W-:Y:S01]  /*26cb0*/  @P1 STG.E.U16 [R8.64], R25 ;  /* 0x0000001908001986 */ /* 0x0003e2000c101506 */
[----:B0-----:R-:W-:-:S04]  /*26cc0*/  LEA R4, P6, R3, R0, 0x1 ;  /* 0x0000000003047211 */ /* 0x001fc800078c08ff */
[----:B------:R-:W-:Y:S01]  /*26cd0*/  LEA.HI.X.SX32 R5, R3, R2, 0x1, P6 ;  /* 0x0000000203057211 */ /* 0x000fe200030f0eff */
[----:B------:R-:W-:Y:S01]  /*26ce0*/  IMAD R3, R16, 0x2, R12 ;  /* 0x0000000210037824 */ /* 0x000fe200078e020c */
[----:B-1----:R-:W-:-:S04]  /*26cf0*/  LEA R8, P6, R12, R0, 0x1 ;  /* 0x000000000c087211 */ /* 0x002fc800078c08ff */
[----:B------:R-:W-:Y:S01]  /*26d00*/  LEA.HI.X.SX32 R9, R12, R2, 0x1, P6 ;  /* 0x000000020c097211 */ /* 0x000fe200030f0eff */
[----:B------:R-:W-:Y:S01]  /*26d10*/  IMAD R12, R16, 0x2, R3 ;  /* 0x00000002100c7824 */ /* 0x000fe200078e0203 */
[----:B------:R-:W-:Y:S02]  /*26d20*/  ISETP.LT.AND P3, PT, R22, c[0x0][0x17c], !P0 ;  /* 0x00005f0016007a0c */ /* 0x000fe40004761270 */
[----:B------:R-:W-:Y:S02]  /*26d30*/  ISETP.LT.AND P1, PT, R29, c[0x0][0x17c], !P0 ;  /* 0x00005f001d007a0c */ /* 0x000fe40004721270 */
[----:B------:R-:W3:Y:S04]  /*26d40*/  LDL.LU R29, [R1+0x68] ;  /* 0x00006800011d7983 */ /* 0x000ee80000300800 */
[----:B--2---:R0:W-:Y:S04]  /*26d50*/  @P2 STG.E.U16 [R4.64], R6 ;  /* 0x0000000604002986 */ /* 0x0041e8000c101506 */
[----:B------:R1:W-:Y:S01]  /*26d60*/  @P4 STG.E.U16 [R8.64], R18 ;  /* 0x0000001208004986 */ /* 0x0003e2000c101506 */
[----:B0-----:R-:W-:-:S04]  /*26d70*/  LEA R4, P6, R3, R0, 0x1 ;  /* 0x0000000003047211 */ /* 0x001fc800078c08ff */
[----:B------:R-:W-:Y:S01]  /*26d80*/  LEA.HI.X.SX32 R5, R3, R2, 0x1, P6 ;  /* 0x0000000203057211 */ /* 0x000fe200030f0eff */
[----:B------:R-:W-:Y:S01]  /*26d90*/  IMAD R3, R16, 0x2, R12 ;  /* 0x0000000210037824 */ /* 0x000fe200078e020c */
[----:B-1----:R-:W-:-:S04]  /*26da0*/  LEA R8, P6, R12, R0, 0x1 ;  /* 0x000000000c087211 */ /* 0x002fc800078c08ff */
[----:B------:R-:W-:Y:S01]  /*26db0*/  LEA.HI.X.SX32 R9, R12, R2, 0x1, P6 ;  /* 0x000000020c097211 */ /* 0x000fe200030f0eff */
[----:B------:R-:W-:Y:S01]  /*26dc0*/  IMAD R12, R16, 0x2, R3 ;  /* 0x00000002100c7824 */ /* 0x000fe200078e0203 */
[----:B----4-:R0:W-:Y:S01]  /*26dd0*/  @P5 STG.E.U16 [R4.64], R17 ;  /* 0x0000001104005986 */ /* 0x0101e2000c101506 */
[----:B---3--:R-:W-:Y:S02]  /*26de0*/  ISETP.LT.AND P5, PT, R23, c[0x0][0x17c], !P0 ;  /* 0x00005f0017007a0c */ /* 0x008fe400047a1270 */
[----:B------:R-:W-:Y:S02]  /*26df0*/  ISETP.LT.AND P2, PT, R13, c[0x0][0x17c], !P0 ;  /* 0x00005f000d007a0c */ /* 0x000fe40004741270 */
[----:B------:R-:W2:Y:S01]  /*26e00*/  LDL.LU R13, [R1+0x58] ;  /* 0x00005800010d7983 */ /* 0x000ea20000300800 */
[----:B------:R-:W-:-:S03]  /*26e10*/  ISETP.LT.AND P4, PT, R20, c[0x0][0x17c], !P0 ;  /* 0x00005f0014007a0c */ /* 0x000fc60004781270 */
[----:B------:R-:W3:Y:S01]  /*26e20*/  LDL.LU R22, [R1+0x20] ;  /* 0x0000200001167983 */ /* 0x000ee20000300800 */
[----:B0-----:R-:W-:-:S03]  /*26e30*/  LEA R4, P6, R3, R0, 0x1 ;  /* 0x0000000003047211 */ /* 0x001fc600078c08ff */
[----:B------:R-:W4:Y:S01]  /*26e40*/  LDL.LU R23, [R1+0x24] ;  /* 0x0000240001177983 */ /* 0x000f220000300800 */
[----:B------:R-:W-:-:S03]  /*26e50*/  LEA.HI.X.SX32 R5, R3, R2, 0x1, P6 ;  /* 0x0000000203057211 */ /* 0x000fc600030f0eff */
[----:B------:R-:W3:Y:S04]  /*26e60*/  LDL.LU R20, [R1+0x30] ;  /* 0x0000300001147983 */ /* 0x000ee80000300800 */
[----:B------:R-:W3:Y:S04]  /*26e70*/  LDL.LU R3, [R1+0x14] ;  /* 0x0000140001037983 */ /* 0x000ee80000300800 */
[----:B------:R-:W-:Y:S04]  /*26e80*/  @P3 STG.E.U16 [R8.64], R28 ;  /* 0x0000001c08003986 */ /* 0x000fe8000c101506 */
[----:B------:R0:W-:Y:S01]  /*26e90*/  @P1 STG.E.U16 [R4.64], R21 ;  /* 0x0000001504001986 */ /* 0x0001e2000c101506 */
[----:B------:R-:W-:-:S03]  /*26ea0*/  ISETP.LT.AND P1, PT, R24, c[0x0][0x17c], !P0 ;  /* 0x00005f0018007a0c */ /* 0x000fc60004721270 */
[----:B------:R-:W4:Y:S04]  /*26eb0*/  LDL.LU R24, [R1+0x34] ;  /* 0x0000340001187983 */ /* 0x000f280000300800 */
[----:B0-----:R-:W4:Y:S01]  /*26ec0*/  LDL.LU R5, [R1+0x1c] ;  /* 0x00001c0001057983 */ /* 0x001f220000300800 */
[----:B------:R-:W-:-:S04]  /*26ed0*/  LEA R8, P6, R12, R0, 0x1 ;  /* 0x000000000c087211 */ /* 0x000fc800078c08ff */
[----:B------:R-:W-:-:S05]  /*26ee0*/  LEA.HI.X.SX32 R9, R12, R2, 0x1, P6 ;  /* 0x000000020c097211 */ /* 0x000fca00030f0eff */
[----:B------:R0:W-:Y:S01]  /*26ef0*/  @P2 STG.E.U16 [R8.64], R27 ;  /* 0x0000001b08002986 */ /* 0x0001e2000c101506 */
[----:B------:R-:W-:Y:S02]  /*26f00*/  PRMT R10, R29, 0x7632, R10 ;  /* 0x000076321d0a7816 */ /* 0x000fe4000000000a */
[----:B--2---:R-:W-:Y:S02]  /*26f10*/  PRMT R6, R13, 0x7632, R6 ;  /* 0x000076320d067816 */ /* 0x004fe40000000006 */
[----:B------:R-:W2:Y:S01]  /*26f20*/  LDL.LU R13, [R1+0x40] ;  /* 0x00004000010d7983 */ /* 0x000ea20000300800 */
[----:B---3--:R-:W-:Y:S01]  /*26f30*/  ISETP.LT.AND P3, PT, R3, c[0x0][0x17c], !P0 ;  /* 0x00005f0003007a0c */ /* 0x008fe20004761270 */
[----:B------:R-:W-:-:S04]  /*26f40*/  IMAD R3, R16, 0x2, R12 ;  /* 0x0000000210037824 */ /* 0x000fc800078e020c */
[----:B------:R-:W-:Y:S01]  /*26f50*/  IMAD R12, R16, 0x2, R3 ;  /* 0x00000002100c7824 */ /* 0x000fe200078e0203 */
[----:B------:R-:W-:Y:S02]  /*26f60*/  LEA R4, P6, R3, R0, 0x1 ;  /* 0x0000000003047211 */ /* 0x000fe400078c08ff */
[----:B----4-:R-:W-:Y:S02]  /*26f70*/  ISETP.LT.AND P2, PT, R5, c[0x0][0x17c], !P0 ;  /* 0x00005f0005007a0c */ /* 0x010fe40004741270 */
[----:B------:R-:W-:Y:S02]  /*26f80*/  LEA.HI.X.SX32 R5, R3, R2, 0x1, P6 ;  /* 0x0000000203057211 */ /* 0x000fe400030f0eff */
[----:B0-----:R-:W-:-:S04]  /*26f90*/  LEA R8, P6, R12, R0, 0x1 ;  /* 0x000000000c087211 */ /* 0x001fc800078c08ff */
[----:B------:R-:W-:Y:S01]  /*26fa0*/  LEA.HI.X.SX32 R9, R12, R2, 0x1, P6 ;  /* 0x000000020c097211 */ /* 0x000fe200030f0eff */
[----:B------:R-:W-:Y:S01]  /*26fb0*/  @P4 STG.E.U16 [R4.64], R10 ;  /* 0x0000000a04004986 */ /* 0x000fe2000c101506 */
[----:B------:R-:W-:-:S03]  /*26fc0*/  ISETP.LT.AND P4, PT, R22, c[0x0][0x17c], !P0 ;  /* 0x00005f0016007a0c */ /* 0x000fc60004781270 */
[----:B------:R0:W-:Y:S01]  /*26fd0*/  @P5 STG.E.U16 [R8.64], R6 ;  /* 0x0000000608005986 */ /* 0x0001e2000c101506 */
[----:B------:R-:W-:-:S03]  /*26fe0*/  ISETP.LT.AND P5, PT, R23, c[0x0][0x17c], !P0 ;  /* 0x00005f0017007a0c */ /* 0x000fc600047a1270 */
[----:B------:R-:W3:Y:S01]  /*26ff0*/  LDL.LU R22, [R1+0x44] ;  /* 0x0000440001167983 */ /* 0x000ee20000300800 */
[----:B0-----:R-:W-:-:S03]  /*27000*/  PRMT R6, R19, 0x7632, R6 ;  /* 0x0000763213067816 */ /* 0x001fc60000000006 */
[----:B------:R-:W4:Y:S04]  /*27010*/  LDL.LU R19, [R1+0x9e0] ;  /* 0x0009e00001137983 */ /* 0x000f280000300800 */
[----:B------:R-:W3:Y:S01]  /*27020*/  LDL.LU R23, [R1+0x50] ;  /* 0x0000500001177983 */ /* 0x000ee20000300800 */
[----:B------:R-:W-:-:S04]  /*27030*/  IMAD R3, R16, 0x2, R12 ;  /* 0x0000000210037824 */ /* 0x000fc800078e020c */
[----:B------:R-:W-:Y:S01]  /*27040*/  IMAD R9, R16, 0x2, R3 ;  /* 0x0000000210097824 */ /* 0x000fe200078e0203 */
[----:B------:R-:W-:-:S04]  /*27050*/  LEA R4, P6, R3, R0, 0x1 ;  /* 0x0000000003047211 */ /* 0x000fc800078c08ff */
[----:B------:R-:W-:Y:S01]  /*27060*/  LEA.HI.X.SX32 R5, R3, R2, 0x1, P6 ;  /* 0x0000000203057211 */ /* 0x000fe200030f0eff */
[----:B------:R-:W-:Y:S01]  /*27070*/  IMAD R3, R16, 0x2, R9 ;  /* 0x0000000210037824 */ /* 0x000fe200078e0209 */
[C---:B------:R-:W-:Y:S02]  /*27080*/  LEA R8, P6, R9.reuse, R0, 0x1 ;  /* 0x0000000009087211 */ /* 0x040fe400078c08ff */
[----:B------:R-:W-:Y:S01]  /*27090*/  PRMT R12, R10, 0x7632, R12 ;  /* 0x000076320a0c7816 */ /* 0x000fe2000000000c */
[----:B------:R0:W-:Y:S01]  /*270a0*/  @P3 STG.E.U16 [R4.64], R6 ;  /* 0x0000000604003986 */ /* 0x0001e2000c101506 */
[----:B------:R-:W-:Y:S01]  /*270b0*/  LEA.HI.X.SX32 R9, R9, R2, 0x1, P6 ;  /* 0x0000000209097211 */ /* 0x000fe200030f0eff */
[----:B------:R-:W-:-:S04]  /*270c0*/  IMAD R10, R16, 0x2, R3 ;  /* 0x00000002100a7824 */ /* 0x000fc800078e0203 */
[----:B------:R1:W-:Y:S01]  /*270d0*/  @P1 STG.E.U16 [R8.64], R12 ;  /* 0x0000000c08001986 */ /* 0x0003e2000c101506 */
[----:B0-----:R-:W-:Y:S02]  /*270e0*/  LEA R4, P6, R3, R0, 0x1 ;  /* 0x0000000003047211 */ /* 0x001fe400078c08ff */
[----:B------:R-:W-:Y:S02]  /*270f0*/  PRMT R6, R7, 0x7632, R6 ;  /* 0x0000763207067816 */ /* 0x000fe40000000006 */
[----:B------:R-:W-:Y:S01]  /*27100*/  LEA.HI.X.SX32 R5, R3, R2, 0x1, P6 ;  /* 0x0000000203057211 */ /* 0x000fe200030f0eff */
[----:B------:R-:W-:Y:S01]  /*27110*/  IMAD R3, R16, 0x2, R10 ;  /* 0x0000000210037824 */ /* 0x000fe200078e020a */
[C---:B-1----:R-:W-:Y:S01]  /*27120*/  LEA R8, P6, R10.reuse, R0, 0x1 ;  /* 0x000000000a087211 */ /* 0x042fe200078c08ff */
[----:B------:R-:W4:Y:S03]  /*27130*/  LDL.LU R7, [R1+0x9dc] ;  /* 0x0009dc0001077983 */ /* 0x000f260000300800 */
[----:B------:R-:W-:Y:S01]  /*27140*/  LEA.HI.X.SX32 R9, R10, R2, 0x1, P6 ;  /* 0x000000020a097211 */ /* 0x000fe200030f0eff */
[----:B------:R0:W-:Y:S01]  /*27150*/  @P2 STG.E.U16 [R4.64], R6 ;  /* 0x0000000604002986 */ /* 0x0001e2000c101506 */
[----:B------:R-:W-:-:S02]  /*27160*/  ISETP.LT.AND P3, PT, R20, c[0x0][0x17c], !P0 ;  /* 0x00005f0014007a0c */ /* 0x000fc40004761270 */
[----:B------:R-:W-:Y:S01]  /*27170*/  ISETP.LT.AND P1, PT, R24, c[0x0][0x17c], !P0 ;  /* 0x00005f0018007a0c */ /* 0x000fe20004721270 */
[----:B------:R-:W4:Y:S04]  /*27180*/  LDL.LU R20, [R1+0x54] ;  /* 0x0000540001147983 */ /* 0x000f280000300800 */
[----:B------:R-:W4:Y:S01]  /*27190*/  LDL.LU R24, [R1+0x60] ;  /* 0x0000600001187983 */ /* 0x000f220000300800 */
[----:B0-----:R-:W-:Y:S02]  /*271a0*/  PRMT R5, R15, 0x7632, R5 ;  /* 0x000076320f057816 */ /* 0x001fe40000000005 */
[----:B------:R-:W-:Y:S01]  /*271b0*/  LEA R4, P6, R3, R0, 0x1 ;  /* 0x0000000003047211 */ /* 0x000fe200078c08ff */
[----:B------:R-:W4:Y:S01]  /*271c0*/  LDL.LU R15, [R1+0x9d8] ;  /* 0x0009d800010f7983 */ /* 0x000f220000300800 */
[----:B------:R-:W-:-:S03]  /*271d0*/  PRMT R6, R26, 0x7632, R6 ;  /* 0x000076321a067816 */ /* 0x000fc60000000006 */
[----:B------:R0:W-:Y:S02]  /*271e0*/  @P4 STG.E.U16 [R8.64], R5 ;  /* 0x0000000508004986 */ /* 0x0001e4000c101506 */
[----:B0-----:R-:W-:-:S05]  /*271f0*/  LEA.HI.X.SX32 R5, R3, R2, 0x1, P6 ;  /* 0x0000000203057211 */ /* 0x001fca00030f0eff */
[----:B------:R0:W-:Y:S01]  /*27200*/  @P5 STG.E.U16 [R4.64], R6 ;  /* 0x0000000604005986 */ /* 0x0001e2000c101506 */
[----:B--2---:R-:W-:-:S03]  /*27210*/  ISETP.LT.AND P2, PT, R13, c[0x0][0x17c], !P0 ;  /* 0x00005f000d007a0c */ /* 0x004fc60004741270 */
[----:B------:R-:W2:Y:S04]  /*27220*/  LDL.LU R13, [R1+0x64] ;  /* 0x00006400010d7983 */ /* 0x000ea80000300800 */
[----:B------:R-:W2:Y:S01]  /*27230*/  LDL.LU R26, [R1+0x70] ;  /* 0x00007000011a7983 */ /* 0x000ea20000300800 */
[----:B---3--:R-:W-:-:S03]  /*27240*/  ISETP.LT.AND P5, PT, R23, c[0x0][0x17c], !P0 ;  /* 0x00005f0017007a0c */ /* 0x008fc600047a1270 */
[----:B------:R-:W3:Y:S01]  /*27250*/  LDL.LU R23, [R1+0x74] ;  /* 0x0000740001177983 */ /* 0x000ee20000300800 */
[----:B------:R-:W-:Y:S01]  /*27260*/  IMAD R10, R16, 0x2, R3 ;  /* 0x00000002100a7824 */ /* 0x000fe200078e0203 */
[----:B------:R-:W-:-:S04]  /*27270*/  PRMT R14, R14, 0x7632, R14 ;  /* 0x000076320e0e7816 */ /* 0x000fc8000000000e */
[----:B------:R-:W-:Y:S01]  /*27280*/  LEA R8, P6, R10, R0, 0x1 ;  /* 0x000000000a087211 */ /* 0x000fe200078c08ff */
[----:B------:R-:W-:-:S03]  /*27290*/  IMAD R3, R16, 0x2, R10 ;  /* 0x0000000210037824 */ /* 0x000fc600078e020a */
[----:B------:R-:W-:Y:S02]  /*272a0*/  LEA.HI.X.SX32 R9, R10, R2, 0x1, P6 ;  /* 0x000000020a097211 */ /* 0x000fe400030f0eff */
[----:B0-----:R-:W-:-:S03]  /*272b0*/  LEA R4, P6, R3, R0, 0x1 ;  /* 0x0000000003047211 */ /* 0x001fc600078c08ff */
[----:B------:R0:W-:Y:S01]  /*272c0*/  @P3 STG.E.U16 [R8.64], R14 ;  /* 0x0000000e08003986 */ /* 0x0001e2000c101506 */
[----:B------:R-:W-:Y:S02]  /*272d0*/  LEA.HI.X.SX32 R5, R3, R2, 0x1, P6 ;  /* 0x0000000203057211 */ /* 0x000fe400030f0eff */
[----:B------:R-:W-:Y:S02]  /*272e0*/  PRMT R6, R11, 0x7632, R6 ;  /* 0x000076320b067816 */ /* 0x000fe40000000006 */
[----:B------:R-:W-:Y:S01]  /*272f0*/  ISETP.LT.AND P4, PT, R22, c[0x0][0x17c], !P0 ;  /* 0x00005f0016007a0c */ /* 0x000fe20004781270 */
[----:B------:R-:W3:Y:S01]  /*27300*/  LDL.LU R11, [R1+0x9d4] ;  /* 0x0009d400010b7983 */ /* 0x000ee20000300800 */
[----:B0-----:R-:W-:-:S04]  /*27310*/  IMAD R9, R16, 0x2, R3 ;  /* 0x0000000210097824 */ /* 0x001fc800078e0203 */
[----:B------:R-:W-:Y:S01]  /*27320*/  IMAD R3, R16, 0x2, R9 ;  /* 0x0000000210037824 */ /* 0x000fe200078e0209 */
[----:B------:R-:W-:Y:S01]  /*27330*/  LEA R8, P6, R9, R0, 0x1 ;  /* 0x0000000009087211 */ /* 0x000fe200078c08ff */
[----:B------:R0:W-:Y:S01]  /*27340*/  @P1 STG.E.U16 [R4.64], R6 ;  /* 0x0000000604001986 */ /* 0x0001e2000c101506 */
[----:B------:R-:W-:Y:S02]  /*27350*/  PRMT R12, R25, 0x7632, R12 ;  /* 0x00007632190c7816 */ /* 0x000fe4000000000c */
[----:B------:R-:W-:Y:S02]  /*27360*/  LEA.HI.X.SX32 R9, R9, R2, 0x1, P6 ;  /* 0x0000000209097211 */ /* 0x000fe400030f0eff */
[----:B------:R-:W-:-:S03]  /*27370*/  PRMT R10, R6, 0x7632, R10 ;  /* 0x00007632060a7816 */ /* 0x000fc6000000000a */
[----:B------:R1:W-:Y:S01]  /*27380*/  @P2 STG.E.U16 [R8.64], R12 ;  /* 0x0000000c08002986 */ /* 0x0003e2000c101506 */
[----:B0-----:R-:W-:Y:S01]  /*27390*/  LEA R4, P6, R3, R0, 0x1 ;  /* 0x0000000003047211 */ /* 0x001fe200078c08ff */
[----:B------:R-:W-:-:S03]  /*273a0*/  IMAD R6, R16, 0x2, R3 ;  /* 0x0000000210067824 */ /* 0x000fc600078e0203 */
[----:B------:R-:W-:Y:S02]  /*273b0*/  LEA.HI.X.SX32 R5, R3, R2, 0x1, P6 ;  /* 0x0000000203057211 */ /* 0x000fe400030f0eff */
[----:B-1----:R-:W-:Y:S02]  /*273c0*/  LEA R8, P6, R6, R0, 0x1 ;  /* 0x0000000006087211 */ /* 0x002fe400078c08ff */
[----:B----4-:R-:W-:Y:S02]  /*273d0*/  ISETP.LT.AND P1, PT, R24, c[0x0][0x17c], !P0 ;  /* 0x00005f0018007a0c */ /* 0x010fe40004721270 */
[----:B------:R-:W-:Y:S01]  /*273e0*/  LEA.HI.X.SX32 R9, R6, R2, 0x1, P6 ;  /* 0x0000000206097211 */ /* 0x000fe200030f0eff */
[----:B------:R-:W4:Y:S01]  /*273f0*/  LDL.LU R24, [R1+0x80] ;  /* 0x0000800001187983 */ /* 0x000f220000300800 */
[----:B------:R-:W-:-:S03]  /*27400*/  PRMT R18, R18, 0x7632, R18 ;  /* 0x0000763212127816 */ /* 0x000fc60000000012 */
[----:B------:R-:W4:Y:S04]  /*27410*/  LDL.LU R25, [R1+0x84] ;  /* 0x0000840001197983 */ /* 0x000f280000300800 */
[----:B------:R-:W-:Y:S04]  /*27420*/  @P4 STG.E.U16 [R4.64], R10 ;  /* 0x0000000a04004986 */ /* 0x000fe8000c101506 */
[----:B------:R0:W-:Y:S01]  /*27430*/  @P5 STG.E.U16 [R8.64], R18 ;  /* 0x0000001208005986 */ /* 0x0001e2000c101506 */
[----:B--2---:R-:W-:-:S03]  /*27440*/  ISETP.LT.AND P4, PT, R26, c[0x0][0x17c], !P0 ;  /* 0x00005f001a007a0c */ /* 0x004fc60004781270 */
[----:B------:R-:W2:Y:S01]  /*27450*/  LDL.LU R26, [R1+0x90] ;  /* 0x00009000011a7983 */ /* 0x000ea20000300800 */
[----:B---3--:R-:W-:-:S03]  /*27460*/  ISETP.LT.AND P5, PT, R23, c[0x0][0x17c], !P0 ;  /* 0x00005f0017007a0c */ /* 0x008fc600047a1270 */
[----:B------:R-:W3:Y:S04]  /*27470*/  LDL.LU R23, [R1+0x94] ;  /* 0x0000940001177983 */ /* 0x000ee80000300800 */
[----:B0-----:R-:W3:Y:S01]  /*27480*/  LDL.LU R18, [R1+0x6c] ;  /* 0x00006c0001127983 */ /* 0x001ee20000300800 */
[----:B------:R-:W-:Y:S01]  /*27490*/  IMAD R3, R16, 0x2, R6 ;  /* 0x0000000210037824 */ /* 0x000fe200078e0206 */
[----:B------:R-:W-:-:S03]  /*274a0*/  ISETP.LT.AND P3, PT, R20, c[0x0][0x17c], !P0 ;  /* 0x00005f0014007a0c */ /* 0x000fc60004761270 */
[C---:B------:R-:W-:Y:S01]  /*274b0*/  IMAD R6, R16.reuse, 0x2, R3 ;  /* 0x0000000210067824 */ /* 0x040fe200078e0203 */
[----:B------:R-:W-:Y:S02]  /*274c0*/  LEA R4, P6, R3, R0, 0x1 ;  /* 0x0000000003047211 */ /* 0x000fe400078c08ff */
[----:B------:R-:W-:Y:S02]  /*274d0*/  PRMT R12, R17, 0x7632, R12 ;  /* 0x00007632110c7816 */ /* 0x000fe4000000000c */
[----:B------:R-:W-:Y:S01]  /*274e0*/  LEA.HI.X.SX32 R5, R3, R2, 0x1, P6 ;  /* 0x0000000203057211 */ /* 0x000fe200030f0eff */
[----:B------:R-:W-:Y:S01]  /*274f0*/  IMAD R3, R16, 0x2, R6 ;  /* 0x0000000210037824 */ /* 0x000fe200078e0206 */
[----:B------:R-:W-:Y:S02]  /*27500*/  LEA R8, P6, R6, R0, 0x1 ;  /* 0x0000000006087211 */ /* 0x000fe400078c08ff */
[----:B------:R-:W-:Y:S01]  /*27510*/  ISETP.LT.AND P2, PT, R13, c[0x0][0x17c], !P0 ;  /* 0x00005f000d007a0c */ /* 0x000fe20004741270 */
[----:B------:R0:W-:Y:S01]  /*27520*/  @P3 STG.E.U16 [R4.64], R12 ;  /* 0x0000000c04003986 */ /* 0x0001e2000c101506 */
[----:B------:R-:W-:-:S02]  /*27530*/  PRMT R10, R28, 0x7632, R10 ;  /* 0x000076321c0a7816 */ /* 0x000fc4000000000a */
[----:B------:R-:W-:Y:S01]  /*27540*/  LEA.HI.X.SX32 R9, R6, R2, 0x1, P6 ;  /* 0x0000000206097211 */ /* 0x000fe200030f0eff */
[----:B------:R-:W-:Y:S01]  /*27550*/  IMAD R6, R16, 0x2, R3 ;  /* 0x0000000210067824 */ /* 0x000fe200078e0203 */
[----:B------:R-:W3:Y:S04]  /*27560*/  LDL.LU R28, [R1+0x5c] ;  /* 0x00005c00011c7983 */ /* 0x000ee80000300800 */
[----:B------:R1:W-:Y:S01]  /*27570*/  @P1 STG.E.U16 [R8.64], R10 ;  /* 0x0000000a08001986 */ /* 0x0003e2000c101506 */
[----:B0-----:R-:W-:-:S04]  /*27580*/  LEA R4, P6, R3, R0, 0x1 ;  /* 0x0000000003047211 */ /* 0x001fc800078c08ff */
[----:B------:R-:W-:Y:S01]  /*27590*/  LEA.HI.X.SX32 R5, R3, R2, 0x1, P6 ;  /* 0x0000000203057211 */ /* 0x000fe200030f0eff */
[----:B------:R-:W-:Y:S01]  /*275a0*/  IMAD R3, R16, 0x2, R6 ;  /* 0x0000000210037824 */ /* 0x000fe200078e0206 */
[----:B-1----:R-:W-:Y:S02]  /*275b0*/  PRMT R9, R21, 0x7632, R9 ;  /* 0x0000763215097816 */ /* 0x002fe40000000009 */
[----:B------:R-:W-:-:S03]  /*275c0*/  LEA R8, P6, R6, R0, 0x1 ;  /* 0x0000000006087211 */ /* 0x000fc600078c08ff */
[----:B------:R0:W-:Y:S01]  /*275d0*/  @P2 STG.E.U16 [R4.64], R9 ;  /* 0x0000000904002986 */ /* 0x0001e2000c101506 */
[----:B------:R-:W-:Y:S02]  /*275e0*/  PRMT R10, R27, 0x7632, R10 ;  /* 0x000076321b0a7816 */ /* 0x000fe4000000000a */
[----:B0-----:R-:W-:Y:S02]  /*275f0*/  LEA.HI.X.SX32 R9, R6, R2, 0x1, P6 ;  /* 0x0000000206097211 */ /* 0x001fe400030f0eff */
[----:B------:R-:W-:Y:S02]  /*27600*/  LEA R4, P6, R3, R0, 0x1 ;  /* 0x0000000003047211 */ /* 0x000fe400078c08ff */
[----:B----4-:R-:W-:Y:S02]  /*27610*/  ISETP.LT.AND P3, PT, R24, c[0x0][0x17c], !P0 ;  /* 0x00005f0018007a0c */ /* 0x010fe40004761270 */
[----:B------:R-:W4:Y:S01]  /*27620*/  LDL.LU R24, [R1+0xa4] ;  /* 0x0000a40001187983 */ /* 0x000f220000300800 */
[----:B------:R-:W-:-:S02]  /*27630*/  ISETP.LT.AND P1, PT, R25, c[0x0][0x17c], !P0 ;  /* 0x00005f0019007a0c */ /* 0x000fc40004721270 */
[----:B------:R-:W-:Y:S01]  /*27640*/  LEA.HI.X.SX32 R5, R3, R2, 0x1, P6 ;  /* 0x0000000203057211 */ /* 0x000fe200030f0eff */
[----:B------:R-:W4:Y:S04]  /*27650*/  LDL.LU R13, [R1+0x2c] ;  /* 0x00002c00010d7983 */ /* 0x000f280000300800 */
[----:B------:R-:W4:Y:S04]  /*27660*/  LDL.LU R25, [R1+0xa8] ;  /* 0x0000a80001197983 */ /* 0x000f280000300800 */
[----:B------:R-:W4:Y:S04]  /*27670*/  LDL.LU R27, [R1+0xac] ;  /* 0x0000ac00011b7983 */ /* 0x000f280000300800 */
[----:B------:R0:W-:Y:S01]  /*27680*/  @P4 STG.E.U16 [R8.64], R10 ;  /* 0x0000000a08004986 */ /* 0x0001e2000c101506 */
[----:B--2---:R-:W-:-:S03]  /*27690*/  ISETP.LT.AND P2, PT, R26, c[0x0][0x17c], !P0 ;  /* 0x00005f001a007a0c */ /* 0x004fc60004741270 */
[----:B------:R-:W2:Y:S04]  /*276a0*/  LDL.LU R26, [R1+0x9c] ;  /* 0x00009c00011a7983 */ /* 0x000ea80000300800 */
[----:B------:R-:W2:Y:S04]  /*276b0*/  LDL.LU R21, [R1+0xb0] ;  /* 0x0000b00001157983 */ /* 0x000ea80000300800 */
[----:B------:R-:W2:Y:S04]  /*276c0*/  LDL.LU R29, [R1+0x4c] ;  /* 0x00004c00011d7983 */ /* 0x000ea80000300800 */
[----:B------:R-:W2:Y:S04]  /*276d0*/  LDL.LU R20, [R1+0xc] ;  /* 0x00000c0001147983 */ /* 0x000ea80000300800 */
[----:B---3--:R1:W-:Y:S01]  /*276e0*/  @P5 STG.E.U16 [R4.64], R18 ;  /* 0x0000001204005986 */ /* 0x0083e2000c101506 */
[----:B------:R-:W-:-:S03]  /*276f0*/  ISETP.LT.AND P5, PT, R11, c[0x0][0x17c], !P0 ;  /* 0x00005f000b007a0c */ /* 0x000fc600047a1270 */
[----:B------:R-:W3:Y:S01]  /*27700*/  LDL.LU R11, [R1+0x9d0] ;  /* 0x0009d000010b7983 */ /* 0x000ee20000300800 */
[----:B------:R-:W-:-:S04]  /*27710*/  IMAD R6, R16, 0x2, R3 ;  /* 0x0000000210067824 */ /* 0x000fc800078e0203 */
[----:B------:R-:W-:Y:S01]  /*27720*/  IMAD R3, R16, 0x2, R6 ;  /* 0x0000000210037824 */ /* 0x000fe200078e0206 */
[----:B0-----:R-:W-:-:S04]  /*27730*/  LEA R8, P6, R6, R0, 0x1 ;  /* 0x0000000006087211 */ /* 0x001fc800078c08ff */
[----:B------:R-:W-:Y:S01]  /*27740*/  LEA.HI.X.SX32 R9, R6, R2, 0x1, P6 ;  /* 0x0000000206097211 */ /* 0x000fe200030f0eff */
[----:B------:R-:W-:Y:S01]  /*27750*/  IMAD R6, R16, 0x2, R3 ;  /* 0x0000000210067824 */ /* 0x000fe200078e0203 */
[----:B-1----:R-:W-:-:S04]  /*27760*/  LEA R4, P6, R3, R0, 0x1 ;  /* 0x0000000003047211 */ /* 0x002fc800078c08ff */
[----:B------:R-:W-:Y:S01]  /*27770*/  LEA.HI.X.SX32 R5, R3, R2, 0x1, P6 ;  /* 0x0000000203057211 */ /* 0x000fe200030f0eff */
[----:B------:R0:W-:Y:S01]  /*27780*/  @P3 STG.E.U16 [R8.64], R28 ;  /* 0x0000001c08003986 */ /* 0x0001e2000c101506 */
[----:B------:R-:W-:Y:S01]  /*27790*/  IMAD R3, R16, 0x2, R6 ;  /* 0x0000000210037824 */ /* 0x000fe200078e0206 */
[----:B------:R-:W-:Y:S02]  /*277a0*/  ISETP.LT.AND P4, PT, R23, c[0x0][0x17c], !P0 ;  /* 0x00005f0017007a0c */ /* 0x000fe40004781270 */
[----:B------:R-:W2:Y:S01]  /*277b0*/  LDL.LU R23, [R1+0xb8] ;  /* 0x0000b80001177983 */ /* 0x000ea20000300800 */
[----:B0-----:R-:W-:-:S04]  /*277c0*/  LEA R8, P6, R6, R0, 0x1 ;  /* 0x0000000006087211 */ /* 0x001fc800078c08ff */
[----:B------:R-:W-:Y:S01]  /*277d0*/  LEA.HI.X.SX32 R9, R6, R2, 0x1, P6 ;  /* 0x0000000206097211 */ /* 0x000fe200030f0eff */
[----:B------:R-:W-:Y:S01]  /*277e0*/  IMAD R6, R16, 0x2, R3 ;  /* 0x0000000210067824 */ /* 0x000fe200078e0203 */
[----:B----4-:R0:W-:Y:S02]  /*277f0*/  @P1 STG.E.U16 [R4.64], R13 ;  /* 0x0000000d04001986 */ /* 0x0101e4000c101506 */
[----:B0-----:R-:W-:-:S04]  /*27800*/  LEA R4, P6, R3, R0, 0x1 ;  /* 0x0000000003047211 */ /* 0x001fc800078c08ff */
[----:B------:R-:W-:Y:S02]  /*27810*/  LEA.HI.X.SX32 R5, R3, R2, 0x1, P6 ;  /* 0x0000000203057211 */ /* 0x000fe400030f0eff */
[----:B------:R-:W-:Y:S02]  /*27820*/  ISETP.LT.AND P3, PT, R24, c[0x0][0x17c], !P0 ;  /* 0x00005f0018007a0c */ /* 0x000fe40004761270 */
[----:B------:R-:W4:Y:S01]  /*27830*/  LDL.LU R24, [R1+0xbc] ;  /* 0x0000bc0001187983 */ /* 0x000f220000300800 */
[----:B------:R-:W-:-:S03]  /*27840*/  ISETP.LT.AND P1, PT, R25, c[0x0][0x17c], !P0 ;  /* 0x00005f0019007a0c */ /* 0x000fc60004721270 */
[----:B------:R-:W4:Y:S04]  /*27850*/  LDL.LU R25, [R1+0x8c] ;  /* 0x00008c0001197983 */ /* 0x000f280000300800 */
[----:B---3--:R0:W-:Y:S01]  /*27860*/  @P2 STG.E.U16 [R8.64], R11 ;  /* 0x0000000b08002986 */ /* 0x0081e2000c101506 */
[----:B------:R-:W-:-:S03]  /*27870*/  ISETP.LT.AND P2, PT, R27, c[0x0][0x17c], !P0 ;  /* 0x00005f001b007a0c */ /* 0x000fc60004741270 */
[----:B--2---:R1:W-:Y:S04]  /*27880*/  @P4 STG.E.U16 [R4.64], R26 ;  /* 0x0000001a04004986 */ /* 0x0043e8000c101506 */
[----:B------:R-:W2:Y:S01]  /*27890*/  LDL.LU R27, [R1+0x3c] ;  /* 0x00003c00011b7983 */ /* 0x000ea20000300800 */
[----:B0-----:R-:W-:-:S04]  /*278a0*/  LEA R8, P6, R6, R0, 0x1 ;  /* 0x0000000006087211 */ /* 0x001fc800078c08ff */
[----:B------:R-:W-:-:S05]  /*278b0*/  LEA.HI.X.SX32 R9, R6, R2, 0x1, P6 ;  /* 0x0000000206097211 */ /* 0x000fca00030f0eff */
[----:B------:R0:W-:Y:S01]  /*278c0*/  @P5 STG.E.U16 [R8.64], R29 ;  /* 0x0000001d08005986 */ /* 0x0001e2000c101506 */
[----:B------:R-:W-:-:S03]  /*278d0*/  ISETP.LT.AND P5, PT, R15, c[0x0][0x17c], !P0 ;  /* 0x00005f000f007a0c */ /* 0x000fc600047a1270 */
[----:B------:R-:W3:Y:S01]  /*278e0*/  LDL.LU R15, [R1+0x9cc] ;  /* 0x0009cc00010f7983 */ /* 0x000ee20000300800 */
[C---:B------:R-:W-:Y:S01]  /*278f0*/  IMAD R3, R16.reuse, 0x2, R6 ;  /* 0x0000000210037824 */ /* 0x040fe200078e0206 */
[----:B------:R-:W-:Y:S02]  /*27900*/  ISETP.LT.AND P4, PT, R21, c[0x0][0x17c], !P0 ;  /* 0x00005f0015007a0c */ /* 0x000fe40004781270 */
[----:B------:R-:W2:Y:S01]  /*27910*/  LDL.LU R22, [R1+0xd4] ;  /* 0x0000d40001167983 */ /* 0x000ea20000300800 */
[----:B------:R-:W-:Y:S01]  /*27920*/  IMAD R6, R16, 0x2, R3 ;  /* 0x0000000210067824 */ /* 0x000fe200078e0203 */
[----:B-1----:R-:W-:-:S04]  /*27930*/  LEA R4, P6, R3, R0, 0x1 ;  /* 0x0000000003047211 */ /* 0x002fc800078c08ff */
[----:B------:R-:W-:Y:S01]  /*27940*/  LEA.HI.X.SX32 R5, R3, R2, 0x1, P6 ;  /* 0x0000000203057211 */ /* 0x000fe200030f0eff */
[----:B------:R-:W-:Y:S01]  /*27950*/  IMAD R3, R16, 0x2, R6 ;  /* 0x0000000210037824 */ /* 0x000fe200078e0206 */
[----:B0-----:R-:W-:-:S03]  /*27960*/  LEA R8, P6, R6, R0, 0x1 ;  /* 0x0000000006087211 */ /* 0x001fc600078c08ff */
[----:B------:R0:W-:Y:S01]  /*27970*/  @P3 STG.E.U16 [R4.64], R20 ;  /* 0x0000001404003986 */ /* 0x0001e2000c101506 */
[----:B------:R-:W-:Y:S01]  /*27980*/  LEA.HI.X.SX32 R9, R6, R2, 0x1, P6 ;  /* 0x0000000206097211 */ /* 0x000fe200030f0eff */
[----:B------:R-:W-:Y:S01]  /*27990*/  IMAD R6, R16, 0x2, R3 ;  /* 0x0000000210067824 */ /* 0x000fe200078e0203 */
[----:B0-----:R-:W-:-:S04]  /*279a0*/  LEA R4, P6, R3, R0, 0x1 ;  /* 0x0000000003047211 */ /* 0x001fc800078c08ff */
[----:B------:R-:W-:Y:S01]  /*279b0*/  LEA.HI.X.SX32 R5, R3, R2, 0x1, P6 ;  /* 0x0000000203057211 */ /* 0x000fe200030f0eff */
[----:B------:R-:W-:Y:S01]  /*279c0*/  IMAD R3, R16, 0x2, R6 ;  /* 0x0000000210037824 */ /* 0x000fe200078e0206 */
[----:B------:R-:W-:Y:S02]  /*279d0*/  ISETP.LT.AND P3, PT, R23, c[0x0][0x17c], !P0 ;  /* 0x00005f0017007a0c */ /* 0x000fe40004761270 */
[----:B------:R-:W2:Y:S04]  /*279e0*/  LDL.LU R23, [R1+0x7c] ;  /* 0x00007c0001177983 */ /* 0x000ea80000300800 */
[----:B------:R-:W2:Y:S04]  /*279f0*/  LDL.LU R17, [R1+0x18c] ;  /* 0x00018c0001117983 */ /* 0x000ea80000300800 */
[----:B------:R-:W2:Y:S04]  /*27a00*/  LDL.LU R12, [R1+0xd8] ;  /* 0x0000d800010c7983 */ /* 0x000ea80000300800 */
[----:B---3--:R0:W-:Y:S04]  /*27a10*/  @P1 STG.E.U16 [R8.64], R15 ;  /* 0x0000000f08001986 */ /* 0x0081e8000c101506 */
[----:B----4-:R1:W-:Y:S01]  /*27a20*/  @P2 STG.E.U16 [R4.64], R25 ;  /* 0x0000001904002986 */ /* 0x0103e2000c101506 */
[----:B0-----:R-:W-:-:S04]  /*27a30*/  LEA R8, P6, R6, R0, 0x1 ;  /* 0x0000000006087211 */ /* 0x001fc800078c08ff */
[----:B------:R-:W-:Y:S01]  /*27a40*/  LEA.HI.X.SX32 R9, R6, R2, 0x1, P6 ;  /* 0x0000000206097211 */ /* 0x000fe200030f0eff */
[----:B------:R-:W-:Y:S01]  /*27a50*/  IMAD R6, R16, 0x2, R3 ;  /* 0x0000000210067824 */ /* 0x000fe200078e0203 */
[C---:B-1----:R-:W-:Y:S02]  /*27a60*/  LEA R4, P6, R3.reuse, R0, 0x1 ;  /* 0x0000000003047211 */ /* 0x042fe400078c08ff */
[----:B------:R-:W-:Y:S01]  /*27a70*/  ISETP.LT.AND P1, PT, R24, c[0x0][0x17c], !P0 ;  /* 0x00005f0018007a0c */ /* 0x000fe20004721270 */
[----:B--2---:R0:W-:Y:S01]  /*27a80*/  @P4 STG.E.U16 [R8.64], R27 ;  /* 0x0000001b08004986 */ /* 0x0041e2000c101506 */
[----:B------:R-:W-:Y:S02]  /*27a90*/  LEA.HI.X.SX32 R5, R3, R2, 0x1, P6 ;  /* 0x0000000203057211 */ /* 0x000fe400030f0eff */
[----:B------:R-:W-:Y:S01]  /*27aa0*/  ISETP.LT.AND P2, PT, R7, c[0x0][0x17c], !P0 ;  /* 0x00005f0007007a0c */ /* 0x000fe20004741270 */
[----:B------:R-:W2:Y:S01]  /*27ab0*/  LDL.LU R24, [R1+0x19c] ;  /* 0x00019c0001187983 */ /* 0x000ea20000300800 */
[----:B------:R-:W-:-:S03]  /*27ac0*/  ISETP.LT.AND P4, PT, R19, c[0x0][0x17c], !P0 ;  /* 0x00005f0013007a0c */ /* 0x000fc60004781270 */
[----:B------:R-:W3:Y:S01]  /*27ad0*/  LDL.LU R7, [R1+0x9c8] ;  /* 0x0009c80001077983 */ /* 0x000ee20000300800 */
[----:B0-----:R-:W-:-:S03]  /*27ae0*/  LEA R8, P6, R6, R0, 0x1 ;  /* 0x0000000006087211 */ /* 0x001fc600078c08ff */
[----:B------:R-:W4:Y:S01]  /*27af0*/  LDL.LU R21, [R1+0x1ac] ;  /* 0x0001ac0001157983 */ /* 0x000f220000300800 */
[----:B------:R-:W-:Y:S01]  /*27b00*/  IMAD R3, R16, 0x2, R6 ;  /* 0x0000000210037824 */ /* 0x000fe200078e0206 */
[----:B------:R-:W-:Y:S02]  /*27b10*/  LEA.HI.X.SX32 R9, R6, R2, 0x1, P6 ;  /* 0x0000000206097211 */ /* 0x000fe400030f0eff */
[----:B------:R-:W2:Y:S04]  /*27b20*/  LDL.LU R19, [R1+0x9c4] ;  /* 0x0009c40001137983 */ /* 0x000ea80000300800 */
[----:B------:R-:W2:Y:S04]  /*27b30*/  LDL.LU R14, [R1+0xe8] ;  /* 0x0000e800010e7983 */ /* 0x000ea80000300800 */
[----:B------:R-:W2:Y:S04]  /*27b40*/  LDL.LU R6, [R1+0xcc] ;  /* 0x0000cc0001067983 */ /* 0x000ea80000300800 */
[----:B---3--:R0:W-:Y:S02]  /*27b50*/  @P5 STG.E.U16 [R4.64], R7 ;  /* 0x0000000704005986 */ /* 0x0081e4000c101506 */
[----:B0-----:R-:W-:-:S04]  /*27b60*/  LEA R4, P6, R3, R0, 0x1 ;  /* 0x0000000003047211 */ /* 0x001fc800078c08ff */
[----:B------:R-:W-:Y:S02]  /*27b70*/  LEA.HI.X.SX32 R5, R3, R2, 0x1, P6 ;  /* 0x0000000203057211 */ /* 0x000fe400030f0eff */
[----:B--2---:R-:W-:Y:S01]  /*27b80*/  ISETP.LT.AND P5, PT, R6, c[0x0][0x17c], !P0 ;  /* 0x00005f0006007a0c */ /* 0x004fe200047a1270 */
[----:B------:R-:W-:Y:S02]  /*27b90*/  IMAD R6, R16, 0x2, R3 ;  /* 0x0000000210067824 */ /* 0x000fe400078e0203 */
[----:B------:R-:W2:Y:S04]  /*27ba0*/  LDL.LU R3, [R1+0xd0] ;  /* 0x0000d00001037983 */ /* 0x000ea80000300800 */
[----:B------:R0:W-:Y:S04]  /*27bb0*/  @P3 STG.E.U16 [R8.64], R19 ;  /* 0x0000001308003986 */ /* 0x0001e8000c101506 */
[----:B------:R1:W-:Y:S01]  /*27bc0*/  @P1 STG.E.U16 [R4.64], R23 ;  /* 0x0000001704001986 */ /* 0x0003e2000c101506 */
[----:B0-----:R-:W-:-:S04]  /*27bd0*/  LEA R8, P6, R6, R0, 0x1 ;  /* 0x0000000006087211 */ /* 0x001fc800078c08ff */
[----:B------:R-:W-:Y:S02]  /*27be0*/  LEA.HI.X.SX32 R9, R6, R2, 0x1, P6 ;  /* 0x0000000206097211 */ /* 0x000fe400030f0eff */
[----:B------:R-:W-:Y:S02]  /*27bf0*/  ISETP.LT.AND P1, PT, R22, c[0x0][0x17c], !P0 ;  /* 0x00005f0016007a0c */ /* 0x000fe40004721270 */
[----:B------:R-:W3:Y:S04]  /*27c00*/  LDL.LU R22, [R1+0xf0] ;  /* 0x0000f00001167983 */ /* 0x000ee80000300800 */
[----:B------:R0:W-:Y:S01]  /*27c10*/  @P2 STG.E.U16 [R8.64], R17 ;  /* 0x0000001108002986 */ /* 0x0001e2000c101506 */
[----:B------:R-:W-:-:S03]  /*27c20*/  ISETP.LT.AND P2, PT, R12, c[0x0][0x17c], !P0 ;  /* 0x00005f000c007a0c */ /* 0x000fc60004741270 */
[----:B------:R-:W3:Y:S01]  /*27c30*/  LDL.LU R12, [R1+0xf4] ;  /* 0x0000f400010c7983 */ /* 0x000ee20000300800 */
[----:B------:R-:W-:Y:S02]  /*27c40*/  PRMT R7, R18, 0x7632, R7 ;  /* 0x0000763212077816 */ /* 0x000fe40000000007 */
[----:B--2---:R-:W-:Y:S01]  /*27c50*/  ISETP.LT.AND P3, PT, R3, c[0x0][0x17c], !P0 ;  /* 0x00005f0003007a0c */ /* 0x004fe20004761270 */
[----:B------:R-:W-:-:S04]  /*27c60*/  IMAD R3, R16, 0x2, R6 ;  /* 0x0000000210037824 */ /* 0x000fc800078e0206 */
[----:B------:R-:W-:Y:S01]  /*27c70*/  IMAD R6, R16, 0x2, R3 ;  /* 0x0000000210067824 */ /* 0x000fe200078e0203 */
[----:B-1----:R-:W-:-:S04]  /*27c80*/  LEA R4, P6, R3, R0, 0x1 ;  /* 0x0000000003047211 */ /* 0x002fc800078c08ff */
[----:B------:R-:W-:Y:S02]  /*27c90*/  LEA.HI.X.SX32 R5, R3, R2, 0x1, P6 ;  /* 0x0000000203057211 */ /* 0x000fe400030f0eff */
[----:B0-----:R-:W-:-:S03]  /*27ca0*/  LEA R8, P6, R6, R0, 0x1 ;  /* 0x0000000006087211 */ /* 0x001fc600078c08ff */
[----:B------:R0:W-:Y:S01]  /*27cb0*/  @P4 STG.E.U16 [R4.64], R24 ;  /* 0x0000001804004986 */ /* 0x0001e2000c101506 */
[----:B------:R-:W-:-:S05]  /*27cc0*/  LEA.HI.X.SX32 R9, R6, R2, 0x1, P6 ;  /* 0x0000000206097211 */ /* 0x000fca00030f0eff */
[----:B----4-:R1:W-:Y:S01]  /*27cd0*/  @P5 STG.E.U16 [R8.64], R21 ;  /* 0x0000001508005986 */ /* 0x0103e2000c101506 */
[----:B------:R-:W-:-:S03]  /*27ce0*/  ISETP.LT.AND P5, PT, R14, c[0x0][0x17c], !P0 ;  /* 0x00005f000e007a0c */ /* 0x000fc600047a1270 */
[----:B0-----:R-:W2:Y:S04]  /*27cf0*/  LDL.LU R5, [R1+0xdc] ;  /* 0x0000dc0001057983 */ /* 0x001ea80000300800 */
[----:B------:R-:W4:Y:S04]  /*27d00*/  LDL.LU R18, [R1+0xf8] ;  /* 0x0000f80001127983 */ /* 0x000f280000300800 */
[----:B------:R-:W3:Y:S04]  /*27d10*/  LDL.LU R14, [R1+0xfc] ;  /* 0x0000fc00010e7983 */ /* 0x000ee80000300800 */
[----:B-1----:R-:W3:Y:S01]  /*27d20*/  LDL.LU R9, [R1+0xec] ;  /* 0x0000ec0001097983 */ /* 0x002ee20000300800 */
[----:B------:R-:W-:-:S05]  /*27d30*/  IMAD R3, R16, 0x2, R6 ;  /* 0x0000000210037824 */ /* 0x000fca00078e0206 */
[----:B------:R-:W-:Y:S01]  /*27d40*/  LEA R4, P6, R3, R0, 0x1 ;  /* 0x0000000003047211 */ /* 0x000fe200078c08ff */
[----:B------:R-:W-:Y:S01]  /*27d50*/  IMAD R6, R16, 0x2, R3 ;  /* 0x0000000210067824 */ /* 0x000fe200078e0203 */
[----:B------:R-:W-:Y:S02]  /*27d60*/  PRMT R10, R28, 0x7632, R10 ;  /* 0x000076321c0a7816 */ /* 0x000fe4000000000a */
[----:B------:R-:W4:Y:S01]  /*27d70*/  LDL.LU R28, [R1+0x9c0] ;  /* 0x0009c000011c7983 */ /* 0x000f220000300800 */
[----:B--2---:R-:W-:Y:S02]  /*27d80*/  ISETP.LT.AND P4, PT, R5, c[0x0][0x17c], !P0 ;  /* 0x00005f0005007a0c */ /* 0x004fe40004781270 */
[----:B------:R-:W-:Y:S01]  /*27d90*/  LEA.HI.X.SX32 R5, R3, R2, 0x1, P6 ;  /* 0x0000000203057211 */ /* 0x000fe200030f0eff */
[----:B------:R-:W-:Y:S01]  /*27da0*/  IMAD R3, R16, 0x2, R6 ;  /* 0x0000000210037824 */ /* 0x000fe200078e0206 */
[----:B------:R-:W-:-:S03]  /*27db0*/  LEA R8, P6, R6, R0, 0x1 ;  /* 0x0000000006087211 */ /* 0x000fc600078c08ff */
[----:B------:R0:W-:Y:S01]  /*27dc0*/  @P3 STG.E.U16 [R4.64], R7 ;  /* 0x0000000704003986 */ /* 0x0001e2000c101506 */
[----:B---3--:R-:W-:Y:S02]  /*27dd0*/  ISETP.LT.AND P3, PT, R9, c[0x0][0x17c], !P0 ;  /* 0x00005f0009007a0c */ /* 0x008fe40004761270 */
[----:B------:R-:W-:Y:S02]  /*27de0*/  LEA.HI.X.SX32 R9, R6, R2, 0x1, P6 ;  /* 0x0000000206097211 */ /* 0x000fe400030f0eff */
[----:B0-----:R-:W-:Y:S02]  /*27df0*/  LEA R4, P6, R3, R0, 0x1 ;  /* 0x0000000003047211 */ /* 0x001fe400078c08ff */
[----:B------:R-:W-:Y:S02]  /*27e00*/  PRMT R7, R13, 0x7632, R7 ;  /* 0x000076320d077816 */ /* 0x000fe40000000007 */
[----:B------:R-:W-:Y:S01]  /*27e10*/  LEA.HI.X.SX32 R5, R3, R2, 0x1, P6 ;  /* 0x0000000203057211 */ /* 0x000fe200030f0eff */
[----:B------:R-:W-:Y:S01]  /*27e20*/  @P1 STG.E.U16 [R8.64], R10 ;  /* 0x0000000a08001986 */ /* 0x000fe2000c101506 */
[----:B------:R-:W-:-:S03]  /*27e30*/  ISETP.LT.AND P1, PT, R22, c[0x0][0x17c], !P0 ;  /* 0x00005f0016007a0c */ /* 0x000fc60004721270 */
[----:B------:R-:W2:Y:S04]  /*27e40*/  LDL.LU R13, [R1+0x100] ;  /* 0x00010000010d7983 */ /* 0x000ea80000300800 */
[----:B------:R0:W-:Y:S04]  /*27e50*/  @P2 STG.E.U16 [R4.64], R7 ;  /* 0x0000000704002986 */ /* 0x0001e8000c101506 */
[----:B------:R-:W3:Y:S01]  /*27e60*/  LDL.LU R22, [R1+0x104] ;  /* 0x0001040001167983 */ /* 0x000ee20000300800 */
[----:B0-----:R-:W-:-:S03]  /*27e70*/  PRMT R7, R26, 0x7632, R7 ;  /* 0x000076321a077816 */ /* 0x001fc60000000007 */
[----:B------:R-:W3:Y:S01]  /*27e80*/  LDL.LU R26, [R1+0x108] ;  /* 0x00010800011a7983 */ /* 0x000ee20000300800 */
[----:B------:R-:W-:-:S04]  /*27e90*/  IMAD R6, R16, 0x2, R3 ;  /* 0x0000000210067824 */ /* 0x000fc800078e0203 */
[----:B------:R-:W-:Y:S01]  /*27ea0*/  IMAD R3, R16, 0x2, R6 ;  /* 0x0000000210037824 */ /* 0x000fe200078e0206 */
[C---:B------:R-:W-:Y:S02]  /*27eb0*/  LEA R8, P6, R6.reuse, R0, 0x1 ;  /* 0x0000000006087211 */ /* 0x040fe400078c08ff */
[----:B------:R-:W-:Y:S02]  /*27ec0*/  PRMT R11, R11, 0x7632, R11 ;  /* 0x000076320b0b7816 */ /* 0x000fe4000000000b */
[----:B------:R-:W-:Y:S01]  /*27ed0*/  LEA.HI.X.SX32 R9, R6, R2, 0x1, P6 ;  /* 0x0000000206097211 */ /* 0x000fe200030f0eff */
[----:B------:R-:W-:Y:S01]  /*27ee0*/  IMAD R6, R16, 0x2, R3 ;  /* 0x0000000210067824 */ /* 0x000fe200078e0203 */
[----:B------:R-:W-:-:S03]  /*27ef0*/  LEA R4, P6, R3, R0, 0x1 ;  /* 0x0000000003047211 */ /* 0x000fc600078c08ff */
[----:B------:R0:W-:Y:S01]  /*27f00*/  @P4 STG.E.U16 [R8.64], R11 ;  /* 0x0000000b08004986 */ /* 0x0001e2000c101506 */
[----:B------:R-:W-:Y:S01]  /*27f10*/  LEA.HI.X.SX32 R5, R3, R2, 0x1, P6 ;  /* 0x0000000203057211 */ /* 0x000fe200030f0eff */
[----:B------:R-:W-:Y:S01]  /*27f20*/  IMAD R3, R16, 0x2, R6 ;  /* 0x0000000210037824 */ /* 0x000fe200078e0206 */
[----:B------:R-:W-:-:S03]  /*27f30*/  PRMT R10, R29, 0x7632, R10 ;  /* 0x000076321d0a7816 */ /* 0x000fc6000000000a */
[----:B------:R1:W-:Y:S01]  /*27f40*/  @P5 STG.E.U16 [R4.64], R7 ;  /* 0x0000000704005986 */ /* 0x0003e2000c101506 */
[----:B0-----:R-:W-:-:S04]  /*27f50*/  LEA R8, P6, R6, R0, 0x1 ;  /* 0x0000000006087211 */ /* 0x001fc800078c08ff */
[----:B------:R-:W-:Y:S01]  /*27f60*/  LEA.HI.X.SX32 R9, R6, R2, 0x1, P6 ;  /* 0x0000000206097211 */ /* 0x000fe200030f0eff */
[----:B------:R-:W-:Y:S01]  /*27f70*/  IMAD R6, R16, 0x2, R3 ;  /* 0x0000000210067824 */ /* 0x000fe200078e0203 */
[C---:B-1----:R-:W-:Y:S02]  /*27f80*/  LEA R4, P6, R3.reuse, R0, 0x1 ;  /* 0x0000000003047211 */ /* 0x042fe400078c08ff */
[----:B------:R-:W-:Y:S01]  /*27f90*/  PRMT R7, R20, 0x7632, R7 ;  /* 0x0000763214077816 */ /* 0x000fe20000000007 */
[----:B------:R0:W-:Y:S01]  /*27fa0*/  @P3 STG.E.U16 [R8.64], R10 ;  /* 0x0000000a08003986 */ /* 0x0001e2000c101506 */
[----:B------:R-:W-:Y:S01]  /*27fb0*/  LEA.HI.X.SX32 R5, R3, R2, 0x1, P6 ;  /* 0x0000000203057211 */ /* 0x000fe200030f0eff */
[----:B------:R-:W-:Y:S01]  /*27fc0*/  IMAD R3, R16, 0x2, R6 ;  /* 0x0000000210037824 */ /* 0x000fe200078e0206 */
[----:B------:R-:W-:Y:S01]  /*27fd0*/  ISETP.LT.AND P2, PT, R12, c[0x0][0x17c], !P0 ;  /* 0x00005f000c007a0c */ /* 0x000fe20004741270 */
[----:B------:R-:W3:Y:S01]  /*27fe0*/  LDL.LU R20, [R1+0x110] ;  /* 0x0001100001147983 */ /* 0x000ee20000300800 */
[----:B----4-:R-:W-:-:S03]  /*27ff0*/  ISETP.LT.AND P4, PT, R18, c[0x0][0x17c], !P0 ;  /* 0x00005f0012007a0c */ /* 0x010fc60004781270 */
[----:B------:R1:W-:Y:S01]  /*28000*/  @P1 STG.E.U16 [R4.64], R7 ;  /* 0x0000000704001986 */ /* 0x0003e2000c101506 */
[----:B0-----:R-:W-:-:S04]  /*28010*/  LEA R8, P6, R6, R0, 0x1 ;  /* 0x0000000006087211 */ /* 0x001fc800078c08ff */
[----:B------:R-:W-:Y:S02]  /*28020*/  LEA.HI.X.SX32 R9, R6, R2, 0x1, P6 ;  /* 0x0000000206097211 */ /* 0x000fe400030f0eff */
[----:B-1----:R-:W-:Y:S02]  /*28030*/  LEA R4, P6, R3, R0, 0x1 ;  /* 0x0000000003047211 */ /* 0x002fe400078c08ff */
[----:B------:R-:W-:Y:S02]  /*28040*/  PRMT R15, R15, 0x7632, R15 ;  /* 0x000076320f0f7816 */ /* 0x000fe4000000000f */
[----:B------:R-:W-:Y:S02]  /*28050*/  PRMT R7, R25, 0x7632, R7 ;  /* 0x0000763219077816 */ /* 0x000fe40000000007 */
[----:B------:R-:W-:Y:S01]  /*28060*/  LEA.HI.X.SX32 R5, R3, R2, 0x1, P6 ;  /* 0x0000000203057211 */ /* 0x000fe200030f0eff */
[----:B------:R0:W-:Y:S04]  /*28070*/  @P2 STG.E.U16 [R8.64], R15 ;  /* 0x0000000f08002986 */ /* 0x0001e8000c101506 */
[----:B------:R1:W-:Y:S01]  /*28080*/  @P4 STG.E.U16 [R4.64], R7 ;  /* 0x0000000704004986 */ /* 0x0003e2000c101506 */
[----:B------:R-:W-:Y:S01]  /*28090*/  ISETP.LT.AND P4, PT, R28, c[0x0][0x17c], !P0 ;  /* 0x00005f001c007a0c */ /* 0x000fe20004781270 */
[----:B------:R-:W-:-:S05]  /*280a0*/  IMAD R6, R16, 0x2, R3 ;  /* 0x0000000210067824 */ /* 0x000fca00078e0203 */
[----:B0-----:R-:W-:Y:S01]  /*280b0*/  LEA R8, P6, R6, R0, 0x1 ;  /* 0x0000000006087211 */ /* 0x001fe200078c08ff */
[----:B------:R-:W-:-:S03]  /*280c0*/  IMAD R3, R16, 0x2, R6 ;  /* 0x0000000210037824 */ /* 0x000fc600078e0206 */
[----:B------:R-:W-:Y:S02]  /*280d0*/  LEA.HI.X.SX32 R9, R6, R2, 0x1, P6 ;  /* 0x0000000206097211 */ /* 0x000fe400030f0eff */
[----:B------:R-:W-:Y:S02]  /*280e0*/  PRMT R6, R27, 0x7632, R6 ;  /* 0x000076321b067816 */ /* 0x000fe40000000006 */
[----:B--2---:R-:W-:Y:S02]  /*280f0*/  ISETP.LT.AND P3, PT, R13, c[0x0][0x17c], !P0 ;  /* 0x00005f000d007a0c */ /* 0x004fe40004761270 */
[----:B------:R-:W2:Y:S04]  /*28100*/  LDL.LU R13, [R1+0x114] ;  /* 0x00011400010d7983 */ /* 0x000ea80000300800 */
[----:B------:R-:W4:Y:S01]  /*28110*/  LDL.LU R25, [R1+0x118] ;  /* 0x0001180001197983 */ /* 0x000f220000300800 */
[----:B---3--:R-:W-:-:S03]  /*28120*/  ISETP.LT.AND P2, PT, R26, c[0x0][0x17c], !P0 ;  /* 0x00005f001a007a0c */ /* 0x008fc60004741270 */
[----:B------:R-:W3:Y:S04]  /*28130*/  LDL.LU R26, [R1+0x11c] ;  /* 0x00011c00011a7983 */ /* 0x000ee80000300800 */
[----:B------:R-:W3:Y:S04]  /*28140*/  LDL.LU R28, [R1+0x9bc] ;  /* 0x0009bc00011c7983 */ /* 0x000ee80000300800 */
[----:B------:R-:W4:Y:S01]  /*28150*/  LDL.LU R27, [R1+0x120] ;  /* 0x00012000011b7983 */ /* 0x000f220000300800 */
[----:B------:R-:W-:Y:S02]  /*28160*/  ISETP.LT.AND P5, PT, R14, c[0x0][0x17c], !P0 ;  /* 0x00005f000e007a0c */ /* 0x000fe400047a1270 */
[----:B-1----:R-:W-:-:S02]  /*28170*/  LEA R4, P6, R3, R0, 0x1 ;  /* 0x0000000003047211 */ /* 0x002fc400078c08ff */
[----:B------:R-:W-:Y:S02]  /*28180*/  PRMT R7, R7, 0x7632, R7 ;  /* 0x0000763207077816 */ /* 0x000fe40000000007 */
[----:B------:R-:W-:-:S07]  /*28190*/  LEA.HI.X.SX32 R5, R3, R2, 0x1, P6 ;  /* 0x0000000203057211 */ /* 0x000fce00030f0eff */
[----:B------:R-:W-:Y:S04]  /*281a0*/  @P5 STG.E.U16 [R8.64], R6 ;  /* 0x0000000608005986 */ /* 0x000fe8000c101506 */
[----:B------:R0:W-:Y:S01]  /*281b0*/  @P3 STG.E.U16 [R4.64], R7 ;  /* 0x0000000704003986 */ /* 0x0001e2000c101506 */
[----:B------:R-:W-:Y:S01]  /*281c0*/  IMAD R3, R16, 0x2, R3 ;  /* 0x0000000210037824 */ /* 0x000fe200078e0203 */
[----:B------:R-:W-:Y:S02]  /*281d0*/  ISETP.LT.AND P1, PT, R22, c[0x0][0x17c], !P0 ;  /* 0x00005f0016007a0c */ /* 0x000fe40004721270 */
[----:B------:R-:W-:Y:S02]  /*281e0*/  PRMT R19, R19, 0x7632, R19 ;  /* 0x0000763213137816 */ /* 0x000fe40000000013 */
[----:B0-----:R-:W-:Y:S01]  /*281f0*/  LEA R4, P5, R3, R0, 0x1 ;  /* 0x0000000003047211 */ /* 0x001fe200078a08ff */
[----:B------:R-:W-:-:S03]  /*28200*/  IMAD R7, R16, 0x2, R3 ;  /* 0x0000000210077824 */ /* 0x000fc600078e0203 */
[----:B------:R-:W-:Y:S02]  /*28210*/  LEA.HI.X.SX32 R5, R3, R2, 0x1, P5 ;  /* 0x0000000203057211 */ /* 0x000fe400028f0eff */
[----:B------:R-:W-:Y:S01]  /*28220*/  LEA R6, P5, R7, R0, 0x1 ;  /* 0x0000000007067211 */ /* 0x000fe200078a08ff */
[----:B------:R-:W-:Y:S01]  /*28230*/  IMAD R3, R16, 0x2, R7 ;  /* 0x0000000210037824 */ /* 0x000fe200078e0207 */
[----:B------:R-:W-:Y:S01]  /*28240*/  PRMT R8, R23, 0x7632, R8 ;  /* 0x0000763217087816 */ /* 0x000fe20000000008 */
[----:B------:R0:W-:Y:S01]  /*28250*/  @P1 STG.E.U16 [R4.64], R19 ;  /* 0x0000001304001986 */ /* 0x0001e2000c101506 */
[----:B------:R-:W-:-:S05]  /*28260*/  LEA.HI.X.SX32 R7, R7, R2, 0x1, P5 ;  /* 0x0000000207077211 */ /* 0x000fca00028f0eff */
[----:B------:R1:W-:Y:S01]  /*28270*/  @P2 STG.E.U16 [R6.64], R8 ;  /* 0x0000000806002986 */ /* 0x0003e2000c101506 */
[----:B0-----:R-:W-:-:S04]  /*28280*/  LEA R4, P5, R3, R0, 0x1 ;  /* 0x0000000003047211 */ /* 0x001fc800078a08ff */
[----:B------:R-:W-:Y:S02]  /*28290*/  LEA.HI.X.SX32 R5, R3, R2, 0x1, P5 ;  /* 0x0000000203057211 */ /* 0x000fe400028f0eff */
[----:B-1----:R-:W-:Y:S02]  /*282a0*/  PRMT R6, R17, 0x7632, R6 ;  /* 0x0000763211067816 */ /* 0x002fe40000000006 */
[----:B--2---:R-:W-:Y:S02]  /*282b0*/  ISETP.LT.AND P3, PT, R13, c[0x0][0x17c], !P0 ;  /* 0x00005f000d007a0c */ /* 0x004fe40004761270 */
[----:B---3--:R-:W0:Y:S01]  /*282c0*/  LDS.128 R12, [R28] ;  /* 0x000000001c0c7984 */ /* 0x008e220000000c00 */
[----:B----4-:R-:W-:Y:S02]  /*282d0*/  ISETP.LT.AND P1, PT, R25, c[0x0][0x17c], !P0 ;  /* 0x00005f0019007a0c */ /* 0x010fe40004721270 */
[----:B------:R-:W-:Y:S01]  /*282e0*/  LOP3.LUT R25, R28, 0x20, RZ, 0x3c, !PT ;  /* 0x000000201c197812 */ /* 0x000fe200078e3cff */
[----:B0-----:R-:W-:Y:S04]  /*282f0*/  STL.64 [R1+0x60], R12 ;  /* 0x0000600c01007387 */ /* 0x001fe80000100a00 */
[----:B------:R-:W-:Y:S04]  /*28300*/  STL.64 [R1+0x68], R14 ;  /* 0x0000680e01007387 */ /* 0x000fe80000100a00 */
[----:B------:R-:W-:Y:S04]  /*28310*/  STL [R1+0x9b8], R10 ;  /* 0x0009b80a01007387 */ /* 0x000fe80000100800 */
[----:B------:R-:W-:Y:S04]  /*28320*/  STL [R1+0x9b4], R8 ;  /* 0x0009b40801007387 */ /* 0x000fe80000100800 */
[----:B------:R-:W0:Y:S01]  /*28330*/  LDS.128 R8, [R25] ;  /* 0x0000000019087984 */ /* 0x000e220000000c00 */
[----:B------:R-:W-:-:S02]  /*28340*/  ISETP.LT.AND P2, PT, R26, c[0x0][0x17c], !P0 ;  /* 0x00005f001a007a0c */ /* 0x000fc40004741270 */
[----:B------:R-:W-:Y:S01]  /*28350*/  LOP3.LUT R26, R28, 0x40, RZ, 0x3c, !PT ;  /* 0x000000401c1a7812 */ /* 0x000fe200078e3cff */
[----:B------:R-:W2:Y:S04]  /*28360*/  LDL.LU R23, [R1+0x124] ;  /* 0x0001240001177983 */ /* 0x000ea80000300800 */
[----:B0-----:R-:W-:Y:S01]  /*28370*/  STL.64 [R1+0x40], R8 ;  /* 0x0000400801007387 */ /* 0x001fe20000100a00 */
[----:B------:R-:W-:-:S03]  /*28380*/  IMAD.MOV.U32 R15, RZ, RZ, R8 ;  /* 0x000000ffff0f7224 */ /* 0x000fc600078e0008 */
[----:B------:R-:W-:Y:S04]  /*28390*/  STL.64 [R1+0x48], R10 ;  /* 0x0000480a01007387 */ /* 0x000fe80000100a00 */
[----:B------:R-:W0:Y:S01]  /*283a0*/  LDS.128 R8, [R26] ;  /* 0x000000001a087984 */ /* 0x000e220000000c00 */
[----:B------:R-:W-:-:S03]  /*283b0*/  ISETP.LT.AND P5, PT, R27, c[0x0][0x17c], !P0 ;  /* 0x00005f001b007a0c */ /* 0x000fc600047a1270 */
[----:B------:R-:W3:Y:S04]  /*283c0*/  LDL.LU R27, [R1+0x128] ;  /* 0x00012800011b7983 */ /* 0x000ee80000300800 */
[----:B0-----:R-:W-:Y:S04]  /*283d0*/  STL.64 [R1+0x70], R8 ;  /* 0x0000700801007387 */ /* 0x001fe80000100a00 */
[----:B------:R0:W-:Y:S01]  /*283e0*/  STL.64 [R1+0x78], R10 ;  /* 0x0000780a01007387 */ /* 0x0001e20000100a00 */
[----:B------:R-:W-:-:S03]  /*283f0*/  IMAD.MOV.U32 R14, RZ, RZ, R8 ;  /* 0x000000ffff0e7224 */ /* 0x000fc600078e0008 */
[----:B0-----:R-:W4:Y:S04]  /*28400*/  LDL.LU R10, [R1+0x9b8] ;  /* 0x0009b800010a7983 */ /* 0x001f280000300800 */
[----:B------:R-:W2:Y:S04]  /*28410*/  LDL.LU R8, [R1+0x9b4] ;  /* 0x0009b40001087983 */ /* 0x000ea80000300800 */
[----:B------:R-:W2:Y:S01]  /*28420*/  LDL.LU R17, [R1+0x12c] ;  /* 0x00012c0001117983 */ /* 0x000ea20000300800 */
[----:B------:R-:W-:Y:S02]  /*28430*/  IMAD.MOV.U32 R18, RZ, RZ, R12 ;  /* 0x000000ffff127224 */ /* 0x000fe400078e000c */
[----:B------:R-:W-:-:S03]  /*28440*/  IMAD R7, R16, 0x2, R3 ;  /* 0x0000000210077824 */ /* 0x000fc600078e0203 */
[----:B------:R-:W-:Y:S01]  /*28450*/  STL [R1+0x9b0], R18 ;  /* 0x0009b01201007387 */ /* 0x000fe20000100800 */
[----:B------:R-:W-:Y:S01]  /*28460*/  IMAD R3, R16, 0x2, R7 ;  /* 0x0000000210037824 */ /* 0x000fe200078e0207 */
[----:B----4-:R-:W-:Y:S02]  /*28470*/  PRMT R10, R24, 0x7632, R10 ;  /* 0x00007632180a7816 */ /* 0x010fe4000000000a */
[----:B------:R-:W-:Y:S01]  /*28480*/  LOP3.LUT R24, R28, 0x60, RZ, 0x3c, !PT ;  /* 0x000000601c187812 */ /* 0x000fe200078e3cff */
[----:B--2---:R-:W-:Y:S04]  /*28490*/  STL.64 [R1+0x9a8], R16 ;  /* 0x0009a81001007387 */ /* 0x004fe80000100a00 */
[----:B------:R-:W0:Y:S04]  /*284a0*/  LDS.128 R16, [R24] ;  /* 0x0000000018107984 */ /* 0x000e280000000c00 */
[----:B0-----:R-:W-:Y:S01]  /*284b0*/  STL.64 [R1+0x10], R16 ;  /* 0x0000101001007387 */ /* 0x001fe20000100a00 */
[----:B------:R-:W-:-:S03]  /*284c0*/  IMAD.MOV.U32 R12, RZ, RZ, R16 ;  /* 0x000000ffff0c7224 */ /* 0x000fc600078e0010 */
[----:B------:R-:W-:Y:S04]  /*284d0*/  STL.64 [R1+0x18], R18 ;  /* 0x0000181201007387 */ /* 0x000fe80000100a00 */
[----:B------:R-:W0:Y:S01]  /*284e0*/  LDS.128 R16, [R28+0x800] ;  /* 0x000800001c107984 */ /* 0x000e220000000c00 */
[----:B------:R-:W-:-:S03]  /*284f0*/  PRMT R8, R21, 0x7632, R8 ;  /* 0x0000763215087816 */ /* 0x000fc60000000008 */
[----:B------:R-:W2:Y:S04]  /*28500*/  LDL.LU R21, [R1+0x130] ;  /* 0x0001300001157983 */ /* 0x000ea80000300800 */
[----:B0-----:R-:W-:Y:S01]  /*28510*/  STL.64 [R1+0xa0], R16 ;  /* 0x0000a01001007387 */ /* 0x001fe20000100a00 */
[----:B------:R-:W-:-:S03]  /*28520*/  IMAD.MOV.U32 R11, RZ, RZ, R16 ;  /* 0x000000ffff0b7224 */ /* 0x000fc600078e0010 */
[----:B------:R0:W-:Y:S04]  /*28530*/  STL.64 [R1+0xa8], R18 ;  /* 0x0000a81201007387 */ /* 0x0001e80000100a00 */
[----:B0-----:R-:W4:Y:S04]  /*28540*/  LDL.LU R18, [R1+0x9b0] ;  /* 0x0009b00001127983 */ /* 0x001f280000300800 */
[----:B------:R-:W2:Y:S04]  /*28550*/  LDL.LU.64 R16, [R1+0x9a8] ;  /* 0x0009a80001107983 */ /* 0x000ea80000300a00 */
[----:B------:R-:W2:Y:S01]  /*28560*/  LDL.LU R13, [R1+0x134] ;  /* 0x00013400010d7983 */ /* 0x000ea20000300800 */
[----:B------:R-:W-:-:S03]  /*28570*/  ISETP.LT.AND P6, PT, R20, c[0x0][0x17c], !P0 ;  /* 0x00005f0014007a0c */ /* 0x000fc600047c1270 */
[----:B------:R0:W-:Y:S02]  /*28580*/  @P4 STG.E.U16 [R4.64], R6 ;  /* 0x0000000604004986 */ /* 0x0001e4000c101506 */
[----:B0-----:R-:W-:-:S04]  /*28590*/  LEA R6, P4, R7, R0, 0x1 ;  /* 0x0000000007067211 */ /* 0x001fc800078808ff */
[----:B------:R-:W-:Y:S02]  /*285a0*/  LEA.HI.X.SX32 R7, R7, R2, 0x1, P4 ;  /* 0x0000000207077211 */ /* 0x000fe400020f0eff */
[----:B------:R-:W-:-:S04]  /*285b0*/  LEA R4, P4, R3, R0, 0x1 ;  /* 0x0000000003047211 */ /* 0x000fc800078808ff */
[----:B------:R-:W-:Y:S02]  /*285c0*/  LEA.HI.X.SX32 R5, R3, R2, 0x1, P4 ;  /* 0x0000000203057211 */ /* 0x000fe400020f0eff */
[----:B------:R-:W-:Y:S01]  /*285d0*/  ISETP.LT.AND P4, PT, R23, c[0x0][0x17c], !P0 ;  /* 0x00005f0017007a0c */ /* 0x000fe20004781270 */
[----:B------:R-:W-:Y:S04]  /*285e0*/  @P6 STG.E.U16 [R6.64], R10 ;  /* 0x0000000a06006986 */ /* 0x000fe8000c101506 */
[----:B------:R-:W-:Y:S01]  /*285f0*/  @P3 STG.E.U16 [R4.64], R8 ;  /* 0x0000000804003986 */ /* 0x000fe2000c101506 */
[----:B---3--:R-:W-:-:S03]  /*28600*/  ISETP.LT.AND P3, PT, R27, c[0x0][0x17c], !P0 ;  /* 0x00005f001b007a0c */ /* 0x008fc60004761270 */
[----:B--2---:R-:W-:Y:S04]  /*28610*/  STL.64 [R1+0x998], R12 ;  /* 0x0009980c01007387 */ /* 0x004fe80000100a00 */
[----:B------:R-:W-:Y:S04]  /*28620*/  STL.64 [R1+0x9a0], R14 ;  /* 0x0009a00e01007387 */ /* 0x000fe80000100a00 */
[----:B------:R-:W0:Y:S04]  /*28630*/  LDS.128 R12, [R25+0x800] ;  /* 0x00080000190c7984 */ /* 0x000e280000000c00 */
[----:B------:R-:W2:Y:S01]  /*28640*/  LDL.LU R23, [R1+0x138] ;  /* 0x0001380001177983 */ /* 0x000ea20000300800 */
[----:B------:R-:W-:-:S03]  /*28650*/  IMAD R9, R16, 0x2, R3 ;  /* 0x0000000210097824 */ /* 0x000fc600078e0203 */
[----:B0-----:R-:W-:Y:S01]  /*28660*/  STL.64 [R1+0x90], R12 ;  /* 0x0000900c01007387 */ /* 0x001fe20000100a00 */
[----:B------:R-:W-:-:S03]  /*28670*/  IMAD.MOV.U32 R10, RZ, RZ, R12 ;  /* 0x000000ffff0a7224 */ /* 0x000fc600078e000c */
[----:B------:R-:W-:Y:S04]  /*28680*/  STL.64 [R1+0x98], R14 ;  /* 0x0000980e01007387 */ /* 0x000fe80000100a00 */
[----:B------:R-:W0:Y:S01]  /*28690*/  LDS.128 R12, [R26+0x800] ;  /* 0x000800001a0c7984 */ /* 0x000e220000000c00 */
[----:B------:R-:W-:-:S03]  /*286a0*/  LEA R6, P6, R9, R0, 0x1 ;  /* 0x0000000009067211 */ /* 0x000fc600078c08ff */
[----:B------:R-:W3:Y:S01]  /*286b0*/  LDL.LU R27, [R1+0x13c] ;  /* 0x00013c00011b7983 */ /* 0x000ee20000300800 */
[----:B------:R-:W-:-:S05]  /*286c0*/  LEA.HI.X.SX32 R7, R9, R2, 0x1, P6 ;  /* 0x0000000209077211 */ /* 0x000fca00030f0eff */
[----:B----4-:R-:W-:Y:S01]  /*286d0*/  @P1 STG.E.U16 [R6.64], R18 ;  /* 0x0000001206001986 */ /* 0x010fe2000c101506 */
[----:B------:R-:W-:-:S03]  /*286e0*/  ISETP.LT.AND P1, PT, R17, c[0x0][0x17c], !P0 ;  /* 0x00005f0011007a0c */ /* 0x000fc60004721270 */
[----:B0-----:R-:W-:Y:S01]  /*286f0*/  STL.64 [R1+0x80], R12 ;  /* 0x0000800c01007387 */ /* 0x001fe20000100a00 */
[----:B------:R-:W-:-:S03]  /*28700*/  IMAD.MOV.U32 R17, RZ, RZ, R12 ;  /* 0x000000ffff117224 */ /* 0x000fc600078e000c */
[----:B------:R-:W-:Y:S04]  /*28710*/  STL.64 [R1+0x88], R14 ;  /* 0x0000880e01007387 */ /* 0x000fe80000100a00 */
[----:B------:R-:W0:Y:S04]  /*28720*/  LDS.128 R12, [R24+0x800] ;  /* 0x00080000180c7984 */ /* 0x000e280000000c00 */
[----:B0-----:R-:W-:Y:S04]  /*28730*/  STL.64 [R1], R12 ;  /* 0x0000000c01007387 */ /* 0x001fe80000100a00 */
[----:B------:R0:W-:Y:S04]  /*28740*/  STL.64 [R1+0x8], R14 ;  /* 0x0000080e01007387 */ /* 0x0001e80000100a00 */
[----:B0-----:R-:W4:Y:S01]  /*28750*/  LDL.LU.64 R14, [R1+0x9a0] ;  /* 0x0009a000010e7983 */ /* 0x001f220000300a00 */
[----:B------:R-:W-:-:S04]  /*28760*/  IMAD R3, R16, 0x2, R9 ;  /* 0x0000000210037824 */ /* 0x000fc800078e0209 */
[----:B------:R-:W-:Y:S01]  /*28770*/  IMAD R6, R16, 0x2, R3 ;  /* 0x0000000210067824 */ /* 0x000fe200078e0203 */
[----:B------:R-:W-:-:S04]  /*28780*/  LEA R4, P6, R3, R0, 0x1 ;  /* 0x0000000003047211 */ /* 0x000fc800078c08ff */
[----:B------:R-:W-:Y:S02]  /*28790*/  LEA.HI.X.SX32 R5, R3, R2, 0x1, P6 ;  /* 0x0000000203057211 */ /* 0x000fe400030f0eff */
[----:B------:R-:W-:-:S04]  /*287a0*/  LEA R8, P6, R6, R0, 0x1 ;  /* 0x0000000006087211 */ /* 0x000fc800078c08ff */
[----:B------:R-:W-:Y:S01]  /*287b0*/  LEA.HI.X.SX32 R9, R6, R2, 0x1, P6 ;  /* 0x0000000206097211 */ /* 0x000fe200030f0eff */
[----:B----4-:R-:W-:Y:S04]  /*287c0*/  @P2 STG.E.U16 [R4.64], R15 ;  /* 0x0000000f04002986 */ /* 0x010fe8000c101506 */
[----:B------:R-:W-:Y:S04]  /*287d0*/  @P5 STG.E.U16 [R8.64], R14 ;  /* 0x0000000e08005986 */ /* 0x000fe8000c101506 */
[----:B------:R-:W0:Y:S01]  /*287e0*/  LDS.128 R12, [R28+0x1000] ;  /* 0x001000001c0c7984 */ /* 0x000e220000000c00 */
[----:B------:R-:W-:-:S03]  /*287f0*/  ISETP.LT.AND P2, PT, R21, c[0x0][0x17c], !P0 ;  /* 0x00005f0015007a0c */ /* 0x000fc60004741270 */
[----:B------:R-:W4:Y:S04]  /*28800*/  LDL.LU R21, [R1+0x140] ;  /* 0x0001400001157983 */ /* 0x000f280000300800 */
[----:B0-----:R0:W-:Y:S01]  /*28810*/  STL.64 [R1+0x50], R12 ;  /* 0x0000500c01007387 */ /* 0x0011e20000100a00 */
[----:B------:R-:W-:-:S03]  /*28820*/  IMAD.MOV.U32 R22, RZ, RZ, R12 ;  /* 0x000000ffff167224 */ /* 0x000fc600078e000c */
[----:B------:R-:W-:Y:S04]  /*28830*/  STL.64 [R1+0x58], R14 ;  /* 0x0000580e01007387 */ /* 0x000fe80000100a00 */
[----:B0-----:R-:W2:Y:S01]  /*28840*/  LDL.LU.64 R12, [R1+0x998] ;  /* 0x00099800010c7983 */ /* 0x001ea20000300a00 */
[----:B------:R-:W-:-:S05]  /*28850*/  IMAD R3, R16, 0x2, R6 ;  /* 0x0000000210037824 */ /* 0x000fca00078e0206 */
[----:B------:R-:W-:-:S04]  /*28860*/  LEA R4, P6, R3, R0, 0x1 ;  /* 0x0000000003047211 */ /* 0x000fc800078c08ff */
[----:B------:R-:W-:Y:S01]  /*28870*/  LEA.HI.X.SX32 R5, R3, R2, 0x1, P6 ;  /* 0x0000000203057211 */ /* 0x000fe200030f0eff */
[----:B------:R-:W-:-:S04]  /*28880*/  IMAD R7, R16, 0x2, R3 ;  /* 0x0000000210077824 */ /* 0x000fc800078e0203 */
[----:B------:R-:W-:Y:S01]  /*28890*/  IMAD R3, R16, 0x2, R7 ;  /* 0x0000000210037824 */ /* 0x000fe200078e0207 */
[----:B------:R-:W-:-:S04]  /*288a0*/  LEA R6, P6, R7, R0, 0x1 ;  /* 0x0000000007067211 */ /* 0x000fc800078c08ff */
[----:B------:R-:W-:Y:S01]  /*288b0*/  LEA.HI.X.SX32 R7, R7, R2, 0x1, P6 ;  /* 0x0000000207077211 */ /* 0x000fe200030f0eff */
[----:B------:R-:W-:Y:S01]  /*288c0*/  IMAD R8, R16, 0x2, R3 ;  /* 0x0000000210087824 */ /* 0x000fe200078e0203 */
[----:B--2---:R-:W-:Y:S01]  /*288d0*/  ISETP.LT.AND P5, PT, R13, c[0x0][0x17c], !P0 ;  /* 0x00005f000d007a0c */ /* 0x004fe200047a1270 */
[----:B------:R-:W-:Y:S04]  /*288e0*/  @P4 STG.E.U16 [R4.64], R12 ;  /* 0x0000000c04004986 */ /* 0x000fe8000c101506 */
[----:B------:R-:W0:Y:S01]  /*288f0*/  LDS.128 R12, [R25+0x1000] ;  /* 0x00100000190c7984 */ /* 0x000e220000000c00 */
[----:B------:R-:W-:-:S03]  /*28900*/  ISETP.LT.AND P4, PT, R23, c[0x0][0x17c], !P0 ;  /* 0x00005f0017007a0c */ /* 0x000fc60004781270 */
[----:B------:R-:W2:Y:S04]  /*28910*/  LDL.LU R23, [R1+0x144] ;  /* 0x0001440001177983 */ /* 0x000ea80000300800 */
[----:B0-----:R-:W-:Y:S04]  /*28920*/  STL.64 [R1+0x30], R12 ;  /* 0x0000300c01007387 */ /* 0x001fe80000100a00 */
[----:B------:R-:W-:Y:S04]  /*28930*/  STL.64 [R1+0x38], R14 ;  /* 0x0000380e01007387 */ /* 0x000fe80000100a00 */
[----:B------:R-:W0:Y:S01]  /*28940*/  LDS.128 R12, [R26+0x1000] ;  /* 0x001000001a0c7984 */ /* 0x000e220000000c00 */
[----:B------:R-:W-:-:S04]  /*28950*/  LEA R4, P6, R3, R0, 0x1 ;  /* 0x0000000003047211 */ /* 0x000fc800078c08ff */
[----:B------:R-:W-:Y:S01]  /*28960*/  LEA.HI.X.SX32 R5, R3, R2, 0x1, P6 ;  /* 0x0000000203057211 */ /* 0x000fe200030f0eff */
[----:B------:R-:W-:Y:S01]  /*28970*/  @P3 STG.E.U16 [R6.64], R11 ;  /* 0x0000000b06003986 */ /* 0x000fe2000c101506 */
[----:B---3--:R-:W-:-:S03]  /*28980*/  ISETP.LT.AND P3, PT, R27, c[0x0][0x17c], !P0 ;  /* 0x00005f001b007a0c */ /* 0x008fc60004761270 */
[----:B------:R-:W3:Y:S04]  /*28990*/  LDL.LU R27, [R1+0x148] ;  /* 0x00014800011b7983 */ /* 0x000ee80000300800 */
[----:B------:R-:W-:Y:S04]  /*289a0*/  @P1 STG.E.U16 [R4.64], R10 ;  /* 0x0000000a04001986 */ /* 0x000fe8000c101506 */
[----:B------:R-:W1:Y:S01]  /*289b0*/  LDS.128 R4, [R24+0x1000] ;  /* 0x0010000018047984 */ /* 0x000e620000000c00 */
[----:B------:R-:W-:-:S03]  /*289c0*/  IMAD R3, R16, 0x2, R8 ;  /* 0x0000000210037824 */ /* 0x000fc600078e0208 */
[----:B0-----:R-:W-:Y:S04]  /*289d0*/  STL.64 [R1+0x20], R12 ;  /* 0x0000200c01007387 */ /* 0x001fe80000100a00 */
[----:B------:R0:W-:Y:S02]  /*289e0*/  STL.64 [R1+0x28], R14 ;  /* 0x0000280e01007387 */ /* 0x0001e40000100a00 */
[----:B0-----:R-:W-:-:S04]  /*289f0*/  LEA R14, P6, R8, R0, 0x1 ;  /* 0x00000000080e7211 */ /* 0x001fc800078c08ff */
[----:B------:R-:W-:Y:S02]  /*28a00*/  LEA.HI.X.SX32 R15, R8, R2, 0x1, P6 ;  /* 0x00000002080f7211 */ /* 0x000fe400030f0eff */
[----:B------:R-:W0:Y:S04]  /*28a10*/  LDS.128 R8, [R28+0x1800] ;  /* 0x001800001c087984 */ /* 0x000e280000000c00 */
[----:B-1----:R1:W-:Y:S04]  /*28a20*/  STL [R1+0x994], R4 ;  /* 0x0009940401007387 */ /* 0x0023e80000100800 */
[----:B------:R1:W-:Y:S04]  /*28a30*/  STL [R1+0x988], R5 ;  /* 0x0009880501007387 */ /* 0x0003e80000100800 */
[----:B------:R-:W-:Y:S04]  /*28a40*/  STL [R1+0x984], R6 ;  /* 0x0009840601007387 */ /* 0x000fe80000100800 */
[----:B------:R-:W-:Y:S04]  /*28a50*/  STL [R1+0x980], R7 ;  /* 0x0009800701007387 */ /* 0x000fe80000100800 */
[----:B-1----:R-:W2:Y:S04]  /*28a60*/  LDL R4, [R1+0x30] ;  /* 0x0000300001047983 */ /* 0x002ea80000100800 */
[----:B------:R-:W2:Y:S04]  /*28a70*/  LDL R5, [R1+0x20] ;  /* 0x0000200001057983 */ /* 0x000ea80000100800 */
[----:B------:R-:W2:Y:S04]  /*28a80*/  LDL.LU R28, [R1+0x150] ;  /* 0x00015000011c7983 */ /* 0x000ea80000300800 */
[----:B0-----:R-:W-:Y:S04]  /*28a90*/  STL [R1+0x990], R10 ;  /* 0x0009900a01007387 */ /* 0x001fe80000100800 */
[----:B------:R0:W-:Y:S04]  /*28aa0*/  STL [R1+0x98c], R11 ;  /* 0x00098c0b01007387 */ /* 0x0001e80000100800 */
[----:B0-----:R-:W2:Y:S01]  /*28ab0*/  LDL.LU R11, [R1] ;  /* 0x00000000010b7983 */ /* 0x001ea20000300800 */
[----:B------:R-:W-:Y:S01]  /*28ac0*/  IMAD.MOV.U32 R6, RZ, RZ, c[0x0][0x198] ;  /* 0x00006600ff067624 */ /* 0x000fe200078e00ff */
[----:B------:R-:W-:-:S02]  /*28ad0*/  LEA R12, P6, R3, R0, 0x1 ;  /* 0x00000000030c7211 */ /* 0x000fc400078c08ff */
[----:B----4-:R-:W-:Y:S01]  /*28ae0*/  ISETP.LT.AND P1, PT, R21, c[0x0][0x17c], !P0 ;  /* 0x00005f0015007a0c */ /* 0x010fe20004721270 */
[C---:B------:R-:W-:Y:S01]  /*28af0*/  IMAD R16, R6.reuse, 0x2, R3 ;  /* 0x0000000206107824 */ /* 0x040fe200078e0203 */
[----:B------:R-:W-:Y:S01]  /*28b00*/  LEA.HI.X.SX32 R13, R3, R2, 0x1, P6 ;  /* 0x00000002030d7211 */ /* 0x000fe200030f0eff */
[----:B------:R-:W-:Y:S02]  /*28b10*/  @P2 STG.E.U16 [R14.64], R17 ;  /* 0x000000110e002986 */ /* 0x000fe4000c101506 */
[----:B------:R-:W-:Y:S01]  /*28b20*/  IMAD R3, R6, 0x2, R16 ;  /* 0x0000000206037824 */ /* 0x000fe200078e0210 */
[C---:B------:R-:W-:Y:S01]  /*28b30*/  LEA R20, P6, R16.reuse, R0, 0x1 ;  /* 0x0000000010147211 */ /* 0x040fe200078c08ff */
[----:B------:R-:W4:Y:S03]  /*28b40*/  LDL.LU R10, [R1+0x158] ;  /* 0x00015800010a7983 */ /* 0x000f260000300800 */
[----:B------:R-:W-:Y:S01]  /*28b50*/  LEA.HI.X.SX32 R21, R16, R2, 0x1, P6 ;  /* 0x0000000210157211 */ /* 0x000fe200030f0eff */
[----:B------:R-:W4:Y:S04]  /*28b60*/  LDL.LU R7, [R1+0x15c] ;  /* 0x00015c0001077983 */ /* 0x000f280000300800 */
[----:B------:R0:W-:Y:S04]  /*28b70*/  LDS.128 R16, [R26+0x1800] ;  /* 0x001800001a107984 */ /* 0x0001e80000000c00 */
[----:B------:R-:W4:Y:S01]  /*28b80*/  LDL.LU R29, [R1+0x160] ;  /* 0x00016000011d7983 */ /* 0x000f220000300800 */
[----:B0-----:R-:W-:-:S03]  /*28b90*/  LEA R26, P6, R3, R0, 0x1 ;  /* 0x00000000031a7211 */ /* 0x001fc600078c08ff */
[----:B--2---:R-:W-:Y:S01]  /*28ba0*/  @P5 STG.E.U16 [R12.64], R11 ;  /* 0x0000000b0c005986 */ /* 0x004fe2000c101506 */
[----:B---3--:R-:W-:Y:S02]  /*28bb0*/  ISETP.LT.AND P5, PT, R27, c[0x0][0x17c], !P0 ;  /* 0x00005f001b007a0c */ /* 0x008fe400047a1270 */
[----:B------:R-:W-:Y:S01]  /*28bc0*/  LEA.HI.X.SX32 R27, R3, R2, 0x1, P6 ;  /* 0x00000002031b7211 */ /* 0x000fe200030f0eff */
[----:B------:R0:W1:Y:S02]  /*28bd0*/  LDS.128 R12, [R25+0x1800] ;  /* 0x00180000190c7984 */ /* 0x0000640000000c00 */
[----:B0-----:R-:W-:Y:S02]  /*28be0*/  IMAD R25, R6, 0x2, R3 ;  /* 0x0000000206197824 */ /* 0x001fe400078e0203 */
[----:B------:R-:W2:Y:S01]  /*28bf0*/  LDL.LU R3, [R1+0x14c] ;  /* 0x00014c0001037983 */ /* 0x000ea20000300800 */
[----:B------:R-:W-:-:S03]  /*28c00*/  ISETP.LT.AND P2, PT, R23, c[0x0][0x17c], !P0 ;  /* 0x00005f0017007a0c */ /* 0x000fc60004741270 */
[----:B------:R-:W-:Y:S04]  /*28c10*/  @P4 STG.E.U16 [R20.64], R22 ;  /* 0x0000001614004986 */ /* 0x000fe8000c101506 */
[----:B------:R0:W3:Y:S04]  /*28c20*/  LDS.128 R20, [R24+0x1800] ;  /* 0x0018000018147984 */ /* 0x0000e80000000c00 */
[----:B------:R4:W-:Y:S01]  /*28c30*/  @P3 STG.E.U16 [R26.64], R4 ;  /* 0x000000041a003986 */ /* 0x0009e2000c101506 */
[----:B0-----:R-:W-:Y:S02]  /*28c40*/  LEA R24, P6, R25, R0, 0x1 ;  /* 0x0000000019187211 */ /* 0x001fe400078c08ff */
[----:B------:R-:W-:Y:S01]  /*28c50*/  ISETP.LT.AND P3, PT, R28, c[0x0][0x17c], !P0 ;  /* 0x00005f001c007a0c */ /* 0x000fe20004761270 */
[----:B----4-:R-:W4:Y:S01]  /*28c60*/  LDL.LU R4, [R1+0x994] ;  /* 0x0009940001047983 */ /* 0x010f220000300800 */
[----:B--2---:R-:W-:Y:S01]  /*28c70*/  ISETP.LT.AND P4, PT, R3, c[0x0][0x17c], !P0 ;  /* 0x00005f0003007a0c */ /* 0x004fe20004781270 */
[----:B------:R-:W-:Y:S01]  /*28c80*/  IMAD R3, R6, 0x2, R25 ;  /* 0x0000000206037824 */ /* 0x000fe200078e0219 */
[----:B------:R-:W-:-:S04]  /*28c90*/  LEA.HI.X.SX32 R25, R25, R2, 0x1, P6 ;  /* 0x0000000219197211 */ /* 0x000fc800030f0eff */
[----:B------:R-:W-:Y:S01]  /*28ca0*/  LEA R26, P6, R3, R0, 0x1 ;  /* 0x00000000031a7211 */ /* 0x000fe200078c08ff */
[----:B------:R-:W-:-:S03]  /*28cb0*/  IMAD R28, R6, 0x2, R3 ;  /* 0x00000002061c7824 */ /* 0x000fc600078e0203 */
[----:B------:R-:W-:Y:S02]  /*28cc0*/  LEA.HI.X.SX32 R27, R3, R2, 0x1, P6 ;  /* 0x00000002031b7211 */ /* 0x000fe400030f0eff */
[----:B------:R-:W2:Y:S04]  /*28cd0*/  LDL.LU R3, [R1+0x154] ;  /* 0x0001540001037983 */ /* 0x000ea80000300800 */
[----:B------:R0:W-:Y:S04]  /*28ce0*/  @P1 STG.E.U16 [R24.64], R5 ;  /* 0x0000000518001986 */ /* 0x0001e8000c101506 */
[----:B----4-:R4:W-:Y:S01]  /*28cf0*/  @P2 STG.E.U16 [R26.64], R4 ;  /* 0x000000041a002986 */ /* 0x0109e2000c101506 */
[----:B0-----:R-:W-:-:S03]  /*28d00*/  LEA R24, P6, R28, R0, 0x1 ;  /* 0x000000001c187211 */ /* 0x001fc600078c08ff */
[----:B------:R-:W3:Y:S01]  /*28d10*/  LDL.LU R5, [R1+0x40] ;  /* 0x0000400001057983 */ /* 0x000ee20000300800 */
[----:B------:R-:W-:-:S05]  /*28d20*/  LEA.HI.X.SX32 R25, R28, R2, 0x1, P6 ;  /* 0x000000021c197211 */ /* 0x000fca00030f0eff */
[----:B------:R0:W-:Y:S01]  /*28d30*/  @P5 STG.E.U16 [R24.64], R8 ;  /* 0x0000000818005986 */ /* 0x0001e2000c101506 */
[----:B------:R-:W-:-:S03]  /*28d40*/  ISETP.LT.AND P5, PT, R7, c[0x0][0x17c], !P0 ;  /* 0x00005f0007007a0c */ /* 0x000fc600047a1270 */
[----:B------:R-:W3:Y:S01]  /*28d50*/  LDL.LU R7, [R1+0x174] ;  /* 0x0001740001077983 */ /* 0x000ee20000300800 */
[----:B------:R-:W-:Y:S02]  /*28d60*/  ISETP.LT.AND P2, PT, R10, c[0x0][0x17c], !P0 ;  /* 0x00005f000a007a0c */ /* 0x000fe40004741270 */
[----:B--2---:R-:W-:Y:S01]  /*28d70*/  ISETP.LT.AND P1, PT, R3, c[0x0][0x17c], !P0 ;  /* 0x00005f0003007a0c */ /* 0x004fe20004721270 */
[----:B------:R-:W-:-:S04]  /*28d80*/  IMAD R3, R6, 0x2, R28 ;  /* 0x0000000206037824 */ /* 0x000fc800078e021c */
[----:B------:R-:W-:Y:S01]  /*28d90*/  IMAD R28, R6, 0x2, R3 ;  /* 0x00000002061c7824 */ /* 0x000fe200078e0203 */
[----:B----4-:R-:W-:-:S04]  /*28da0*/  LEA R26, P6, R3, R0, 0x1 ;  /* 0x00000000031a7211 */ /* 0x010fc800078c08ff */
[----:B------:R-:W-:Y:S01]  /*28db0*/  LEA.HI.X.SX32 R27, R3, R2, 0x1, P6 ;  /* 0x00000002031b7211 */ /* 0x000fe200030f0eff */
[----:B------:R-:W-:Y:S01]  /*28dc0*/  IMAD R3, R6, 0x2, R28 ;  /* 0x0000000206037824 */ /* 0x000fe200078e021c */
[----:B0-----:R-:W-:-:S03]  /*28dd0*/  LEA R24, P6, R28, R0, 0x1 ;  /* 0x000000001c187211 */ /* 0x001fc600078c08ff */
[----:B-1----:R0:W-:Y:S01]  /*28de0*/  @P4 STG.E.U16 [R26.64], R12 ;  /* 0x0000000c1a004986 */ /* 0x0021e2000c101506 */
[----:B------:R-:W-:Y:S02]  /*28df0*/  LEA.HI.X.SX32 R25, R28, R2, 0x1, P6 ;  /* 0x000000021c197211 */ /* 0x000fe400030f0eff */
[----:B------:R-:W-:Y:S01]  /*28e00*/  ISETP.LT.AND P4, PT, R29, c[0x0][0x17c], !P0 ;  /* 0x00005f001d007a0c */ /* 0x000fe20004781270 */
[----:B------:R-:W2:Y:S01]  /*28e10*/  LDL.LU R28, [R1+0x164] ;  /* 0x00016400011c7983 */ /* 0x000ea20000300800 */
[----:B------:R-:W-:-:S03]  /*28e20*/  IMAD R29, R6, 0x2, R3 ;  /* 0x00000002061d7824 */ /* 0x000fc600078e0203 */
[----:B------:R-:W4:Y:S01]  /*28e30*/  LDL.LU R10, [R1+0xa0] ;  /* 0x0000a000010a7983 */ /* 0x000f220000300800 */
[----:B0-----:R-:W-:-:S03]  /*28e40*/  LEA R26, P6, R3, R0, 0x1 ;  /* 0x00000000031a7211 */ /* 0x001fc600078c08ff */
[----:B------:R0:W-:Y:S01]  /*28e50*/  @P3 STG.E.U16 [R24.64], R16 ;  /* 0x0000001018003986 */ /* 0x0001e2000c101506 */
[----:B------:R-:W-:-:S03]  /*28e60*/  LEA.HI.X.SX32 R27, R3, R2, 0x1, P6 ;  /* 0x00000002031b7211 */ /* 0x000fc600030f0eff */
[----:B------:R-:W4:Y:S04]  /*28e70*/  LDL.LU R3, [R1+0x60] ;  /* 0x0000600001037983 */ /* 0x000f280000300800 */
[----:B0-----:R-:W4:Y:S01]  /*28e80*/  LDL.LU R25, [R1+0x168] ;  /* 0x0001680001197983 */ /* 0x001f220000300800 */
[----:B------:R-:W-:-:S03]  /*28e90*/  LEA R24, P6, R29, R0, 0x1 ;  /* 0x000000001d187211 */ /* 0x000fc600078c08ff */
[----:B---3--:R0:W-:Y:S01]  /*28ea0*/  @P1 STG.E.U16 [R26.64], R20 ;  /* 0x000000141a001986 */ /* 0x0081e2000c101506 */
[----:B------:R-:W-:Y:S02]  /*28eb0*/  PRMT R8, R5, 0x7632, R8 ;  /* 0x0000763205087816 */ /* 0x000fe40000000008 */
[----:B--2---:R-:W-:Y:S01]  /*28ec0*/  ISETP.LT.AND P3, PT, R28, c[0x0][0x17c], !P0 ;  /* 0x00005f001c007a0c */ /* 0x004fe20004761270 */
[----:B------:R-:W-:Y:S01]  /*28ed0*/  IMAD R28, R6, 0x2, R29 ;  /* 0x00000002061c7824 */ /* 0x000fe200078e021d */
[----:B----4-:R-:W-:Y:S02]  /*28ee0*/  PRMT R4, R3, 0x7632, R4 ;  /* 0x0000763203047816 */ /* 0x010fe40000000004 */
[----:B------:R-:W-:Y:S02]  /*28ef0*/  ISETP.LT.AND P1, PT, R25, c[0x0][0x17c], !P0 ;  /* 0x00005f0019007a0c */ /* 0x000fe40004721270 */
[----:B------:R-:W-:Y:S02]  /*28f00*/  LEA.HI.X.SX32 R25, R29, R2, 0x1, P6 ;  /* 0x000000021d197211 */ /* 0x000fe400030f0eff */
[----:B0-----:R-:W-:Y:S01]  /*28f10*/  LEA R26, P6, R28, R0, 0x1 ;  /* 0x000000001c1a7211 */ /* 0x001fe200078c08ff */
[----:B------:R-:W2:Y:S01]  /*28f20*/  LDL.LU R29, [R1+0x90] ;  /* 0x00009000011d7983 */ /* 0x000ea20000300800 */
[----:B------:R-:W-:-:S02]  /*28f30*/  IMAD R3, R6, 0x2, R28 ;  /* 0x0000000206037824 */ /* 0x000fc400078e021c */
[----:B------:R-:W-:Y:S01]  /*28f40*/  LEA.HI.X.SX32 R27, R28, R2, 0x1, P6 ;  /* 0x000000021c1b7211 */ /* 0x000fe200030f0eff */
[----:B------:R-:W3:Y:S04]  /*28f50*/  LDL.LU R5, [R1+0x17c] ;  /* 0x00017c0001057983 */ /* 0x000ee80000300800 */
[----:B------:R-:W4:Y:S04]  /*28f60*/  LDL.LU R28, [R1+0x170] ;  /* 0x00017000011c7983 */ /* 0x000f280000300800 */
[----:B------:R0:W-:Y:S04]  /*28f70*/  @P2 STG.E.U16 [R24.64], R4 ;  /* 0x0000000418002986 */ /* 0x0001e8000c101506 */
[----:B------:R1:W-:Y:S04]  /*28f80*/  @P5 STG.E.U16 [R26.64], R8 ;  /* 0x000000081a005986 */ /* 0x0003e8000c101506 */
[----:B0-----:R-:W2:Y:S04]  /*28f90*/  LDL.LU R25, [R1+0x16c] ;  /* 0x00016c0001197983 */ /* 0x001ea80000300800 */
[----:B-1----:R-:W3:Y:S01]  /*28fa0*/  LDL.LU R26, [R1+0x70] ;  /* 0x00007000011a7983 */ /* 0x002ee20000300800 */
[----:B------:R-:W-:Y:S01]  /*28fb0*/  LEA R24, P6, R3, R0, 0x1 ;  /* 0x0000000003187211 */ /* 0x000fe200078c08ff */
[----:B------:R-:W-:Y:S01]  /*28fc0*/  IMAD R27, R6, 0x2, R3 ;  /* 0x00000002061b7824 */ /* 0x000fe200078e0203 */
[----:B--2---:R-:W-:-:S02]  /*28fd0*/  ISETP.LT.AND P2, PT, R25, c[0x0][0x17c], !P0 ;  /* 0x00005f0019007a0c */ /* 0x004fc40004741270 */
[----:B------:R-:W-:Y:S02]  /*28fe0*/  LEA.HI.X.SX32 R25, R3, R2, 0x1, P6 ;  /* 0x0000000203197211 */ /* 0x000fe400030f0eff */
[----:B---3--:R-:W-:-:S05]  /*28ff0*/  PRMT R3, R26, 0x7632, R3 ;  /* 0x000076321a037816 */ /* 0x008fca0000000003 */
[----:B------:R0:W-:Y:S04]  /*29000*/  @P4 STG.E.U16 [R24.64], R3 ;  /* 0x0000000318004986 */ /* 0x0001e8000c101506 */
[----:B0-----:R-:W2:Y:S01]  /*29010*/  LDL.LU R3, [R1+0x10] ;  /* 0x0000100001037983 */ /* 0x001ea20000300800 */
[----:B----4-:R-:W-:Y:S01]  /*29020*/  ISETP.LT.AND P5, PT, R28, c[0x0][0x17c], !P0 ;  /* 0x00005f001c007a0c */ /* 0x010fe200047a1270 */
[----:B------:R-:W-:Y:S01]  /*29030*/  IMAD R28, R6, 0x2, R27 ;  /* 0x00000002061c7824 */ /* 0x000fe200078e021b */
[----:B------:R-:W-:-:S04]  /*29040*/  LEA R26, P6, R27, R0, 0x1 ;  /* 0x000000001b1a7211 */ /* 0x000fc800078c08ff */
[----:B------:R-:W-:Y:S02]  /*29050*/  LEA.HI.X.SX32 R27, R27, R2, 0x1, P6 ;  /* 0x000000021b1b7211 */ /* 0x000fe400030f0eff */
[----:B------:R-:W-:Y:S02]  /*29060*/  LEA R24, P6, R28, R0, 0x1 ;  /* 0x000000001c187211 */ /* 0x000fe400078c08ff */
[----:B------:R-:W-:Y:S02]  /*29070*/  PRMT R8, R10, 0x7632, R8 ;  /* 0x000076320a087816 */ /* 0x000fe40000000008 */
[----:B------:R-:W-:Y:S02]  /*29080*/  LEA.HI.X.SX32 R25, R28, R2, 0x1, P6 ;  /* 0x000000021c197211 */ /* 0x000fe400030f0eff */
[----:B------:R-:W-:Y:S02]  /*29090*/  ISETP.LT.AND P4, PT, R7, c[0x0][0x17c], !P0 ;  /* 0x00005f0007007a0c */ /* 0x000fe40004781270 */
[----:B------:R-:W3:Y:S04]  /*290a0*/  LDL.LU R7, [R1+0x184] ;  /* 0x0001840001077983 */ /* 0x000ee80000300800 */
[----:B------:R-:W4:Y:S01]  /*290b0*/  LDL.LU R10, [R1+0x190] ;  /* 0x00019000010a7983 */ /* 0x000f220000300800 */
[----:B--2---:R-:W-:Y:S01]  /*290c0*/  PRMT R4, R3, 0x7632, R4 ;  /* 0x0000763203047816 */ /* 0x004fe20000000004 */
[----:B------:R-:W-:-:S02]  /*290d0*/  IMAD R3, R6, 0x2, R28 ;  /* 0x0000000206037824 */ /* 0x000fc400078e021c */
[----:B------:R-:W2:Y:S04]  /*290e0*/  LDL.LU R28, [R1+0x178] ;  /* 0x00017800011c7983 */ /* 0x000ea80000300800 */
[----:B------:R0:W-:Y:S04]  /*290f0*/  @P3 STG.E.U16 [R26.64], R4 ;  /* 0x000000041a003986 */ /* 0x0001e8000c101506 */
[----:B------:R1:W-:Y:S01]  /*29100*/  @P1 STG.E.U16 [R24.64], R8 ;  /* 0x0000000818001986 */ /* 0x0003e2000c101506 */
[----:B0-----:R-:W-:Y:S01]  /*29110*/  LEA R26, P6, R3, R0, 0x1 ;  /* 0x00000000031a7211 */ /* 0x001fe200078c08ff */
[----:B-1----:R-:W-:-:S03]  /*29120*/  IMAD R25, R6, 0x2, R3 ;  /* 0x0000000206197824 */ /* 0x002fc600078e0203 */
[----:B------:R-:W-:Y:S02]  /*29130*/  LEA.HI.X.SX32 R27, R3, R2, 0x1, P6 ;  /* 0x00000002031b7211 */ /* 0x000fe400030f0eff */
[----:B------:R-:W-:Y:S02]  /*29140*/  PRMT R3, R29, 0x7632, R3 ;  /* 0x000076321d037816 */ /* 0x000fe40000000003 */
[----:B------:R-:W3:Y:S01]  /*29150*/  LDL.LU R29, [R1+0x20] ;  /* 0x00002000011d7983 */ /* 0x000ee20000300800 */
[----:B------:R-:W-:-:S03]  /*29160*/  ISETP.LT.AND P1, PT, R5, c[0x0][0x17c], !P0 ;  /* 0x00005f0005007a0c */ /* 0x000fc60004721270 */
[----:B------:R-:W3:Y:S04]  /*29170*/  LDL.LU R5, [R1+0x1a0] ;  /* 0x0001a00001057983 */ /* 0x000ee80000300800 */
[----:B------:R0:W-:Y:S04]  /*29180*/  @P2 STG.E.U16 [R26.64], R3 ;  /* 0x000000031a002986 */ /* 0x0001e8000c101506 */
[----:B0-----:R-:W3:Y:S04]  /*29190*/  LDL.LU R27, [R1+0x180] ;  /* 0x00018000011b7983 */ /* 0x001ee80000300800 */
[----:B------:R-:W4:Y:S01]  /*291a0*/  LDL.LU R3, [R1+0x80] ;  /* 0x0000800001037983 */ /* 0x000f220000300800 */
[----:B------:R-:W-:-:S02]  /*291b0*/  LEA R24, P6, R25, R0, 0x1 ;  /* 0x0000000019187211 */ /* 0x000fc400078c08ff */
[----:B------:R-:W-:Y:S02]  /*291c0*/  PRMT R8, R11, 0x7632, R8 ;  /* 0x000076320b087816 */ /* 0x000fe40000000008 */
[----:B------:R-:W4:Y:S01]  /*291d0*/  LDL.LU R11, [R1+0x1b0] ;  /* 0x0001b000010b7983 */ /* 0x000f220000300800 */
[----:B--2---:R-:W-:Y:S01]  /*291e0*/  ISETP.LT.AND P3, PT, R28, c[0x0][0x17c], !P0 ;  /* 0x00005f001c007a0c */ /* 0x004fe20004761270 */
[----:B------:R-:W-:Y:S01]  /*291f0*/  IMAD R28, R6, 0x2, R25 ;  /* 0x00000002061c7824 */ /* 0x000fe200078e0219 */
[----:B------:R-:W-:-:S04]  /*29200*/  LEA.HI.X.SX32 R25, R25, R2, 0x1, P6 ;  /* 0x0000000219197211 */ /* 0x000fc800030f0eff */
[C---:B------:R-:W-:Y:S02]  /*29210*/  LEA R26, P6, R28.reuse, R0, 0x1 ;  /* 0x000000001c1a7211 */ /* 0x040fe400078c08ff */
[----:B---3--:R-:W-:Y:S02]  /*29220*/  ISETP.LT.AND P2, PT, R27, c[0x0][0x17c], !P0 ;  /* 0x00005f001b007a0c */ /* 0x008fe40004741270 */
[----:B------:R-:W-:Y:S02]  /*29230*/  LEA.HI.X.SX32 R27, R28, R2, 0x1, P6 ;  /* 0x000000021c1b7211 */ /* 0x000fe400030f0eff */
[----:B----4-:R-:W-:Y:S01]  /*29240*/  PRMT R4, R3, 0x7632, R4 ;  /* 0x0000763203047816 */ /* 0x010fe20000000004 */
[C---:B------:R-:W-:Y:S02]  /*29250*/  IMAD R3, R6.reuse, 0x2, R28 ;  /* 0x0000000206037824 */ /* 0x040fe400078e021c */
[----:B------:R-:W2:Y:S04]  /*29260*/  LDL.LU R28, [R1+0x50] ;  /* 0x00005000011c7983 */ /* 0x000ea80000300800 */
[----:B------:R0:W-:Y:S04]  /*29270*/  @P5 STG.E.U16 [R24.64], R4 ;  /* 0x0000000418005986 */ /* 0x0001e8000c101506 */
[----:B------:R1:W-:Y:S01]  /*29280*/  @P4 STG.E.U16 [R26.64], R8 ;  /* 0x000000081a004986 */ /* 0x0003e2000c101506 */
[----:B0-----:R-:W-:Y:S01]  /*29290*/  LEA R24, P6, R3, R0, 0x1 ;  /* 0x0000000003187211 */ /* 0x001fe200078c08ff */
[----:B-1----:R-:W-:-:S03]  /*292a0*/  IMAD R27, R6, 0x2, R3 ;  /* 0x00000002061b7824 */ /* 0x002fc600078e0203 */
[----:B------:R-:W-:Y:S02]  /*292b0*/  LEA.HI.X.SX32 R25, R3, R2, 0x1, P6 ;  /* 0x0000000203197211 */ /* 0x000fe400030f0eff */
[----:B------:R-:W-:Y:S02]  /*292c0*/  ISETP.LT.AND P5, PT, R7, c[0x0][0x17c], !P0 ;  /* 0x00005f0007007a0c */ /* 0x000fe400047a1270 */
[----:B------:R-:W3:Y:S01]  /*292d0*/  LDL.LU R7, [R1+0x1b4] ;  /* 0x0001b40001077983 */ /* 0x000ee20000300800 */
[----:B------:R-:W-:-:S03]  /*292e0*/  ISETP.LT.AND P4, PT, R10, c[0x0][0x17c], !P0 ;  /* 0x00005f000a007a0c */ /* 0x000fc60004781270 */
[----:B------:R-:W4:Y:S01]  /*292f0*/  LDL.LU R10, [R1+0x1b8] ;  /* 0x0001b800010a7983 */ /* 0x000f220000300800 */
[----:B--2---:R-:W-:-:S05]  /*29300*/  PRMT R3, R28, 0x7632, R3 ;  /* 0x000076321c037816 */ /* 0x004fca0000000003 */
[----:B------:R0:W-:Y:S04]  /*29310*/  @P3 STG.E.U16 [R24.64], R3 ;  /* 0x0000000318003986 */ /* 0x0001e8000c101506 */
[----:B0-----:R-:W2:Y:S04]  /*29320*/  LDL.LU R25, [R1+0x194] ;  /* 0x0001940001197983 */ /* 0x001ea80000300800 */
[----:B------:R-:W3:Y:S01]  /*29330*/  LDL.LU R3, [R1+0x30] ;  /* 0x0000300001037983 */ /* 0x000ee20000300800 */
[----:B------:R-:W-:Y:S01]  /*29340*/  IMAD R28, R6, 0x2, R27 ;  /* 0x00000002061c7824 */ /* 0x000fe200078e021b */
[----:B------:R-:W-:-:S04]  /*29350*/  LEA R26, P6, R27, R0, 0x1 ;  /* 0x000000001b1a7211 */ /* 0x000fc800078c08ff */
[----:B------:R-:W-:Y:S02]  /*29360*/  LEA.HI.X.SX32 R27, R27, R2, 0x1, P6 ;  /* 0x000000021b1b7211 */ /* 0x000fe400030f0eff */
[----:B------:R-:W-:Y:S02]  /*29370*/  LEA R24, P6, R28, R0, 0x1 ;  /* 0x000000001c187211 */ /* 0x000fe400078c08ff */
[----:B------:R-:W-:Y:S02]  /*29380*/  PRMT R8, R29, 0x7632, R8 ;  /* 0x000076321d087816 */ /* 0x000fe40000000008 */
[----:B------:R-:W-:Y:S01]  /*29390*/  PRMT R12, R12, 0x7632, R12 ;  /* 0x000076320c0c7816 */ /* 0x000fe2000000000c */
[----:B------:R-:W4:Y:S01]  /*293a0*/  LDL.LU R29, [R1+0x1bc] ;  /* 0x0001bc00011d7983 */ /* 0x000f220000300800 */
[----:B--2---:R-:W-:Y:S02]  /*293b0*/  ISETP.LT.AND P3, PT, R25, c[0x0][0x17c], !P0 ;  /* 0x00005f0019007a0c */ /* 0x004fe40004761270 */
[----:B------:R-:W-:-:S02]  /*293c0*/  LEA.HI.X.SX32 R25, R28, R2, 0x1, P6 ;  /* 0x000000021c197211 */ /* 0x000fc400030f0eff */
[----:B---3--:R-:W-:Y:S01]  /*293d0*/  PRMT R4, R3, 0x7632, R4 ;  /* 0x0000763203047816 */ /* 0x008fe20000000004 */
[----:B------:R-:W-:-:S04]  /*293e0*/  IMAD R3, R6, 0x2, R28 ;  /* 0x0000000206037824 */ /* 0x000fc800078e021c */
[----:B------:R0:W-:Y:S04]  /*293f0*/  @P1 STG.E.U16 [R26.64], R4 ;  /* 0x000000041a001986 */ /* 0x0001e8000c101506 */
[----:B------:R1:W-:Y:S01]  /*29400*/  @P2 STG.E.U16 [R24.64], R8 ;  /* 0x0000000818002986 */ /* 0x0003e2000c101506 */
[----:B0-----:R-:W-:Y:S01]  /*29410*/  LEA R26, P6, R3, R0, 0x1 ;  /* 0x00000000031a7211 */ /* 0x001fe200078c08ff */
[----:B-1----:R-:W-:-:S03]  /*29420*/  IMAD R25, R6, 0x2, R3 ;  /* 0x0000000206197824 */ /* 0x002fc600078e0203 */
[----:B------:R-:W-:Y:S02]  /*29430*/  LEA.HI.X.SX32 R27, R3, R2, 0x1, P6 ;  /* 0x00000002031b7211 */ /* 0x000fe400030f0eff */
[----:B------:R-:W-:Y:S01]  /*29440*/  PRMT R4, R4, 0x7632, R4 ;  /* 0x0000763204047816 */ /* 0x000fe20000000004 */
[----:B------:R-:W-:Y:S01]  /*29450*/  IMAD R3, R6, 0x2, R25 ;  /* 0x0000000206037824 */ /* 0x000fe200078e0219 */
[----:B------:R-:W-:-:S03]  /*29460*/  LEA R24, P6, R25, R0, 0x1 ;  /* 0x0000000019187211 */ /* 0x000fc600078c08ff */
[----:B------:R0:W-:Y:S01]  /*29470*/  @P5 STG.E.U16 [R26.64], R4 ;  /* 0x000000041a005986 */ /* 0x0001e2000c101506 */
[----:B------:R-:W-:Y:S02]  /*29480*/  LEA.HI.X.SX32 R25, R25, R2, 0x1, P6 ;  /* 0x0000000219197211 */ /* 0x000fe400030f0eff */
[----:B------:R-:W-:Y:S02]  /*29490*/  PRMT R8, R8, 0x7632, R8 ;  /* 0x0000763208087816 */ /* 0x000fe40000000008 */
[----:B------:R-:W-:Y:S02]  /*294a0*/  ISETP.LT.AND P1, PT, R5, c[0x0][0x17c], !P0 ;  /* 0x00005f0005007a0c */ /* 0x000fe40004721270 */
[----:B------:R-:W2:Y:S01]  /*294b0*/  LDL.LU R5, [R1+0x1c0] ;  /* 0x0001c00001057983 */ /* 0x000ea20000300800 */
[----:B0-----:R-:W-:-:S03]  /*294c0*/  LEA R26, P6, R3, R0, 0x1 ;  /* 0x00000000031a7211 */ /* 0x001fc600078c08ff */
[----:B------:R-:W-:Y:S01]  /*294d0*/  @P4 STG.E.U16 [R24.64], R8 ;  /* 0x0000000818004986 */ /* 0x000fe2000c101506 */
[----:B------:R-:W-:Y:S02]  /*294e0*/  ISETP.LT.AND P5, PT, R7, c[0x0][0x17c], !P0 ;  /* 0x00005f0007007a0c */ /* 0x000fe400047a1270 */
[----:B------:R-:W-:Y:S01]  /*294f0*/  LEA.HI.X.SX32 R27, R3, R2, 0x1, P6 ;  /* 0x00000002031b7211 */ /* 0x000fe200030f0eff */
[----:B------:R-:W3:Y:S01]  /*29500*/  LDL.LU R7, [R1+0x1c4] ;  /* 0x0001c40001077983 */ /* 0x000ee20000300800 */
[----:B------:R-:W-:Y:S02]  /*29510*/  ISETP.LT.AND P2, PT, R11, c[0x0][0x17c], !P0 ;  /* 0x00005f000b007a0c */ /* 0x000fe40004741270 */
[----:B----4-:R-:W-:Y:S01]  /*29520*/  ISETP.LT.AND P4, PT, R10, c[0x0][0x17c], !P0 ;  /* 0x00005f000a007a0c */ /* 0x010fe20004781270 */
[----:B------:R-:W4:Y:S04]  /*29530*/  LDL.LU R11, [R1+0x1c8] ;  /* 0x0001c800010b7983 */ /* 0x000f280000300800 */
[----:B------:R-:W4:Y:S04]  /*29540*/  LDL R10, [R1+0x44] ;  /* 0x00004400010a7983 */ /* 0x000f280000100800 */
[----:B------:R0:W-:Y:S04]  /*29550*/  @P3 STG.E.U16 [R26.64], R12 ;  /* 0x0000000c1a003986 */ /* 0x0001e8000c101506 */
[----:B0-----:R-:W4:Y:S01]  /*29560*/  LDL.LU R12, [R1+0x64] ;  /* 0x00006400010c7983 */ /* 0x001f220000300800 */
[----:B------:R-:W-:-:S04]  /*29570*/  IMAD R4, R6, 0x2, R3 ;  /* 0x0000000206047824 */ /* 0x000fc800078e0203 */
[----:B------:R-:W-:Y:S01]  /*29580*/  IMAD R8, R6, 0x2, R4 ;  /* 0x0000000206087824 */ /* 0x000fe200078e0204 */
[----:B------:R-:W-:-:S04]  /*29590*/  LEA R24, P6, R4, R0, 0x1 ;  /* 0x0000000004187211 */ /* 0x000fc800078c08ff */
[----:B------:R-:W-:Y:S02]  /*295a0*/  LEA.HI.X.SX32 R25, R4, R2, 0x1, P6 ;  /* 0x0000000204197211 */ /* 0x000fe400030f0eff */
[----:B------:R-:W-:Y:S01]  /*295b0*/  LEA R26, P6, R8, R0, 0x1 ;  /* 0x00000000081a7211 */ /* 0x000fe200078c08ff */
[----:B------:R-:W-:Y:S01]  /*295c0*/  IMAD R3, R6, 0x2, R8 ;  /* 0x0000000206037824 */ /* 0x000fe200078e0208 */
[----:B------:R-:W-:Y:S02]  /*295d0*/  PRMT R16, R16, 0x7632, R16 ;  /* 0x0000763210107816 */ /* 0x000fe40000000010 */
[----:B------:R-:W-:Y:S02]  /*295e0*/  LEA.HI.X.SX32 R27, R8, R2, 0x1, P6 ;  /* 0x00000002081b7211 */ /* 0x000fe400030f0eff */
[----:B------:R-:W-:Y:S01]  /*295f0*/  PRMT R20, R20, 0x7632, R20 ;  /* 0x0000763214147816 */ /* 0x000fe20000000014 */
[----:B------:R0:W-:Y:S01]  /*29600*/  @P1 STG.E.U16 [R24.64], R16 ;  /* 0x0000001018001986 */ /* 0x0001e2000c101506 */
[----:B------:R-:W-:-:S03]  /*29610*/  IMAD R4, R6, 0x2, R3 ;  /* 0x0000000206047824 */ /* 0x000fc600078e0203 */
[----:B------:R1:W-:Y:S01]  /*29620*/  @P2 STG.E.U16 [R26.64], R20 ;  /* 0x000000141a002986 */ /* 0x0003e2000c101506 */
[----:B0-----:R-:W-:Y:S01]  /*29630*/  LEA R24, P6, R3, R0, 0x1 ;  /* 0x0000000003187211 */ /* 0x001fe200078c08ff */
[----:B-1----:R-:W-:-:S03]  /*29640*/  IMAD.MOV.U32 R20, RZ, RZ, c[0x0][0x198] ;  /* 0x00006600ff147624 */ /* 0x002fc600078e00ff */
[----:B------:R-:W-:Y:S02]  /*29650*/  LEA.HI.X.SX32 R25, R3, R2, 0x1, P6 ;  /* 0x0000000203197211 */ /* 0x000fe400030f0eff */
[----:B------:R-:W-:Y:S01]  /*29660*/  LEA R26, P6, R4, R0, 0x1 ;  /* 0x00000000041a7211 */ /* 0x000fe200078c08ff */
[----:B------:R-:W-:Y:S01]  /*29670*/  IMAD R3, R20, 0x2, R4 ;  /* 0x0000000214037824 */ /* 0x000fe200078e0204 */
[----:B------:R-:W-:Y:S02]  /*29680*/  ISETP.LT.AND P3, PT, R29, c[0x0][0x17c], !P0 ;  /* 0x00005f001d007a0c */ /* 0x000fe40004761270 */
[----:B------:R-:W4:Y:S01]  /*29690*/  LDL.LU R29, [R1+0x1d0] ;  /* 0x0001d000011d7983 */ /* 0x000f220000300800 */
[----:B------:R-:W-:Y:S01]  /*296a0*/  LEA.HI.X.SX32 R27, R4, R2, 0x1, P6 ;  /* 0x00000002041b7211 */ /* 0x000fe200030f0eff */
[----:B------:R-:W-:Y:S01]  /*296b0*/  IMAD R4, R20, 0x2, R3 ;  /* 0x0000000214047824 */ /* 0x000fe200078e0203 */
[----:B--2---:R-:W-:Y:S02]  /*296c0*/  ISETP.LT.AND P1, PT, R5, c[0x0][0x17c], !P0 ;  /* 0x00005f0005007a0c */ /* 0x004fe40004721270 */
[----:B------:R-:W2:Y:S04]  /*296d0*/  LDL.LU R5, [R1+0x1d4] ;  /* 0x0001d40001057983 */ /* 0x000ea80000300800 */
[----:B------:R-:W2:Y:S01]  /*296e0*/  LDL.LU R6, [R1+0x1d8] ;  /* 0x0001d80001067983 */ /* 0x000ea20000300800 */
[----:B---3--:R-:W-:-:S03]  /*296f0*/  ISETP.LT.AND P2, PT, R7, c[0x0][0x17c], !P0 ;  /* 0x00005f0007007a0c */ /* 0x008fc60004741270 */
[----:B------:R-:W3:Y:S04]  /*29700*/  LDL.LU R7, [R1+0x1dc] ;  /* 0x0001dc0001077983 */ /* 0x000ee80000300800 */
[----:B----4-:R0:W-:Y:S01]  /*29710*/  @P5 STG.E.U16 [R24.64], R12 ;  /* 0x0000000c18005986 */ /* 0x0101e2000c101506 */
[----:B------:R-:W-:-:S03]  /*29720*/  ISETP.LT.AND P5, PT, R11, c[0x0][0x17c], !P0 ;  /* 0x00005f000b007a0c */ /* 0x000fc600047a1270 */
[----:B------:R-:W4:Y:S04]  /*29730*/  LDL R11, [R1+0x84] ;  /* 0x00008400010b7983 */ /* 0x000f280000100800 */
[----:B------:R-:W2:Y:S01]  /*29740*/  LDL.LU R28, [R1+0x4] ;  /* 0x00000400011c7983 */ /* 0x000ea20000300800 */
[----:B0-----:R-:W-:-:S04]  /*29750*/  LEA R24, P6, R3, R0, 0x1 ;  /* 0x0000000003187211 */ /* 0x001fc800078c08ff */
[----:B------:R-:W-:Y:S02]  /*29760*/  LEA.HI.X.SX32 R25, R3, R2, 0x1, P6 ;  /* 0x0000000203197211 */ /* 0x000fe400030f0eff */
[----:B------:R-:W2:Y:S04]  /*29770*/  LDL.LU R3, [R1+0x1cc] ;  /* 0x0001cc0001037983 */ /* 0x000ea80000300800 */
[----:B------:R0:W-:Y:S02]  /*29780*/  @P4 STG.E.U16 [R26.64], R10 ;  /* 0x0000000a1a004986 */ /* 0x0001e4000c101506 */
[C---:B0-----:R-:W-:Y:S02]  /*29790*/  LEA R26, P6, R4.reuse, R0, 0x1 ;  /* 0x00000000041a7211 */ /* 0x041fe400078c08ff */
[----:B------:R-:W3:Y:S02]  /*297a0*/  LDL.LU R10, [R1+0x990] ;  /* 0x00099000010a7983 */ /* 0x000ee40000300800 */
[----:B------:R-:W-:-:S02]  /*297b0*/  LEA.HI.X.SX32 R27, R4, R2, 0x1, P6 ;  /* 0x00000002041b7211 */ /* 0x000fc400030f0eff */
[----:B--2---:R-:W-:Y:S01]  /*297c0*/  ISETP.LT.AND P4, PT, R3, c[0x0][0x17c], !P0 ;  /* 0x00005f0003007a0c */ /* 0x004fe20004781270 */
[C---:B------:R-:W-:Y:S02]  /*297d0*/  IMAD R3, R20.reuse, 0x2, R4 ;  /* 0x0000000214037824 */ /* 0x040fe400078e0204 */
[----:B------:R-:W2:Y:S04]  /*297e0*/  LDL R4, [R1+0x74] ;  /* 0x0000740001047983 */ /* 0x000ea80000100800 */
[----:B--2---:R0:W-:Y:S02]  /*297f0*/  @P3 STG.E.U16 [R24.64], R4 ;  /* 0x0000000418003986 */ /* 0x0041e4000c101506 */
[----:B0-----:R-:W-:Y:S01]  /*29800*/  LEA R24, P6, R3, R0, 0x1 ;  /* 0x0000000003187211 */ /* 0x001fe200078c08ff */
[----:B------:R-:W-:-:S03]  /*29810*/  IMAD R4, R20, 0x2, R3 ;  /* 0x0000000214047824 */ /* 0x000fc600078e0203 */
[----:B------:R-:W-:Y:S02]  /*29820*/  LEA.HI.X.SX32 R25, R3, R2, 0x1, P6 ;  /* 0x0000000203197211 */ /* 0x000fe400030f0eff */
        /* <DEDUP_REMOVED lines=10> */
[----:B------:R-:W2:Y:S01]  /*298d0*/  LDL R3, [R1+0x94] ;  /* 0x0000940001037983 */ /* 0x000ea20000100800 */
[----:B------:R-:W-:Y:S02]  /*298e0*/  ISETP.LT.AND P3, PT, R29, c[0x0][0x17c], !P0 ;  /* 0x00005f001d007a0c */ /* 0x000fe40004761270 */
[----:B------:R-:W-:Y:S01]  /*298f0*/  ISETP.LT.AND P1, PT, R5, c[0x0][0x17c], !P0 ;  /* 0x00005f0005007a0c */ /* 0x000fe20004721270 */
[----:B------:R-:W4:Y:S01]  /*29900*/  LDL R29, [R1+0x54] ;  /* 0x00005400011d7983 */ /* 0x000f220000100800 */
[----:B------:R-:W-:-:S03]  /*29910*/  ISETP.LT.AND P2, PT, R6, c[0x0][0x17c], !P0 ;  /* 0x00005f0006007a0c */ /* 0x000fc60004741270 */
[----:B------:R-:W4:Y:S04]  /*29920*/  LDL R5, [R1+0x34] ;  /* 0x0000340001057983 */ /* 0x000f280000100800 */
[----:B------:R-:W4:Y:S04]  /*29930*/  LDL R6, [R1+0x24] ;  /* 0x0000240001067983 */ /* 0x000f280000100800 */
[----:B--2---:R0:W-:Y:S01]  /*29940*/  @P5 STG.E.U16 [R26.64], R3 ;  /* 0x000000031a005986 */ /* 0x0041e2000c101506 */
[----:B---3--:R-:W-:-:S03]  /*29950*/  ISETP.LT.AND P5, PT, R7, c[0x0][0x17c], !P0 ;  /* 0x00005f0007007a0c */ /* 0x008fc600047a1270 */
[----:B------:R-:W2:Y:S01]  /*29960*/  LDL.LU R7, [R1+0x1f4] ;  /* 0x0001f40001077983 */ /* 0x000ea20000300800 */
[----:B0-----:R-:W-:Y:S01]  /*29970*/  LEA R26, P6, R4, R0, 0x1 ;  /* 0x00000000041a7211 */ /* 0x001fe200078c08ff */
[----:B------:R-:W-:-:S03]  /*29980*/  IMAD R3, R20, 0x2, R4 ;  /* 0x0000000214037824 */ /* 0x000fc600078e0204 */
[----:B------:R-:W-:Y:S02]  /*29990*/  LEA.HI.X.SX32 R27, R4, R2, 0x1, P6 ;  /* 0x00000002041b7211 */ /* 0x000fe400030f0eff */
[----:B------:R-:W3:Y:S04]  /*299a0*/  LDL.LU R4, [R1+0x1e0] ;  /* 0x0001e00001047983 */ /* 0x000ee80000300800 */
[----:B----4-:R0:W-:Y:S02]  /*299b0*/  @P4 STG.E.U16 [R24.64], R11 ;  /* 0x0000000b18004986 */ /* 0x0101e4000c101506 */
[C---:B0-----:R-:W-:Y:S02]  /*299c0*/  LEA R24, P6, R3.reuse, R0, 0x1 ;  /* 0x0000000003187211 */ /* 0x041fe400078c08ff */
[----:B------:R-:W4:Y:S02]  /*299d0*/  LDL.LU R11, [R1+0x98c] ;  /* 0x00098c00010b7983 */ /* 0x000f240000300800 */
[----:B------:R-:W-:-:S02]  /*299e0*/  LEA.HI.X.SX32 R25, R3, R2, 0x1, P6 ;  /* 0x0000000203197211 */ /* 0x000fc400030f0eff */
[----:B---3--:R-:W-:Y:S01]  /*299f0*/  ISETP.LT.AND P4, PT, R4, c[0x0][0x17c], !P0 ;  /* 0x00005f0004007a0c */ /* 0x008fe20004781270 */
[----:B------:R-:W-:Y:S02]  /*29a00*/  IMAD R4, R20, 0x2, R3 ;  /* 0x0000000214047824 */ /* 0x000fe400078e0203 */
[----:B------:R-:W3:Y:S04]  /*29a10*/  LDL.LU R3, [R1+0x1e4] ;  /* 0x0001e40001037983 */ /* 0x000ee80000300800 */
[----:B------:R0:W-:Y:S02]  /*29a20*/  @P3 STG.E.U16 [R26.64], R28 ;  /* 0x0000001c1a003986 */ /* 0x0001e4000c101506 */
[----:B0-----:R-:W-:-:S04]  /*29a30*/  LEA R26, P6, R4, R0, 0x1 ;  /* 0x00000000041a7211 */ /* 0x001fc800078c08ff */
[----:B------:R-:W-:Y:S02]  /*29a40*/  LEA.HI.X.SX32 R27, R4, R2, 0x1, P6 ;  /* 0x00000002041b7211 */ /* 0x000fe400030f0eff */
[----:B---3--:R-:W-:Y:S01]  /*29a50*/  ISETP.LT.AND P3, PT, R3, c[0x0][0x17c], !P0 ;  /* 0x00005f0003007a0c */ /* 0x008fe20004761270 */
[----:B------:R-:W-:Y:S02]  /*29a60*/  IMAD R3, R20, 0x2, R4 ;  /* 0x0000000214037824 */ /* 0x000fe400078e0204 */
[----:B------:R-:W3:Y:S04]  /*29a70*/  LDL.LU R4, [R1+0x1e8] ;  /* 0x0001e80001047983 */ /* 0x000ee80000300800 */
[----:B------:R0:W-:Y:S02]  /*29a80*/  @P1 STG.E.U16 [R24.64], R29 ;  /* 0x0000001d18001986 */ /* 0x0001e4000c101506 */
[----:B0-----:R-:W-:-:S02]  /*29a90*/  LEA R24, P6, R3, R0, 0x1 ;  /* 0x0000000003187211 */ /* 0x001fc400078c08ff */
[----:B------:R-:W2:Y:S02]  /*29aa0*/  LDL.LU R29, [R1+0x200] ;  /* 0x00020000011d7983 */ /* 0x000ea40000300800 */
        /* <DEDUP_REMOVED lines=13> */
[----:B--2---:R0:W-:Y:S02]  /*29b80*/  @P4 STG.E.U16 [R26.64], R5 ;  /* 0x000000051a004986 */ /* 0x0041e4000c101506 */
[----:B------:R-:W-:Y:S02]  /*29b90*/  LEA.HI.X.SX32 R25, R3, R2, 0x1, P6 ;  /* 0x0000000203197211 */ /* 0x000fe400030f0eff */
[----:B------:R-:W2:Y:S01]  /*29ba0*/  LDL.LU R6, [R1+0x984] ;  /* 0x0009840001067983 */ /* 0x000ea20000300800 */
[----:B------:R-:W-:-:S03]  /*29bb0*/  ISETP.LT.AND P4, PT, R7, c[0x0][0x17c], !P0 ;  /* 0x00005f0007007a0c */ /* 0x000fc60004781270 */
[----:B------:R-:W2:Y:S01]  /*29bc0*/  LDL.LU R7, [R1+0x20c] ;  /* 0x00020c0001077983 */ /* 0x000ea20000300800 */
[----:B---3--:R-:W-:Y:S01]  /*29bd0*/  ISETP.LT.AND P5, PT, R4, c[0x0][0x17c], !P0 ;  /* 0x00005f0004007a0c */ /* 0x008fe200047a1270 */
[----:B------:R-:W-:-:S05]  /*29be0*/  IMAD R4, R20, 0x2, R3 ;  /* 0x0000000214047824 */ /* 0x000fca00078e0203 */
[----:B0-----:R-:W-:Y:S01]  /*29bf0*/  LEA R26, P6, R4, R0, 0x1 ;  /* 0x00000000041a7211 */ /* 0x001fe200078c08ff */
[----:B------:R-:W-:-:S03]  /*29c00*/  IMAD R3, R20, 0x2, R4 ;  /* 0x0000000214037824 */ /* 0x000fc600078e0204 */
[----:B------:R-:W-:Y:S02]  /*29c10*/  LEA.HI.X.SX32 R27, R4, R2, 0x1, P6 ;  /* 0x00000002041b7211 */ /* 0x000fe400030f0eff */
[----:B------:R-:W3:Y:S04]  /*29c20*/  LDL.LU R4, [R1+0x1f8] ;  /* 0x0001f80001047983 */ /* 0x000ee80000300800 */
[----:B------:R0:W-:Y:S02]  /*29c30*/  @P3 STG.E.U16 [R24.64], R9 ;  /* 0x0000000918003986 */ /* 0x0001e4000c101506 */
[----:B0-----:R-:W-:-:S04]  /*29c40*/  LEA R24, P6, R3, R0, 0x1 ;  /* 0x0000000003187211 */ /* 0x001fc800078c08ff */
[----:B------:R-:W-:Y:S01]  /*29c50*/  LEA.HI.X.SX32 R25, R3, R2, 0x1, P6 ;  /* 0x0000000203197211 */ /* 0x000fe200030f0eff */
[----:B------:R-:W-:Y:S04]  /*29c60*/  @P1 STG.E.U16 [R26.64], R13 ;  /* 0x0000000d1a001986 */ /* 0x000fe8000c101506 */
[----:B------:R0:W-:Y:S01]  /*29c70*/  @P2 STG.E.U16 [R24.64], R17 ;  /* 0x0000001118002986 */ /* 0x0001e2000c101506 */
[----:B------:R-:W-:Y:S02]  /*29c80*/  ISETP.LT.AND P2, PT, R29, c[0x0][0x17c], !P0 ;  /* 0x00005f001d007a0c */ /* 0x000fe40004741270 */
[----:B---3--:R-:W-:Y:S01]  /*29c90*/  ISETP.LT.AND P3, PT, R4, c[0x0][0x17c], !P0 ;  /* 0x00005f0004007a0c */ /* 0x008fe20004761270 */
[----:B------:R-:W-:Y:S02]  /*29ca0*/  IMAD R4, R20, 0x2, R3 ;  /* 0x0000000214047824 */ /* 0x000fe400078e0203 */
[----:B------:R-:W3:Y:S04]  /*29cb0*/  LDL.LU R3, [R1+0x1fc] ;  /* 0x0001fc0001037983 */ /* 0x000ee80000300800 */
[----:B------:R-:W2:Y:S04]  /*29cc0*/  LDL.LU R29, [R1+0x214] ;  /* 0x00021400011d7983 */ /* 0x000ea80000300800 */
[----:B0-----:R-:W2:Y:S01]  /*29cd0*/  LDL.LU R25, [R1+0x204] ;  /* 0x0002040001197983 */ /* 0x001ea20000300800 */
[----:B------:R-:W-:-:S04]  /*29ce0*/  LEA R26, P6, R4, R0, 0x1 ;  /* 0x00000000041a7211 */ /* 0x000fc800078c08ff */
[----:B------:R-:W-:-:S05]  /*29cf0*/  LEA.HI.X.SX32 R27, R4, R2, 0x1, P6 ;  /* 0x00000002041b7211 */ /* 0x000fca00030f0eff */
[----:B------:R0:W-:Y:S01]  /*29d00*/  @P5 STG.E.U16 [R26.64], R21 ;  /* 0x000000151a005986 */ /* 0x0001e2000c101506 */
[----:B---3--:R-:W-:Y:S01]  /*29d10*/  ISETP.LT.AND P1, PT, R3, c[0x0][0x17c], !P0 ;  /* 0x00005f0003007a0c */ /* 0x008fe20004721270 */
[----:B------:R-:W-:-:S05]  /*29d20*/  IMAD R3, R20, 0x2, R4 ;  /* 0x0000000214037824 */ /* 0x000fca00078e0204 */
[----:B------:R-:W-:Y:S01]  /*29d30*/  LEA R24, P6, R3, R0, 0x1 ;  /* 0x0000000003187211 */ /* 0x000fe200078c08ff */
[----:B------:R-:W-:Y:S01]  /*29d40*/  IMAD R4, R20, 0x2, R3 ;  /* 0x0000000214047824 */ /* 0x000fe200078e0203 */
[----:B--2---:R-:W-:Y:S02]  /*29d50*/  ISETP.LT.AND P5, PT, R25, c[0x0][0x17c], !P0 ;  /* 0x00005f0019007a0c */ /* 0x004fe400047a1270 */
[----:B------:R-:W-:Y:S02]  /*29d60*/  LEA.HI.X.SX32 R25, R3, R2, 0x1, P6 ;  /* 0x0000000203197211 */ /* 0x000fe400030f0eff */
[----:B------:R-:W2:Y:S01]  /*29d70*/  LDL.LU R3, [R1+0x44] ;  /* 0x0000440001037983 */ /* 0x000ea20000300800 */
[----:B0-----:R-:W-:Y:S02]  /*29d80*/  LEA R26, P6, R4, R0, 0x1 ;  /* 0x00000000041a7211 */ /* 0x001fe400078c08ff */
[----:B------:R-:W-:Y:S02]  /*29d90*/  PRMT R8, R12, 0x7632, R8 ;  /* 0x000076320c087816 */ /* 0x000fe40000000008 */
[----:B------:R-:W-:Y:S01]  /*29da0*/  LEA.HI.X.SX32 R27, R4, R2, 0x1, P6 ;  /* 0x00000002041b7211 */ /* 0x000fe200030f0eff */
[----:B------:R-:W3:Y:S04]  /*29db0*/  LDL.LU R12, [R1+0x218] ;  /* 0x00021800010c7983 */ /* 0x000ee80000300800 */
[----:B------:R-:W-:Y:S01]  /*29dc0*/  @P4 STG.E.U16 [R24.64], R8 ;  /* 0x0000000818004986 */ /* 0x000fe2000c101506 */
[----:B--2---:R-:W-:Y:S01]  /*29dd0*/  PRMT R5, R3, 0x7632, R5 ;  /* 0x0000763203057816 */ /* 0x004fe20000000005 */
[----:B------:R-:W-:-:S02]  /*29de0*/  IMAD R3, R20, 0x2, R4 ;  /* 0x0000000214037824 */ /* 0x000fc400078e0204 */
[----:B------:R-:W2:Y:S04]  /*29df0*/  LDL.LU R4, [R1+0x208] ;  /* 0x0002080001047983 */ /* 0x000ea80000300800 */
[----:B------:R0:W-:Y:S04]  /*29e00*/  @P3 STG.E.U16 [R26.64], R5 ;  /* 0x000000051a003986 */ /* 0x0001e8000c101506 */
[----:B0-----:R-:W2:Y:S01]  /*29e10*/  LDL.LU R27, [R1+0x74] ;  /* 0x00007400011b7983 */ /* 0x001ea20000300800 */
[----:B------:R-:W-:-:S03]  /*29e20*/  ISETP.LT.AND P3, PT, R7, c[0x0][0x17c], !P0 ;  /* 0x00005f0007007a0c */ /* 0x000fc60004761270 */
[----:B------:R-:W3:Y:S01]  /*29e30*/  LDL.LU R7, [R1+0x220] ;  /* 0x0002200001077983 */ /* 0x000ee20000300800 */
[----:B------:R-:W-:Y:S02]  /*29e40*/  LEA R24, P6, R3, R0, 0x1 ;  /* 0x0000000003187211 */ /* 0x000fe400078c08ff */
[----:B--2---:R-:W-:Y:S02]  /*29e50*/  PRMT R5, R27, 0x7632, R5 ;  /* 0x000076321b057816 */ /* 0x004fe40000000005 */
[----:B------:R-:W2:Y:S01]  /*29e60*/  LDL.LU R27, [R1+0x210] ;  /* 0x00021000011b7983 */ /* 0x000ea20000300800 */
[----:B------:R-:W-:Y:S01]  /*29e70*/  ISETP.LT.AND P4, PT, R4, c[0x0][0x17c], !P0 ;  /* 0x00005f0004007a0c */ /* 0x000fe20004781270 */
[----:B------:R-:W-:Y:S01]  /*29e80*/  IMAD R4, R20, 0x2, R3 ;  /* 0x0000000214047824 */ /* 0x000fe200078e0203 */
[----:B------:R-:W-:-:S04]  /*29e90*/  LEA.HI.X.SX32 R25, R3, R2, 0x1, P6 ;  /* 0x0000000203197211 */ /* 0x000fc800030f0eff */
[----:B------:R-:W-:Y:S01]  /*29ea0*/  LEA R26, P6, R4, R0, 0x1 ;  /* 0x00000000041a7211 */ /* 0x000fe200078c08ff */
[----:B------:R0:W-:Y:S01]  /*29eb0*/  @P1 STG.E.U16 [R24.64], R5 ;  /* 0x0000000518001986 */ /* 0x0001e2000c101506 */
[----:B------:R-:W-:Y:S01]  /*29ec0*/  IMAD R3, R20, 0x2, R4 ;  /* 0x0000000214037824 */ /* 0x000fe200078e0204 */
[----:B--2---:R-:W-:Y:S02]  /*29ed0*/  ISETP.LT.AND P1, PT, R27, c[0x0][0x17c], !P0 ;  /* 0x00005f001b007a0c */ /* 0x004fe40004721270 */
[----:B------:R-:W-:Y:S02]  /*29ee0*/  LEA.HI.X.SX32 R27, R4, R2, 0x1, P6 ;  /* 0x00000002041b7211 */ /* 0x000fe400030f0eff */
[----:B------:R-:W2:Y:S04]  /*29ef0*/  LDL.LU R4, [R1+0xa4] ;  /* 0x0000a40001047983 */ /* 0x000ea80000300800 */
[----:B0-----:R-:W3:Y:S01]  /*29f00*/  LDL.LU R25, [R1+0x14] ;  /* 0x0000140001197983 */ /* 0x001ee20000300800 */
[----:B------:R-:W-:-:S02]  /*29f10*/  LEA R24, P6, R3, R0, 0x1 ;  /* 0x0000000003187211 */ /* 0x000fc400078c08ff */
[----:B--2---:R-:W-:Y:S01]  /*29f20*/  PRMT R5, R4, 0x7632, R5 ;  /* 0x0000763204057816 */ /* 0x004fe20000000005 */
[----:B------:R-:W-:Y:S01]  /*29f30*/  IMAD R4, R20, 0x2, R3 ;  /* 0x0000000214047824 */ /* 0x000fe200078e0203 */
[----:B---3--:R-:W-:Y:S02]  /*29f40*/  PRMT R8, R25, 0x7632, R8 ;  /* 0x0000763219087816 */ /* 0x008fe40000000008 */
[----:B------:R-:W-:Y:S02]  /*29f50*/  LEA.HI.X.SX32 R25, R3, R2, 0x1, P6 ;  /* 0x0000000203197211 */ /* 0x000fe400030f0eff */
[----:B------:R-:W2:Y:S04]  /*29f60*/  LDL.LU R3, [R1+0x94] ;  /* 0x0000940001037983 */ /* 0x000ea80000300800 */
[----:B------:R0:W-:Y:S01]  /*29f70*/  @P2 STG.E.U16 [R26.64], R8 ;  /* 0x000000081a002986 */ /* 0x0001e2000c101506 */
[----:B------:R-:W-:-:S03]  /*29f80*/  ISETP.LT.AND P2, PT, R29, c[0x0][0x17c], !P0 ;  /* 0x00005f001d007a0c */ /* 0x000fc60004741270 */
[----:B------:R1:W-:Y:S01]  /*29f90*/  @P5 STG.E.U16 [R24.64], R5 ;  /* 0x0000000518005986 */ /* 0x0003e2000c101506 */
[----:B------:R-:W-:-:S03]  /*29fa0*/  ISETP.LT.AND P5, PT, R12, c[0x0][0x17c], !P0 ;  /* 0x00005f000c007a0c */ /* 0x000fc600047a1270 */
[----:B------:R-:W3:Y:S01]  /*29fb0*/  LDL.LU R29, [R1+0x228] ;  /* 0x00022800011d7983 */ /* 0x000ee20000300800 */
[----:B0-----:R-:W-:Y:S01]  /*29fc0*/  LEA R26, P6, R4, R0, 0x1 ;  /* 0x00000000041a7211 */ /* 0x001fe200078c08ff */
[----:B------:R-:W-:Y:S02]  /*29fd0*/  IMAD R8, R20, 0x2, R4 ;  /* 0x0000000214087824 */ /* 0x000fe400078e0204 */
[----:B------:R-:W3:Y:S01]  /*29fe0*/  LDL.LU R12, [R1+0x22c] ;  /* 0x00022c00010c7983 */ /* 0x000ee20000300800 */
[----:B------:R-:W-:-:S03]  /*29ff0*/  LEA.HI.X.SX32 R27, R4, R2, 0x1, P6 ;  /* 0x00000002041b7211 */ /* 0x000fc600030f0eff */
[----:B-1----:R-:W3:Y:S01]  /*2a000*/  LDL.LU R25, [R1+0x21c] ;  /* 0x00021c0001197983 */ /* 0x002ee20000300800 */
[----:B--2---:R-:W-:-:S05]  /*2a010*/  PRMT R4, R3, 0x7632, R4 ;  /* 0x0000763203047816 */ /* 0x004fca0000000004 */
[----:B------:R0:W-:Y:S04]  /*2a020*/  @P4 STG.E.U16 [R26.64], R4 ;  /* 0x000000041a004986 */ /* 0x0001e8000c101506 */
[----:B0-----:R-:W2:Y:S01]  /*2a030*/  LDL.LU R4, [R1+0x84] ;  /* 0x0000840001047983 */ /* 0x001ea20000300800 */
[----:B------:R-:W-:Y:S01]  /*2a040*/  IMAD R3, R20, 0x2, R8 ;  /* 0x0000000214037824 */ /* 0x000fe200078e0208 */
[C---:B------:R-:W-:Y:S02]  /*2a050*/  LEA R24, P6, R8.reuse, R0, 0x1 ;  /* 0x0000000008187211 */ /* 0x040fe400078c08ff */
[----:B---3--:R-:W-:Y:S02]  /*2a060*/  ISETP.LT.AND P4, PT, R25, c[0x0][0x17c], !P0 ;  /* 0x00005f0019007a0c */ /* 0x008fe40004781270 */
[----:B------:R-:W-:-:S02]  /*2a070*/  LEA.HI.X.SX32 R25, R8, R2, 0x1, P6 ;  /* 0x0000000208197211 */ /* 0x000fc400030f0eff */
[C---:B------:R-:W-:Y:S02]  /*2a080*/  LEA R26, P6, R3.reuse, R0, 0x1 ;  /* 0x00000000031a7211 */ /* 0x040fe400078c08ff */
[----:B------:R-:W-:Y:S02]  /*2a090*/  PRMT R5, R28, 0x7632, R5 ;  /* 0x000076321c057816 */ /* 0x000fe40000000005 */
[----:B------:R-:W-:Y:S01]  /*2a0a0*/  LEA.HI.X.SX32 R27, R3, R2, 0x1, P6 ;  /* 0x00000002031b7211 */ /* 0x000fe200030f0eff */
[----:B------:R-:W3:Y:S01]  /*2a0b0*/  LDL.LU R28, [R1+0x230] ;  /* 0x00023000011c7983 */ /* 0x000ee20000300800 */
[----:B--2---:R-:W-:Y:S01]  /*2a0c0*/  PRMT R8, R4, 0x7632, R8 ;  /* 0x0000763204087816 */ /* 0x004fe20000000008 */
[----:B------:R-:W-:Y:S02]  /*2a0d0*/  IMAD R4, R20, 0x2, R3 ;  /* 0x0000000214047824 */ /* 0x000fe400078e0203 */
[----:B------:R-:W2:Y:S04]  /*2a0e0*/  LDL.LU R3, [R1+0x224] ;  /* 0x0002240001037983 */ /* 0x000ea80000300800 */
[----:B------:R-:W-:Y:S01]  /*2a0f0*/  @P3 STG.E.U16 [R24.64], R8 ;  /* 0x0000000818003986 */ /* 0x000fe2000c101506 */
[----:B------:R-:W-:-:S03]  /*2a100*/  ISETP.LT.AND P3, PT, R7, c[0x0][0x17c], !P0 ;  /* 0x00005f0007007a0c */ /* 0x000fc60004761270 */
[----:B------:R-:W2:Y:S04]  /*2a110*/  LDL.LU R7, [R1+0x234] ;  /* 0x0002340001077983 */ /* 0x000ea80000300800 */
[----:B------:R0:W-:Y:S04]  /*2a120*/  @P1 STG.E.U16 [R26.64], R5 ;  /* 0x000000051a001986 */ /* 0x0001e8000c101506 */
[----:B0-----:R-:W2:Y:S01]  /*2a130*/  LDL.LU R27, [R1+0x54] ;  /* 0x00005400011b7983 */ /* 0x001ea20000300800 */
[----:B------:R-:W-:Y:S01]  /*2a140*/  LEA R24, P6, R4, R0, 0x1 ;  /* 0x0000000004187211 */ /* 0x000fe200078c08ff */
[----:B------:R-:W-:-:S03]  /*2a150*/  IMAD R8, R20, 0x2, R4 ;  /* 0x0000000214087824 */ /* 0x000fc600078e0204 */
[----:B------:R-:W-:Y:S02]  /*2a160*/  LEA.HI.X.SX32 R25, R4, R2, 0x1, P6 ;  /* 0x0000000204197211 */ /* 0x000fe400030f0eff */
[----:B--2---:R-:W-:-:S05]  /*2a170*/  PRMT R4, R27, 0x7632, R4 ;  /* 0x000076321b047816 */ /* 0x004fca0000000004 */
[----:B------:R0:W-:Y:S01]  /*2a180*/  @P2 STG.E.U16 [R24.64], R4 ;  /* 0x0000000418002986 */ /* 0x0001e2000c101506 */
[----:B------:R-:W-:-:S03]  /*2a190*/  ISETP.LT.AND P2, PT, R29, c[0x0][0x17c], !P0 ;  /* 0x00005f001d007a0c */ /* 0x000fc60004741270 */
[----:B0-----:R-:W2:Y:S04]  /*2a1a0*/  LDL.LU R4, [R1+0x24] ;  /* 0x0000240001047983 */ /* 0x001ea80000300800 */
[----:B------:R-:W3:Y:S04]  /*2a1b0*/  LDL.LU R29, [R1+0x238] ;  /* 0x00023800011d7983 */ /* 0x000ee80000300800 */
[----:B------:R-:W3:Y:S01]  /*2a1c0*/  LDL.LU R25, [R1+0x34] ;  /* 0x0000340001197983 */ /* 0x000ee20000300800 */
[----:B------:R-:W-:Y:S01]  /*2a1d0*/  ISETP.LT.AND P1, PT, R3, c[0x0][0x17c], !P0 ;  /* 0x00005f0003007a0c */ /* 0x000fe20004721270 */
[----:B------:R-:W-:Y:S01]  /*2a1e0*/  IMAD R3, R20, 0x2, R8 ;  /* 0x0000000214037824 */ /* 0x000fe200078e0208 */
[----:B------:R-:W-:-:S04]  /*2a1f0*/  LEA R26, P6, R8, R0, 0x1 ;  /* 0x00000000081a7211 */ /* 0x000fc800078c08ff */
[----:B------:R-:W-:Y:S02]  /*2a200*/  LEA.HI.X.SX32 R27, R8, R2, 0x1, P6 ;  /* 0x00000002081b7211 */ /* 0x000fe400030f0eff */
[----:B------:R-:W-:Y:S02]  /*2a210*/  LEA R24, P6, R3, R0, 0x1 ;  /* 0x0000000003187211 */ /* 0x000fe400078c08ff */
[----:B------:R-:W-:Y:S02]  /*2a220*/  PRMT R16, R9, 0x7632, R16 ;  /* 0x0000763209107816 */ /* 0x000fe40000000010 */
[----:B------:R-:W-:Y:S02]  /*2a230*/  PRMT R13, R13, 0x7632, R13 ;  /* 0x000076320d0d7816 */ /* 0x000fe4000000000d */
[----:B--2---:R-:W-:Y:S01]  /*2a240*/  PRMT R5, R4, 0x7632, R5 ;  /* 0x0000763204057816 */ /* 0x004fe20000000005 */
[----:B------:R-:W-:Y:S01]  /*2a250*/  IMAD R4, R20, 0x2, R3 ;  /* 0x0000000214047824 */ /* 0x000fe200078e0203 */
[----:B---3--:R-:W-:-:S02]  /*2a260*/  PRMT R8, R25, 0x7632, R8 ;  /* 0x0000763219087816 */ /* 0x008fc40000000008 */
[----:B------:R-:W-:Y:S01]  /*2a270*/  LEA.HI.X.SX32 R25, R3, R2, 0x1, P6 ;  /* 0x0000000203197211 */ /* 0x000fe200030f0eff */
[----:B------:R-:W-:Y:S02]  /*2a280*/  IMAD R3, R20, 0x2, R4 ;  /* 0x0000000214037824 */ /* 0x000fe400078e0204 */
[----:B------:R0:W-:Y:S01]  /*2a290*/  @P5 STG.E.U16 [R26.64], R8 ;  /* 0x000000081a005986 */ /* 0x0001e2000c101506 */
[----:B------:R-:W-:-:S03]  /*2a2a0*/  ISETP.LT.AND P5, PT, R12, c[0x0][0x17c], !P0 ;  /* 0x00005f000c007a0c */ /* 0x000fc600047a1270 */
[----:B------:R1:W-:Y:S01]  /*2a2b0*/  @P4 STG.E.U16 [R24.64], R5 ;  /* 0x0000000518004986 */ /* 0x0003e2000c101506 */
[----:B------:R-:W-:Y:S01]  /*2a2c0*/  IMAD R12, R20, 0x2, R3 ;  /* 0x00000002140c7824 */ /* 0x000fe200078e0203 */
[----:B0-----:R-:W-:-:S04]  /*2a2d0*/  LEA R26, P6, R4, R0, 0x1 ;  /* 0x00000000041a7211 */ /* 0x001fc800078c08ff */
[----:B------:R-:W-:Y:S01]  /*2a2e0*/  LEA.HI.X.SX32 R27, R4, R2, 0x1, P6 ;  /* 0x00000002041b7211 */ /* 0x000fe200030f0eff */
[----:B-1----:R-:W2:Y:S01]  /*2a2f0*/  LDL.LU R25, [R1+0x23c] ;  /* 0x00023c0001197983 */ /* 0x002ea20000300800 */
[----:B------:R-:W-:Y:S02]  /*2a300*/  PRMT R5, R5, 0x7632, R5 ;  /* 0x0000763205057816 */ /* 0x000fe40000000005 */
[----:B------:R-:W-:Y:S02]  /*2a310*/  LEA R4, P6, R3, R0, 0x1 ;  /* 0x0000000003047211 */ /* 0x000fe400078c08ff */
[----:B------:R-:W-:Y:S01]  /*2a320*/  ISETP.LT.AND P4, PT, R28, c[0x0][0x17c], !P0 ;  /* 0x00005f001c007a0c */ /* 0x000fe20004781270 */
[----:B------:R0:W-:Y:S04]  /*2a330*/  @P3 STG.E.U16 [R26.64], R5 ;  /* 0x000000051a003986 */ /* 0x0001e8000c101506 */
[----:B------:R-:W3:Y:S01]  /*2a340*/  LDL.LU R28, [R1+0x240] ;  /* 0x00024000011c7983 */ /* 0x000ee20000300800 */
[----:B------:R-:W-:-:S03]  /*2a350*/  ISETP.LT.AND P3, PT, R7, c[0x0][0x17c], !P0 ;  /* 0x00005f0007007a0c */ /* 0x000fc60004761270 */
[----:B------:R-:W3:Y:S01]  /*2a360*/  LDL R24, [R1+0x68] ;  /* 0x0000680001187983 */ /* 0x000ee20000100800 */
[----:B0-----:R-:W-:-:S03]  /*2a370*/  LEA.HI.X.SX32 R5, R3, R2, 0x1, P6 ;  /* 0x0000000203057211 */ /* 0x001fc600030f0eff */
[----:B------:R-:W4:Y:S01]  /*2a380*/  LDL.LU R7, [R1+0x248] ;  /* 0x0002480001077983 */ /* 0x000f220000300800 */
[----:B------:R-:W-:-:S03]  /*2a390*/  LEA R8, P6, R12, R0, 0x1 ;  /* 0x000000000c087211 */ /* 0x000fc600078c08ff */
[----:B------:R-:W4:Y:S01]  /*2a3a0*/  LDL.LU R27, [R1+0x48] ;  /* 0x00004800011b7983 */ /* 0x000f220000300800 */
[----:B------:R-:W-:-:S03]  /*2a3b0*/  LEA.HI.X.SX32 R9, R12, R2, 0x1, P6 ;  /* 0x000000020c097211 */ /* 0x000fc600030f0eff */
[----:B------:R-:W-:Y:S01]  /*2a3c0*/  @P1 STG.E.U16 [R4.64], R16 ;  /* 0x0000001004001986 */ /* 0x000fe2000c101506 */
[----:B------:R-:W-:-:S03]  /*2a3d0*/  ISETP.LT.AND P1, PT, R29, c[0x0][0x17c], !P0 ;  /* 0x00005f001d007a0c */ /* 0x000fc60004721270 */
[----:B------:R-:W4:Y:S04]  /*2a3e0*/  LDL.LU R29, [R1+0x24c] ;  /* 0x00024c00011d7983 */ /* 0x000f280000300800 */
[----:B------:R0:W-:Y:S04]  /*2a3f0*/  @P2 STG.E.U16 [R8.64], R13 ;  /* 0x0000000d08002986 */ /* 0x0001e8000c101506 */
[----:B0-----:R-:W4:Y:S04]  /*2a400*/  LDL.LU R13, [R1+0x244] ;  /* 0x00024400010d7983 */ /* 0x001f280000300800 */
[----:B------:R-:W4:Y:S04]  /*2a410*/  LDL R16, [R1+0x78] ;  /* 0x0000780001107983 */ /* 0x000f280000100800 */
[----:B------:R-:W4:Y:S01]  /*2a420*/  LDL.LU R26, [R1+0x250] ;  /* 0x00025000011a7983 */ /* 0x000f220000300800 */
[----:B------:R-:W-:-:S04]  /*2a430*/  IMAD R3, R20, 0x2, R12 ;  /* 0x0000000214037824 */ /* 0x000fc800078e020c */
[C---:B------:R-:W-:Y:S01]  /*2a440*/  IMAD R9, R20.reuse, 0x2, R3 ;  /* 0x0000000214097824 */ /* 0x040fe200078e0203 */
[----:B------:R-:W-:Y:S02]  /*2a450*/  LEA R4, P6, R3, R0, 0x1 ;  /* 0x0000000003047211 */ /* 0x000fe400078c08ff */
[----:B------:R-:W-:Y:S02]  /*2a460*/  PRMT R17, R17, 0x7632, R17 ;  /* 0x0000763211117816 */ /* 0x000fe40000000011 */
[----:B------:R-:W-:Y:S01]  /*2a470*/  LEA.HI.X.SX32 R5, R3, R2, 0x1, P6 ;  /* 0x0000000203057211 */ /* 0x000fe200030f0eff */
[C---:B------:R-:W-:Y:S01]  /*2a480*/  IMAD R3, R20.reuse, 0x2, R9 ;  /* 0x0000000214037824 */ /* 0x040fe200078e0209 */
[----:B------:R-:W-:Y:S02]  /*2a490*/  LEA R8, P6, R9, R0, 0x1 ;  /* 0x0000000009087211 */ /* 0x000fe400078c08ff */
[----:B------:R-:W-:Y:S01]  /*2a4a0*/  PRMT R21, R21, 0x7632, R21 ;  /* 0x0000763215157816 */ /* 0x000fe20000000015 */
        /* <DEDUP_REMOVED lines=10> */
[----:B--2---:R-:W-:Y:S02]  /*2a550*/  ISETP.LT.AND P2, PT, R25, c[0x0][0x17c], !P0 ;  /* 0x00005f0019007a0c */ /* 0x004fe40004741270 */
[----:B------:R-:W2:Y:S04]  /*2a560*/  LDL.LU R25, [R1+0x254] ;  /* 0x0002540001197983 */ /* 0x000ea80000300800 */
[----:B---3--:R0:W-:Y:S01]  /*2a570*/  @P3 STG.E.U16 [R4.64], R24 ;  /* 0x0000001804003986 */ /* 0x0081e2000c101506 */
[----:B------:R-:W-:-:S03]  /*2a580*/  ISETP.LT.AND P5, PT, R28, c[0x0][0x17c], !P0 ;  /* 0x00005f001c007a0c */ /* 0x000fc600047a1270 */
[----:B------:R-:W3:Y:S01]  /*2a590*/  LDL.LU R28, [R1+0xa8] ;  /* 0x0000a800011c7983 */ /* 0x000ee20000300800 */
[----:B----4-:R-:W-:-:S03]  /*2a5a0*/  ISETP.LT.AND P3, PT, R7, c[0x0][0x17c], !P0 ;  /* 0x00005f0007007a0c */ /* 0x010fc60004761270 */
[----:B------:R-:W4:Y:S01]  /*2a5b0*/  LDL.LU R21, [R1+0x258] ;  /* 0x0002580001157983 */ /* 0x000f220000300800 */
[----:B0-----:R-:W-:-:S03]  /*2a5c0*/  LEA R4, P6, R3, R0, 0x1 ;  /* 0x0000000003047211 */ /* 0x001fc600078c08ff */
[----:B------:R0:W-:Y:S01]  /*2a5d0*/  @P1 STG.E.U16 [R8.64], R27 ;  /* 0x0000001b08001986 */ /* 0x0001e2000c101506 */
[----:B------:R-:W-:Y:S01]  /*2a5e0*/  LEA.HI.X.SX32 R5, R3, R2, 0x1, P6 ;  /* 0x0000000203057211 */ /* 0x000fe200030f0eff */
[----:B------:R-:W-:Y:S02]  /*2a5f0*/  IMAD R3, R20, 0x2, R12 ;  /* 0x0000000214037824 */ /* 0x000fe400078e020c */
[----:B------:R-:W2:Y:S01]  /*2a600*/  LDL R7, [R1+0x98] ;  /* 0x0000980001077983 */ /* 0x000ea20000100800 */
[----:B------:R-:W-:-:S03]  /*2a610*/  ISETP.LT.AND P1, PT, R29, c[0x0][0x17c], !P0 ;  /* 0x00005f001d007a0c */ /* 0x000fc60004721270 */
[----:B------:R-:W2:Y:S01]  /*2a620*/  LDL.LU R17, [R1+0x88] ;  /* 0x0000880001117983 */ /* 0x000ea20000300800 */
[----:B0-----:R-:W-:-:S03]  /*2a630*/  LEA R8, P6, R12, R0, 0x1 ;  /* 0x000000000c087211 */ /* 0x001fc600078c08ff */
[----:B------:R-:W2:Y:S01]  /*2a640*/  LDL.LU R24, [R1+0x260] ;  /* 0x0002600001187983 */ /* 0x000ea20000300800 */
[----:B------:R-:W-:-:S03]  /*2a650*/  LEA.HI.X.SX32 R9, R12, R2, 0x1, P6 ;  /* 0x000000020c097211 */ /* 0x000fc600030f0eff */
[----:B------:R-:W2:Y:S01]  /*2a660*/  LDL.LU R29, [R1+0x8] ;  /* 0x00000800011d7983 */ /* 0x000ea20000300800 */
[----:B------:R-:W-:-:S03]  /*2a670*/  ISETP.LT.AND P4, PT, R13, c[0x0][0x17c], !P0 ;  /* 0x00005f000d007a0c */ /* 0x000fc60004781270 */
[----:B------:R-:W2:Y:S04]  /*2a680*/  LDL.LU R13, [R1+0x58] ;  /* 0x00005800010d7983 */ /* 0x000ea80000300800 */
[----:B------:R0:W-:Y:S01]  /*2a690*/  @P2 STG.E.U16 [R4.64], R16 ;  /* 0x0000001004002986 */ /* 0x0001e2000c101506 */
[----:B------:R-:W-:Y:S01]  /*2a6a0*/  IMAD R12, R20, 0x2, R3 ;  /* 0x00000002140c7824 */ /* 0x000fe200078e0203 */
[----:B------:R-:W-:Y:S02]  /*2a6b0*/  ISETP.LT.AND P2, PT, R26, c[0x0][0x17c], !P0 ;  /* 0x00005f001a007a0c */ /* 0x000fe40004741270 */
[C---:B0-----:R-:W-:Y:S01]  /*2a6c0*/  LEA R4, P6, R3.reuse, R0, 0x1 ;  /* 0x0000000003047211 */ /* 0x041fe200078c08ff */
[----:B------:R-:W2:Y:S03]  /*2a6d0*/  LDL.LU R16, [R1+0x268] ;  /* 0x0002680001107983 */ /* 0x000ea60000300800 */
[----:B------:R-:W-:Y:S01]  /*2a6e0*/  LEA.HI.X.SX32 R5, R3, R2, 0x1, P6 ;  /* 0x0000000203057211 */ /* 0x000fe200030f0eff */
[----:B------:R-:W2:Y:S04]  /*2a6f0*/  LDL.LU R26, [R1+0x38] ;  /* 0x00003800011a7983 */ /* 0x000ea80000300800 */
[----:B------:R-:W2:Y:S04]  /*2a700*/  LDL R3, [R1+0x18] ;  /* 0x0000180001037983 */ /* 0x000ea80000100800 */
[----:B--2---:R0:W-:Y:S01]  /*2a710*/  @P5 STG.E.U16 [R8.64], R3 ;  /* 0x0000000308005986 */ /* 0x0041e2000c101506 */
[----:B------:R-:W-:-:S03]  /*2a720*/  ISETP.LT.AND P5, PT, R25, c[0x0][0x17c], !P0 ;  /* 0x00005f0019007a0c */ /* 0x000fc600047a1270 */
[----:B---3--:R1:W-:Y:S01]  /*2a730*/  @P4 STG.E.U16 [R4.64], R28 ;  /* 0x0000001c04004986 */ /* 0x0083e2000c101506 */
[----:B0-----:R-:W-:Y:S01]  /*2a740*/  LEA R8, P6, R12, R0, 0x1 ;  /* 0x000000000c087211 */ /* 0x001fe200078c08ff */
[----:B------:R-:W-:Y:S02]  /*2a750*/  IMAD R3, R20, 0x2, R12 ;  /* 0x0000000214037824 */ /* 0x000fe400078e020c */
[----:B------:R-:W2:Y:S01]  /*2a760*/  LDL.LU R25, [R1+0x28] ;  /* 0x0000280001197983 */ /* 0x000ea20000300800 */
[----:B------:R-:W-:Y:S02]  /*2a770*/  LEA.HI.X.SX32 R9, R12, R2, 0x1, P6 ;  /* 0x000000020c097211 */ /* 0x000fe400030f0eff */
[----:B-1----:R-:W-:Y:S01]  /*2a780*/  LEA R4, P6, R3, R0, 0x1 ;  /* 0x0000000003047211 */ /* 0x002fe200078c08ff */
[----:B------:R-:W-:Y:S01]  /*2a790*/  IMAD R12, R20, 0x2, R3 ;  /* 0x00000002140c7824 */ /* 0x000fe200078e0203 */
[----:B----4-:R-:W-:Y:S02]  /*2a7a0*/  ISETP.LT.AND P4, PT, R21, c[0x0][0x17c], !P0 ;  /* 0x00005f0015007a0c */ /* 0x010fe40004781270 */
[----:B------:R-:W3:Y:S01]  /*2a7b0*/  LDL.LU R21, [R1+0x270] ;  /* 0x0002700001157983 */ /* 0x000ee20000300800 */
[----:B------:R-:W-:-:S03]  /*2a7c0*/  LEA.HI.X.SX32 R5, R3, R2, 0x1, P6 ;  /* 0x0000000203057211 */ /* 0x000fc600030f0eff */
[----:B------:R-:W4:Y:S04]  /*2a7d0*/  LDL.LU R3, [R1+0x25c] ;  /* 0x00025c0001037983 */ /* 0x000f280000300800 */
[----:B------:R0:W-:Y:S04]  /*2a7e0*/  @P3 STG.E.U16 [R8.64], R7 ;  /* 0x0000000708003986 */ /* 0x0001e8000c101506 */
[----:B------:R1:W-:Y:S01]  /*2a7f0*/  @P1 STG.E.U16 [R4.64], R17 ;  /* 0x0000001104001986 */ /* 0x0003e2000c101506 */
[----:B0-----:R-:W-:-:S03]  /*2a800*/  LEA R8, P6, R12, R0, 0x1 ;  /* 0x000000000c087211 */ /* 0x001fc600078c08ff */
[----:B------:R-:W2:Y:S01]  /*2a810*/  LDL.LU R7, [R1+0x980] ;  /* 0x0009800001077983 */ /* 0x000ea20000300800 */
[----:B------:R-:W-:Y:S02]  /*2a820*/  LEA.HI.X.SX32 R9, R12, R2, 0x1, P6 ;  /* 0x000000020c097211 */ /* 0x000fe400030f0eff */
[----:B------:R-:W-:Y:S02]  /*2a830*/  ISETP.LT.AND P1, PT, R24, c[0x0][0x17c], !P0 ;  /* 0x00005f0018007a0c */ /* 0x000fe40004721270 */
[----:B------:R-:W2:Y:S01]  /*2a840*/  LDL.LU R24, [R1+0x278] ;  /* 0x0002780001187983 */ /* 0x000ea20000300800 */
[----:B----4-:R-:W-:Y:S01]  /*2a850*/  ISETP.LT.AND P3, PT, R3, c[0x0][0x17c], !P0 ;  /* 0x00005f0003007a0c */ /* 0x010fe20004761270 */
[----:B------:R-:W-:-:S05]  /*2a860*/  IMAD R3, R20, 0x2, R12 ;  /* 0x0000000214037824 */ /* 0x000fca00078e020c */
[----:B-1----:R-:W-:Y:S01]  /*2a870*/  LEA R4, P6, R3, R0, 0x1 ;  /* 0x0000000003047211 */ /* 0x002fe200078c08ff */
[----:B------:R-:W-:-:S03]  /*2a880*/  IMAD R12, R20, 0x2, R3 ;  /* 0x00000002140c7824 */ /* 0x000fc600078e0203 */
[----:B------:R-:W-:Y:S02]  /*2a890*/  LEA.HI.X.SX32 R5, R3, R2, 0x1, P6 ;  /* 0x0000000203057211 */ /* 0x000fe400030f0eff */
[----:B------:R-:W4:Y:S04]  /*2a8a0*/  LDL.LU R3, [R1+0x264] ;  /* 0x0002640001037983 */ /* 0x000f280000300800 */
[----:B------:R0:W-:Y:S04]  /*2a8b0*/  @P2 STG.E.U16 [R8.64], R29 ;  /* 0x0000001d08002986 */ /* 0x0001e8000c101506 */
[----:B------:R1:W-:Y:S01]  /*2a8c0*/  @P5 STG.E.U16 [R4.64], R13 ;  /* 0x0000000d04005986 */ /* 0x0003e2000c101506 */
[----:B0-----:R-:W-:-:S04]  /*2a8d0*/  LEA R8, P6, R12, R0, 0x1 ;  /* 0x000000000c087211 */ /* 0x001fc800078c08ff */
[----:B------:R-:W-:Y:S02]  /*2a8e0*/  LEA.HI.X.SX32 R9, R12, R2, 0x1, P6 ;  /* 0x000000020c097211 */ /* 0x000fe400030f0eff */
[----:B------:R-:W-:Y:S02]  /*2a8f0*/  ISETP.LT.AND P5, PT, R16, c[0x0][0x17c], !P0 ;  /* 0x00005f0010007a0c */ /* 0x000fe400047a1270 */
[----:B------:R-:W3:Y:S01]  /*2a900*/  LDL.LU R16, [R1+0x284] ;  /* 0x0002840001107983 */ /* 0x000ee20000300800 */
[----:B----4-:R-:W-:Y:S01]  /*2a910*/  ISETP.LT.AND P2, PT, R3, c[0x0][0x17c], !P0 ;  /* 0x00005f0003007a0c */ /* 0x010fe20004741270 */
[----:B------:R-:W-:-:S05]  /*2a920*/  IMAD R3, R20, 0x2, R12 ;  /* 0x0000000214037824 */ /* 0x000fca00078e020c */
[----:B-1----:R-:W-:Y:S01]  /*2a930*/  LEA R4, P6, R3, R0, 0x1 ;  /* 0x0000000003047211 */ /* 0x002fe200078c08ff */
[----:B------:R-:W-:-:S03]  /*2a940*/  IMAD R12, R20, 0x2, R3 ;  /* 0x00000002140c7824 */ /* 0x000fc600078e0203 */
[----:B------:R-:W-:Y:S02]  /*2a950*/  LEA.HI.X.SX32 R5, R3, R2, 0x1, P6 ;  /* 0x0000000203057211 */ /* 0x000fe400030f0eff */
[----:B------:R-:W4:Y:S04]  /*2a960*/  LDL.LU R3, [R1+0x26c] ;  /* 0x00026c0001037983 */ /* 0x000f280000300800 */
[----:B------:R0:W-:Y:S04]  /*2a970*/  @P4 STG.E.U16 [R8.64], R26 ;  /* 0x0000001a08004986 */ /* 0x0001e8000c101506 */
[----:B--2---:R1:W-:Y:S01]  /*2a980*/  @P3 STG.E.U16 [R4.64], R25 ;  /* 0x0000001904003986 */ /* 0x0043e2000c101506 */
[----:B0-----:R-:W-:-:S04]  /*2a990*/  LEA R8, P6, R12, R0, 0x1 ;  /* 0x000000000c087211 */ /* 0x001fc800078c08ff */
[----:B------:R-:W-:Y:S02]  /*2a9a0*/  LEA.HI.X.SX32 R9, R12, R2, 0x1, P6 ;  /* 0x000000020c097211 */ /* 0x000fe400030f0eff */
[----:B---3--:R-:W-:Y:S02]  /*2a9b0*/  ISETP.LT.AND P3, PT, R21, c[0x0][0x17c], !P0 ;  /* 0x00005f0015007a0c */ /* 0x008fe40004761270 */
[----:B------:R-:W2:Y:S01]  /*2a9c0*/  LDL.LU R21, [R1+0x288] ;  /* 0x0002880001157983 */ /* 0x000ea20000300800 */
[----:B----4-:R-:W-:Y:S01]  /*2a9d0*/  ISETP.LT.AND P4, PT, R3, c[0x0][0x17c], !P0 ;  /* 0x00005f0003007a0c */ /* 0x010fe20004781270 */
[----:B------:R-:W-:-:S05]  /*2a9e0*/  IMAD R3, R20, 0x2, R12 ;  /* 0x0000000214037824 */ /* 0x000fca00078e020c */
[----:B-1----:R-:W-:Y:S01]  /*2a9f0*/  LEA R4, P6, R3, R0, 0x1 ;  /* 0x0000000003047211 */ /* 0x002fe200078c08ff */
[----:B------:R-:W-:-:S03]  /*2aa00*/  IMAD R12, R20, 0x2, R3 ;  /* 0x00000002140c7824 */ /* 0x000fc600078e0203 */
[----:B------:R-:W-:Y:S02]  /*2aa10*/  LEA.HI.X.SX32 R5, R3, R2, 0x1, P6 ;  /* 0x0000000203057211 */ /* 0x000fe400030f0eff */
[----:B------:R-:W3:Y:S04]  /*2aa20*/  LDL.LU R3, [R1+0x274] ;  /* 0x0002740001037983 */ /* 0x000ee80000300800 */
[----:B------:R0:W-:Y:S04]  /*2aa30*/  @P1 STG.E.U16 [R8.64], R6 ;  /* 0x0000000608001986 */ /* 0x0001e8000c101506 */
[----:B------:R1:W-:Y:S01]  /*2aa40*/  @P2 STG.E.U16 [R4.64], R10 ;  /* 0x0000000a04002986 */ /* 0x0003e2000c101506 */
[----:B0-----:R-:W-:-:S04]  /*2aa50*/  LEA R8, P6, R12, R0, 0x1 ;  /* 0x000000000c087211 */ /* 0x001fc800078c08ff */
[----:B------:R-:W-:Y:S02]  /*2aa60*/  LEA.HI.X.SX32 R9, R12, R2, 0x1, P6 ;  /* 0x000000020c097211 */ /* 0x000fe400030f0eff */
[----:B------:R-:W-:Y:S02]  /*2aa70*/  ISETP.LT.AND P2, PT, R24, c[0x0][0x17c], !P0 ;  /* 0x00005f0018007a0c */ /* 0x000fe40004741270 */
[----:B------:R-:W4:Y:S01]  /*2aa80*/  LDL.LU R24, [R1+0x28c] ;  /* 0x00028c0001187983 */ /* 0x000f220000300800 */
[----:B---3--:R-:W-:Y:S01]  /*2aa90*/  ISETP.LT.AND P1, PT, R3, c[0x0][0x17c], !P0 ;  /* 0x00005f0003007a0c */ /* 0x008fe20004721270 */
[----:B------:R-:W-:-:S05]  /*2aaa0*/  IMAD R3, R20, 0x2, R12 ;  /* 0x0000000214037824 */ /* 0x000fca00078e020c */
[----:B-1----:R-:W-:Y:S01]  /*2aab0*/  LEA R4, P6, R3, R0, 0x1 ;  /* 0x0000000003047211 */ /* 0x002fe200078c08ff */
[----:B------:R-:W-:-:S03]  /*2aac0*/  IMAD R12, R20, 0x2, R3 ;  /* 0x00000002140c7824 */ /* 0x000fc600078e0203 */
[----:B------:R-:W-:Y:S02]  /*2aad0*/  LEA.HI.X.SX32 R5, R3, R2, 0x1, P6 ;  /* 0x0000000203057211 */ /* 0x000fe400030f0eff */
[----:B------:R-:W3:Y:S04]  /*2aae0*/  LDL.LU R3, [R1+0x27c] ;  /* 0x00027c0001037983 */ /* 0x000ee80000300800 */
[----:B------:R0:W-:Y:S02]  /*2aaf0*/  @P5 STG.E.U16 [R8.64], R14 ;  /* 0x0000000e08005986 */ /* 0x0001e4000c101506 */
[----:B0-----:R-:W-:-:S04]  /*2ab00*/  LEA R8, P6, R12, R0, 0x1 ;  /* 0x000000000c087211 */ /* 0x001fc800078c08ff */
[----:B------:R-:W-:Y:S02]  /*2ab10*/  LEA.HI.X.SX32 R9, R12, R2, 0x1, P6 ;  /* 0x000000020c097211 */ /* 0x000fe400030f0eff */
[----:B---3--:R-:W-:Y:S01]  /*2ab20*/  ISETP.LT.AND P5, PT, R3, c[0x0][0x17c], !P0 ;  /* 0x00005f0003007a0c */ /* 0x008fe200047a1270 */
[----:B------:R-:W-:Y:S02]  /*2ab30*/  IMAD R3, R20, 0x2, R12 ;  /* 0x0000000214037824 */ /* 0x000fe400078e020c */
[----:B------:R-:W3:Y:S04]  /*2ab40*/  LDL.LU R12, [R1+0x280] ;  /* 0x00028000010c7983 */ /* 0x000ee80000300800 */
[----:B------:R0:W-:Y:S04]  /*2ab50*/  @P4 STG.E.U16 [R4.64], R18 ;  /* 0x0000001204004986 */ /* 0x0001e8000c101506 */
[----:B------:R1:W-:Y:S01]  /*2ab60*/  @P3 STG.E.U16 [R8.64], R22 ;  /* 0x0000001608003986 */ /* 0x0003e2000c101506 */
[----:B------:R-:W-:-:S03]  /*2ab70*/  ISETP.LT.AND P3, PT, R16, c[0x0][0x17c], !P0 ;  /* 0x00005f0010007a0c */ /* 0x000fc60004761270 */
[----:B------:R-:W2:Y:S01]  /*2ab80*/  LDL.LU R16, [R1+0x294] ;  /* 0x0002940001107983 */ /* 0x000ea20000300800 */
[----:B0-----:R-:W-:-:S04]  /*2ab90*/  LEA R4, P6, R3, R0, 0x1 ;  /* 0x0000000003047211 */ /* 0x001fc800078c08ff */
[----:B------:R-:W-:Y:S02]  /*2aba0*/  LEA.HI.X.SX32 R5, R3, R2, 0x1, P6 ;  /* 0x0000000203057211 */ /* 0x000fe400030f0eff */
[----:B---3--:R-:W-:Y:S01]  /*2abb0*/  ISETP.LT.AND P4, PT, R12, c[0x0][0x17c], !P0 ;  /* 0x00005f000c007a0c */ /* 0x008fe20004781270 */
[----:B------:R-:W-:Y:S02]  /*2abc0*/  IMAD R12, R20, 0x2, R3 ;  /* 0x00000002140c7824 */ /* 0x000fe400078e0203 */
[----:B------:R-:W3:Y:S03]  /*2abd0*/  LDL.LU R3, [R1+0x68] ;  /* 0x0000680001037983 */ /* 0x000ee60000300800 */
[----:B-1----:R-:W-:Y:S02]  /*2abe0*/  LEA R8, P6, R12, R0, 0x1 ;  /* 0x000000000c087211 */ /* 0x002fe400078c08ff */
[----:B------:R-:W-:-:S02]  /*2abf0*/  PRMT R6, R27, 0x7632, R6 ;  /* 0x000076321b067816 */ /* 0x000fc40000000006 */
[----:B------:R-:W-:Y:S01]  /*2ac00*/  LEA.HI.X.SX32 R9, R12, R2, 0x1, P6 ;  /* 0x000000020c097211 */ /* 0x000fe200030f0eff */
[----:B------:R-:W2:Y:S01]  /*2ac10*/  LDL.LU R27, [R1+0x298] ;  /* 0x00029800011b7983 */ /* 0x000ea20000300800 */
[----:B---3--:R-:W-:Y:S01]  /*2ac20*/  PRMT R10, R3, 0x7632, R10 ;  /* 0x00007632030a7816 */ /* 0x008fe2000000000a */
[----:B------:R-:W-:Y:S02]  /*2ac30*/  IMAD R3, R20, 0x2, R12 ;  /* 0x0000000214037824 */ /* 0x000fe400078e020c */
[----:B------:R-:W3:Y:S04]  /*2ac40*/  LDL.LU R12, [R1+0x18] ;  /* 0x00001800010c7983 */ /* 0x000ee80000300800 */
[----:B------:R-:W-:Y:S01]  /*2ac50*/  @P1 STG.E.U16 [R4.64], R10 ;  /* 0x0000000a04001986 */ /* 0x000fe2000c101506 */
[----:B--2---:R-:W-:-:S03]  /*2ac60*/  ISETP.LT.AND P1, PT, R21, c[0x0][0x17c], !P0 ;  /* 0x00005f0015007a0c */ /* 0x004fc60004721270 */
[----:B------:R-:W2:Y:S04]  /*2ac70*/  LDL.LU R21, [R1+0x29c] ;  /* 0x00029c0001157983 */ /* 0x000ea80000300800 */
[----:B------:R0:W-:Y:S04]  /*2ac80*/  @P2 STG.E.U16 [R8.64], R6 ;  /* 0x0000000608002986 */ /* 0x0001e8000c101506 */
[----:B0-----:R-:W2:Y:S01]  /*2ac90*/  LDL.LU R8, [R1+0x78] ;  /* 0x0000780001087983 */ /* 0x001ea20000300800 */
[----:B------:R-:W-:-:S04]  /*2aca0*/  LEA R4, P6, R3, R0, 0x1 ;  /* 0x0000000003047211 */ /* 0x000fc800078c08ff */
[----:B------:R-:W-:Y:S02]  /*2acb0*/  LEA.HI.X.SX32 R5, R3, R2, 0x1, P6 ;  /* 0x0000000203057211 */ /* 0x000fe400030f0eff */
[----:B----4-:R-:W-:Y:S02]  /*2acc0*/  ISETP.LT.AND P2, PT, R24, c[0x0][0x17c], !P0 ;  /* 0x00005f0018007a0c */ /* 0x010fe40004741270 */
[----:B------:R-:W4:Y:S01]  /*2acd0*/  LDL.LU R24, [R1+0x2a0] ;  /* 0x0002a00001187983 */ /* 0x000f220000300800 */
[----:B--2---:R-:W-:-:S05]  /*2ace0*/  PRMT R6, R8, 0x7632, R6 ;  /* 0x0000763208067816 */ /* 0x004fca0000000006 */
[----:B------:R0:W-:Y:S04]  /*2acf0*/  @P5 STG.E.U16 [R4.64], R6 ;  /* 0x0000000604005986 */ /* 0x0001e8000c101506 */
[----:B0-----:R-:W2:Y:S01]  /*2ad00*/  LDL.LU R5, [R1+0x290] ;  /* 0x0002900001057983 */ /* 0x001ea20000300800 */
[----:B------:R-:W-:-:S04]  /*2ad10*/  IMAD R9, R20, 0x2, R3 ;  /* 0x0000000214097824 */ /* 0x000fc800078e0203 */
[----:B------:R-:W-:Y:S01]  /*2ad20*/  IMAD R3, R20, 0x2, R9 ;  /* 0x0000000214037824 */ /* 0x000fe200078e0209 */
[----:B------:R-:W-:-:S04]  /*2ad30*/  LEA R8, P6, R9, R0, 0x1 ;  /* 0x0000000009087211 */ /* 0x000fc800078c08ff */
[----:B------:R-:W-:Y:S02]  /*2ad40*/  LEA.HI.X.SX32 R9, R9, R2, 0x1, P6 ;  /* 0x0000000209097211 */ /* 0x000fe400030f0eff */
[----:B------:R-:W-:Y:S02]  /*2ad50*/  LEA R4, P6, R3, R0, 0x1 ;  /* 0x0000000003047211 */ /* 0x000fe400078c08ff */
[----:B---3--:R-:W-:Y:S01]  /*2ad60*/  PRMT R10, R12, 0x7632, R10 ;  /* 0x000076320c0a7816 */ /* 0x008fe2000000000a */
[----:B------:R-:W-:Y:S01]  /*2ad70*/  IMAD R12, R20, 0x2, R3 ;  /* 0x00000002140c7824 */ /* 0x000fe200078e0203 */
[----:B------:R-:W-:Y:S02]  /*2ad80*/  PRMT R6, R28, 0x7632, R6 ;  /* 0x000076321c067816 */ /* 0x000fe40000000006 */
[----:B------:R-:W3:Y:S01]  /*2ad90*/  LDL.LU R28, [R1+0x2ac] ;  /* 0x0002ac00011c7983 */ /* 0x000ee20000300800 */
[----:B--2---:R-:W-:Y:S02]  /*2ada0*/  ISETP.LT.AND P5, PT, R5, c[0x0][0x17c], !P0 ;  /* 0x00005f0005007a0c */ /* 0x004fe400047a1270 */
[----:B------:R-:W-:-:S02]  /*2adb0*/  LEA.HI.X.SX32 R5, R3, R2, 0x1, P6 ;  /* 0x0000000203057211 */ /* 0x000fc400030f0eff */
[----:B------:R-:W2:Y:S04]  /*2adc0*/  LDL.LU R3, [R1+0x98] ;  /* 0x0000980001037983 */ /* 0x000ea80000300800 */
[----:B------:R0:W-:Y:S04]  /*2add0*/  @P4 STG.E.U16 [R8.64], R10 ;  /* 0x0000000a08004986 */ /* 0x0001e8000c101506 */
[----:B------:R1:W-:Y:S01]  /*2ade0*/  @P3 STG.E.U16 [R4.64], R6 ;  /* 0x0000000604003986 */ /* 0x0003e2000c101506 */
[----:B0-----:R-:W-:-:S04]  /*2adf0*/  LEA R8, P6, R12, R0, 0x1 ;  /* 0x000000000c087211 */ /* 0x001fc800078c08ff */
[----:B------:R-:W-:Y:S02]  /*2ae00*/  LEA.HI.X.SX32 R9, R12, R2, 0x1, P6 ;  /* 0x000000020c097211 */ /* 0x000fe400030f0eff */
[----:B------:R-:W-:Y:S02]  /*2ae10*/  ISETP.LT.AND P4, PT, R16, c[0x0][0x17c], !P0 ;  /* 0x00005f0010007a0c */ /* 0x000fe40004781270 */
[----:B------:R-:W3:Y:S01]  /*2ae20*/  LDL.LU R16, [R1+0x2b0] ;  /* 0x0002b00001107983 */ /* 0x000ee20000300800 */
[----:B------:R-:W-:-:S03]  /*2ae30*/  ISETP.LT.AND P3, PT, R27, c[0x0][0x17c], !P0 ;  /* 0x00005f001b007a0c */ /* 0x000fc60004761270 */
[----:B------:R-:W3:Y:S01]  /*2ae40*/  LDL.LU R27, [R1+0x2b8] ;  /* 0x0002b800011b7983 */ /* 0x000ee20000300800 */
[----:B-1----:R-:W-:Y:S01]  /*2ae50*/  IMAD R5, R20, 0x2, R12 ;  /* 0x0000000214057824 */ /* 0x002fe200078e020c */
[----:B--2---:R-:W-:-:S05]  /*2ae60*/  PRMT R6, R3, 0x7632, R6 ;  /* 0x0000763203067816 */ /* 0x004fca0000000006 */
[----:B------:R0:W-:Y:S02]  /*2ae70*/  @P1 STG.E.U16 [R8.64], R6 ;  /* 0x0000000608001986 */ /* 0x0001e4000c101506 */
[----:B0-----:R-:W-:Y:S02]  /*2ae80*/  PRMT R6, R29, 0x7632, R6 ;  /* 0x000076321d067816 */ /* 0x001fe40000000006 */
[----:B------:R-:W2:Y:S01]  /*2ae90*/  LDL.LU R29, [R1+0x2bc] ;  /* 0x0002bc00011d7983 */ /* 0x000ea20000300800 */
[C---:B------:R-:W-:Y:S01]  /*2aea0*/  IMAD R3, R20.reuse, 0x2, R5 ;  /* 0x0000000214037824 */ /* 0x040fe200078e0205 */
[----:B------:R-:W-:Y:S02]  /*2aeb0*/  LEA R4, P6, R5, R0, 0x1 ;  /* 0x0000000005047211 */ /* 0x000fe400078c08ff */
[----:B------:R-:W-:Y:S02]  /*2aec0*/  PRMT R10, R17, 0x7632, R10 ;  /* 0x00007632110a7816 */ /* 0x000fe4000000000a */
[----:B------:R-:W-:Y:S01]  /*2aed0*/  LEA.HI.X.SX32 R5, R5, R2, 0x1, P6 ;  /* 0x0000000205057211 */ /* 0x000fe200030f0eff */
[----:B------:R-:W-:Y:S01]  /*2aee0*/  IMAD R12, R20, 0x2, R3 ;  /* 0x00000002140c7824 */ /* 0x000fe200078e0203 */
[----:B------:R-:W-:-:S03]  /*2aef0*/  LEA R8, P6, R3, R0, 0x1 ;  /* 0x0000000003087211 */ /* 0x000fc600078c08ff */
[----:B------:R0:W-:Y:S01]  /*2af00*/  @P2 STG.E.U16 [R4.64], R10 ;  /* 0x0000000a04002986 */ /* 0x0001e2000c101506 */
[----:B------:R-:W-:Y:S01]  /*2af10*/  LEA.HI.X.SX32 R9, R3, R2, 0x1, P6 ;  /* 0x0000000203097211 */ /* 0x000fe200030f0eff */
[----:B------:R-:W-:Y:S01]  /*2af20*/  IMAD R3, R20, 0x2, R12 ;  /* 0x0000000214037824 */ /* 0x000fe200078e020c */
[----:B------:R-:W-:-:S03]  /*2af30*/  ISETP.LT.AND P1, PT, R21, c[0x0][0x17c], !P0 ;  /* 0x00005f0015007a0c */ /* 0x000fc60004721270 */
[----:B------:R1:W-:Y:S01]  /*2af40*/  @P5 STG.E.U16 [R8.64], R6 ;  /* 0x0000000608005986 */ /* 0x0003e2000c101506 */
[----:B0-----:R-:W-:-:S04]  /*2af50*/  LEA R4, P6, R12, R0, 0x1 ;  /* 0x000000000c047211 */ /* 0x001fc800078c08ff */
[----:B------:R-:W-:Y:S01]  /*2af60*/  LEA.HI.X.SX32 R5, R12, R2, 0x1, P6 ;  /* 0x000000020c057211 */ /* 0x000fe200030f0eff */
[----:B------:R-:W-:Y:S01]  /*2af70*/  IMAD R12, R20, 0x2, R3 ;  /* 0x00000002140c7824 */ /* 0x000fe200078e0203 */
[----:B-1----:R-:W-:Y:S02]  /*2af80*/  PRMT R6, R13, 0x7632, R6 ;  /* 0x000076320d067816 */ /* 0x002fe40000000006 */
[----:B------:R-:W-:-:S03]  /*2af90*/  LEA R8, P6, R3, R0, 0x1 ;  /* 0x0000000003087211 */ /* 0x000fc600078c08ff */
[----:B------:R0:W-:Y:S01]  /*2afa0*/  @P4 STG.E.U16 [R4.64], R6 ;  /* 0x0000000604004986 */ /* 0x0001e2000c101506 */
[----:B------:R-:W-:Y:S02]  /*2afb0*/  LEA.HI.X.SX32 R9, R3, R2, 0x1, P6 ;  /* 0x0000000203097211 */ /* 0x000fe400030f0eff */
[----:B------:R-:W-:Y:S02]  /*2afc0*/  PRMT R10, R26, 0x7632, R10 ;  /* 0x000076321a0a7816 */ /* 0x000fe4000000000a */
[----:B----4-:R-:W-:Y:S02]  /*2afd0*/  ISETP.LT.AND P2, PT, R24, c[0x0][0x17c], !P0 ;  /* 0x00005f0018007a0c */ /* 0x010fe40004741270 */
[----:B------:R-:W4:Y:S01]  /*2afe0*/  LDL.LU R24, [R1+0x2c0] ;  /* 0x0002c00001187983 */ /* 0x000f220000300800 */
[----:B0-----:R-:W-:Y:S02]  /*2aff0*/  LEA R4, P6, R12, R0, 0x1 ;  /* 0x000000000c047211 */ /* 0x001fe400078c08ff */
[----:B------:R-:W-:-:S02]  /*2b000*/  PRMT R6, R25, 0x7632, R6 ;  /* 0x0000763219067816 */ /* 0x000fc40000000006 */
[----:B------:R-:W-:Y:S02]  /*2b010*/  LEA.HI.X.SX32 R5, R12, R2, 0x1, P6 ;  /* 0x000000020c057211 */ /* 0x000fe400030f0eff */
[----:B---3--:R-:W-:Y:S01]  /*2b020*/  ISETP.LT.AND P5, PT, R28, c[0x0][0x17c], !P0 ;  /* 0x00005f001c007a0c */ /* 0x008fe200047a1270 */
[----:B------:R-:W-:Y:S04]  /*2b030*/  @P3 STG.E.U16 [R8.64], R10 ;  /* 0x0000000a08003986 */ /* 0x000fe8000c101506 */
[----:B------:R-:W3:Y:S04]  /*2b040*/  LDL.LU R28, [R1+0x2c4] ;  /* 0x0002c400011c7983 */ /* 0x000ee80000300800 */
[----:B------:R-:W3:Y:S04]  /*2b050*/  LDL.LU R25, [R1+0x2c8] ;  /* 0x0002c80001197983 */ /* 0x000ee80000300800 */
[----:B------:R0:W-:Y:S01]  /*2b060*/  @P1 STG.E.U16 [R4.64], R6 ;  /* 0x0000000604001986 */ /* 0x0001e2000c101506 */
[----:B--2---:R-:W-:-:S03]  /*2b070*/  ISETP.LT.AND P1, PT, R29, c[0x0][0x17c], !P0 ;  /* 0x00005f001d007a0c */ /* 0x004fc60004721270 */
[----:B------:R-:W2:Y:S01]  /*2b080*/  LDL.LU R29, [R1+0x2cc] ;  /* 0x0002cc00011d7983 */ /* 0x000ea20000300800 */
[----:B------:R-:W-:Y:S01]  /*2b090*/  IMAD R3, R20, 0x2, R12 ;  /* 0x0000000214037824 */ /* 0x000fe200078e020c */
[----:B0-----:R-:W-:Y:S02]  /*2b0a0*/  PRMT R6, R6, 0x7632, R6 ;  /* 0x0000763206067816 */ /* 0x001fe40000000006 */
[----:B------:R-:W-:Y:S01]  /*2b0b0*/  ISETP.LT.AND P4, PT, R16, c[0x0][0x17c], !P0 ;  /* 0x00005f0010007a0c */ /* 0x000fe20004781270 */
[C---:B------:R-:W-:Y:S01]  /*2b0c0*/  IMAD R5, R20.reuse, 0x2, R3 ;  /* 0x0000000214057824 */ /* 0x040fe200078e0203 */
[C---:B------:R-:W-:Y:S01]  /*2b0d0*/  LEA R8, P6, R3.reuse, R0, 0x1 ;  /* 0x0000000003087211 */ /* 0x040fe200078c08ff */
[----:B------:R-:W2:Y:S03]  /*2b0e0*/  LDL.LU R26, [R1+0x2d0] ;  /* 0x0002d000011a7983 */ /* 0x000ea60000300800 */
[----:B------:R-:W-:Y:S01]  /*2b0f0*/  LEA.HI.X.SX32 R9, R3, R2, 0x1, P6 ;  /* 0x0000000203097211 */ /* 0x000fe200030f0eff */
[----:B------:R-:W-:Y:S01]  /*2b100*/  IMAD R3, R20, 0x2, R5 ;  /* 0x0000000214037824 */ /* 0x000fe200078e0205 */
[----:B------:R-:W-:Y:S01]  /*2b110*/  LEA R4, P6, R5, R0, 0x1 ;  /* 0x0000000005047211 */ /* 0x000fe200078c08ff */
[----:B------:R-:W2:Y:S01]  /*2b120*/  LDL.LU R21, [R1+0x6c] ;  /* 0x00006c0001157983 */ /* 0x000ea20000300800 */
[----:B------:R-:W-:-:S02]  /*2b130*/  PRMT R10, R10, 0x7632, R10 ;  /* 0x000076320a0a7816 */ /* 0x000fc4000000000a */
[----:B------:R-:W-:Y:S01]  /*2b140*/  LEA.HI.X.SX32 R5, R5, R2, 0x1, P6 ;  /* 0x0000000205057211 */ /* 0x000fe200030f0eff */
[----:B------:R0:W-:Y:S01]  /*2b150*/  @P2 STG.E.U16 [R8.64], R6 ;  /* 0x0000000608002986 */ /* 0x0001e2000c101506 */
[----:B------:R-:W-:Y:S02]  /*2b160*/  ISETP.LT.AND P3, PT, R27, c[0x0][0x17c], !P0 ;  /* 0x00005f001b007a0c */ /* 0x000fe40004761270 */
[----:B------:R-:W-:Y:S01]  /*2b170*/  PRMT R14, R14, 0x7632, R14 ;  /* 0x000076320e0e7816 */ /* 0x000fe2000000000e */
[----:B------:R1:W-:Y:S01]  /*2b180*/  @P5 STG.E.U16 [R4.64], R10 ;  /* 0x0000000a04005986 */ /* 0x0003e2000c101506 */
[----:B0-----:R-:W-:Y:S01]  /*2b190*/  LEA R8, P6, R3, R0, 0x1 ;  /* 0x0000000003087211 */ /* 0x001fe200078c08ff */
[----:B------:R-:W-:-:S03]  /*2b1a0*/  IMAD R6, R20, 0x2, R3 ;  /* 0x0000000214067824 */ /* 0x000fc600078e0203 */
[----:B------:R-:W-:Y:S01]  /*2b1b0*/  LEA.HI.X.SX32 R9, R3, R2, 0x1, P6 ;  /* 0x0000000203097211 */ /* 0x000fe200030f0eff */
[----:B------:R-:W-:Y:S01]  /*2b1c0*/  IMAD R3, R20, 0x2, R6 ;  /* 0x0000000214037824 */ /* 0x000fe200078e0206 */
[----:B-1----:R-:W-:-:S03]  /*2b1d0*/  LEA R4, P6, R6, R0, 0x1 ;  /* 0x0000000006047211 */ /* 0x002fc600078c08ff */
[----:B------:R0:W-:Y:S01]  /*2b1e0*/  @P4 STG.E.U16 [R8.64], R14 ;  /* 0x0000000e08004986 */ /* 0x0001e2000c101506 */
[----:B------:R-:W-:Y:S02]  /*2b1f0*/  LEA.HI.X.SX32 R5, R6, R2, 0x1, P6 ;  /* 0x0000000206057211 */ /* 0x000fe400030f0eff */
[----:B------:R-:W-:Y:S02]  /*2b200*/  PRMT R18, R18, 0x7632, R18 ;  /* 0x0000763212127816 */ /* 0x000fe40000000012 */
[----:B----4-:R-:W-:Y:S02]  /*2b210*/  ISETP.LT.AND P2, PT, R24, c[0x0][0x17c], !P0 ;  /* 0x00005f0018007a0c */ /* 0x010fe40004741270 */
[----:B------:R-:W4:Y:S01]  /*2b220*/  LDL.LU R24, [R1+0x2d4] ;  /* 0x0002d40001187983 */ /* 0x000f220000300800 */
[----:B------:R-:W-:Y:S02]  /*2b230*/  PRMT R22, R22, 0x7632, R22 ;  /* 0x0000763216167816 */ /* 0x000fe40000000016 */
[C---:B0-----:R-:W-:Y:S01]  /*2b240*/  LEA R8, P6, R3.reuse, R0, 0x1 ;  /* 0x0000000003087211 */ /* 0x041fe200078c08ff */
[----:B------:R-:W-:Y:S03]  /*2b250*/  @P3 STG.E.U16 [R4.64], R18 ;  /* 0x0000001204003986 */ /* 0x000fe6000c101506 */
[----:B------:R-:W-:-:S02]  /*2b260*/  LEA.HI.X.SX32 R9, R3, R2, 0x1, P6 ;  /* 0x0000000203097211 */ /* 0x000fc400030f0eff */
[----:B---3--:R-:W-:Y:S02]  /*2b270*/  ISETP.LT.AND P5, PT, R28, c[0x0][0x17c], !P0 ;  /* 0x00005f001c007a0c */ /* 0x008fe400047a1270 */
[----:B------:R-:W3:Y:S01]  /*2b280*/  LDL.LU R28, [R1+0x2d8] ;  /* 0x0002d800011c7983 */ /* 0x000ee20000300800 */
[----:B------:R-:W-:-:S03]  /*2b290*/  ISETP.LT.AND P4, PT, R25, c[0x0][0x17c], !P0 ;  /* 0x00005f0019007a0c */ /* 0x000fc60004781270 */
[----:B------:R-:W3:Y:S04]  /*2b2a0*/  LDL.LU R27, [R1+0x4c] ;  /* 0x00004c00011b7983 */ /* 0x000ee80000300800 */
[----:B------:R-:W3:Y:S04]  /*2b2b0*/  LDL.LU R25, [R1+0x2dc] ;  /* 0x0002dc0001197983 */ /* 0x000ee80000300800 */
[----:B------:R-:W3:Y:S04]  /*2b2c0*/  LDL.LU R17, [R1+0x1c] ;  /* 0x00001c0001117983 */ /* 0x000ee80000300800 */
[----:B------:R0:W-:Y:S01]  /*2b2d0*/  @P1 STG.E.U16 [R8.64], R22 ;  /* 0x0000001608001986 */ /* 0x0001e2000c101506 */
[----:B--2---:R-:W-:-:S03]  /*2b2e0*/  ISETP.LT.AND P3, PT, R29, c[0x0][0x17c], !P0 ;  /* 0x00005f001d007a0c */ /* 0x004fc60004761270 */
[----:B------:R-:W2:Y:S04]  /*2b2f0*/  LDL.LU R29, [R1+0x2e0] ;  /* 0x0002e000011d7983 */ /* 0x000ea80000300800 */
[----:B------:R-:W2:Y:S04]  /*2b300*/  LDL.LU R14, [R1+0xac] ;  /* 0x0000ac00010e7983 */ /* 0x000ea80000300800 */
[----:B0-----:R-:W2:Y:S01]  /*2b310*/  LDL.LU R22, [R1+0x7c] ;  /* 0x00007c0001167983 */ /* 0x001ea20000300800 */
[----:B------:R-:W-:-:S03]  /*2b320*/  IMAD R6, R20, 0x2, R3 ;  /* 0x0000000214067824 */ /* 0x000fc600078e0203 */
[----:B------:R-:W2:Y:S01]  /*2b330*/  LDL.LU R13, [R1+0x9c] ;  /* 0x00009c00010d7983 */ /* 0x000ea20000300800 */
[----:B------:R-:W-:Y:S01]  /*2b340*/  IMAD R3, R20, 0x2, R6 ;  /* 0x0000000214037824 */ /* 0x000fe200078e0206 */
[C---:B------:R-:W-:Y:S02]  /*2b350*/  LEA R4, P6, R6.reuse, R0, 0x1 ;  /* 0x0000000006047211 */ /* 0x040fe400078c08ff */
[----:B------:R-:W2:Y:S02]  /*2b360*/  LDL.LU R18, [R1+0x2ec] ;  /* 0x0002ec0001127983 */ /* 0x000ea40000300800 */
[----:B------:R-:W-:Y:S01]  /*2b370*/  LEA.HI.X.SX32 R5, R6, R2, 0x1, P6 ;  /* 0x0000000206057211 */ /* 0x000fe200030f0eff */
[----:B------:R-:W-:Y:S01]  /*2b380*/  IMAD R6, R20, 0x2, R3 ;  /* 0x0000000214067824 */ /* 0x000fe200078e0203 */
[----:B------:R-:W-:-:S03]  /*2b390*/  LEA R8, P6, R3, R0, 0x1 ;  /* 0x0000000003087211 */ /* 0x000fc600078c08ff */
[----:B------:R0:W-:Y:S01]  /*2b3a0*/  @P2 STG.E.U16 [R4.64], R21 ;  /* 0x0000001504002986 */ /* 0x0001e2000c101506 */
[----:B------:R-:W-:Y:S01]  /*2b3b0*/  LEA.HI.X.SX32 R9, R3, R2, 0x1, P6 ;  /* 0x0000000203097211 */ /* 0x000fe200030f0eff */
[----:B------:R-:W-:Y:S01]  /*2b3c0*/  IMAD R3, R20, 0x2, R6 ;  /* 0x0000000214037824 */ /* 0x000fe200078e0206 */
[----:B0-----:R-:W-:-:S04]  /*2b3d0*/  LEA R4, P6, R6, R0, 0x1 ;  /* 0x0000000006047211 */ /* 0x001fc800078c08ff */
[----:B------:R-:W-:Y:S01]  /*2b3e0*/  LEA.HI.X.SX32 R5, R6, R2, 0x1, P6 ;  /* 0x0000000206057211 */ /* 0x000fe200030f0eff */
[----:B------:R-:W-:Y:S01]  /*2b3f0*/  IMAD R6, R20, 0x2, R3 ;  /* 0x0000000214067824 */ /* 0x000fe200078e0203 */
[----:B----4-:R-:W-:Y:S02]  /*2b400*/  ISETP.LT.AND P2, PT, R24, c[0x0][0x17c], !P0 ;  /* 0x00005f0018007a0c */ /* 0x010fe40004741270 */
[----:B------:R-:W4:Y:S01]  /*2b410*/  LDL.LU R24, [R1+0x8c] ;  /* 0x00008c0001187983 */ /* 0x000f220000300800 */
[----:B------:R-:W-:-:S03]  /*2b420*/  ISETP.LT.AND P1, PT, R26, c[0x0][0x17c], !P0 ;  /* 0x00005f001a007a0c */ /* 0x000fc60004721270 */
[----:B------:R-:W4:Y:S04]  /*2b430*/  LDL.LU R16, [R1+0x2f0] ;  /* 0x0002f00001107983 */ /* 0x000f280000300800 */
[----:B---3--:R0:W-:Y:S01]  /*2b440*/  @P5 STG.E.U16 [R8.64], R27 ;  /* 0x0000001b08005986 */ /* 0x0081e2000c101506 */
[----:B------:R-:W-:-:S03]  /*2b450*/  ISETP.LT.AND P5, PT, R28, c[0x0][0x17c], !P0 ;  /* 0x00005f001c007a0c */ /* 0x000fc600047a1270 */
[----:B------:R-:W3:Y:S04]  /*2b460*/  LDL.LU R28, [R1+0xc] ;  /* 0x00000c00011c7983 */ /* 0x000ee80000300800 */
[----:B------:R-:W3:Y:S01]  /*2b470*/  LDL.LU R26, [R1+0x5c] ;  /* 0x00005c00011a7983 */ /* 0x000ee20000300800 */
[----:B0-----:R-:W-:-:S04]  /*2b480*/  LEA R8, P6, R3, R0, 0x1 ;  /* 0x0000000003087211 */ /* 0x001fc800078c08ff */
[----:B------:R-:W-:Y:S01]  /*2b490*/  LEA.HI.X.SX32 R9, R3, R2, 0x1, P6 ;  /* 0x0000000203097211 */ /* 0x000fe200030f0eff */
[----:B------:R-:W-:Y:S01]  /*2b4a0*/  IMAD R3, R20, 0x2, R6 ;  /* 0x0000000214037824 */ /* 0x000fe200078e0206 */
[----:B--2---:R0:W-:Y:S01]  /*2b4b0*/  @P4 STG.E.U16 [R4.64], R22 ;  /* 0x0000001604004986 */ /* 0x0041e2000c101506 */
[----:B------:R-:W-:-:S03]  /*2b4c0*/  ISETP.LT.AND P4, PT, R25, c[0x0][0x17c], !P0 ;  /* 0x00005f0019007a0c */ /* 0x000fc60004781270 */
[----:B------:R1:W-:Y:S01]  /*2b4d0*/  @P3 STG.E.U16 [R8.64], R17 ;  /* 0x0000001108003986 */ /* 0x0003e2000c101506 */
[----:B0-----:R-:W-:-:S03]  /*2b4e0*/  LEA R4, P6, R6, R0, 0x1 ;  /* 0x0000000006047211 */ /* 0x001fc600078c08ff */
[----:B------:R-:W2:Y:S01]  /*2b4f0*/  LDL.LU R25, [R1+0x3c] ;  /* 0x00003c0001197983 */ /* 0x000ea20000300800 */
[----:B------:R-:W-:Y:S02]  /*2b500*/  LEA.HI.X.SX32 R5, R6, R2, 0x1, P6 ;  /* 0x0000000206057211 */ /* 0x000fe400030f0eff */
[----:B-1----:R-:W-:Y:S01]  /*2b510*/  LEA R8, P6, R3, R0, 0x1 ;  /* 0x0000000003087211 */ /* 0x002fe200078c08ff */
[----:B------:R-:W-:Y:S01]  /*2b520*/  IMAD R6, R20, 0x2, R3 ;  /* 0x0000000214067824 */ /* 0x000fe200078e0203 */
[----:B------:R-:W-:Y:S02]  /*2b530*/  ISETP.LT.AND P3, PT, R29, c[0x0][0x17c], !P0 ;  /* 0x00005f001d007a0c */ /* 0x000fe40004761270 */
[----:B------:R-:W2:Y:S01]  /*2b540*/  LDL.LU R29, [R1+0x2c] ;  /* 0x00002c00011d7983 */ /* 0x000ea20000300800 */
[----:B------:R-:W-:-:S03]  /*2b550*/  LEA.HI.X.SX32 R9, R3, R2, 0x1, P6 ;  /* 0x0000000203097211 */ /* 0x000fc600030f0eff */
[----:B------:R-:W2:Y:S04]  /*2b560*/  LDL.LU R3, [R1+0x2e4] ;  /* 0x0002e40001037983 */ /* 0x000ea80000300800 */
[----:B------:R0:W-:Y:S02]  /*2b570*/  @P1 STG.E.U16 [R4.64], R14 ;  /* 0x0000000e04001986 */ /* 0x0001e4000c101506 */
[----:B0-----:R-:W-:-:S04]  /*2b580*/  LEA R4, P6, R6, R0, 0x1 ;  /* 0x0000000006047211 */ /* 0x001fc800078c08ff */
[----:B------:R-:W-:Y:S02]  /*2b590*/  LEA.HI.X.SX32 R5, R6, R2, 0x1, P6 ;  /* 0x0000000206057211 */ /* 0x000fe400030f0eff */
[----:B--2---:R-:W-:Y:S01]  /*2b5a0*/  ISETP.LT.AND P1, PT, R3, c[0x0][0x17c], !P0 ;  /* 0x00005f0003007a0c */ /* 0x004fe20004721270 */
[----:B------:R-:W-:Y:S02]  /*2b5b0*/  IMAD R3, R20, 0x2, R6 ;  /* 0x0000000214037824 */ /* 0x000fe400078e0206 */
[----:B------:R-:W2:Y:S04]  /*2b5c0*/  LDL.LU R6, [R1+0x2e8] ;  /* 0x0002e80001067983 */ /* 0x000ea80000300800 */
[----:B------:R0:W-:Y:S04]  /*2b5d0*/  @P2 STG.E.U16 [R8.64], R13 ;  /* 0x0000000d08002986 */ /* 0x0001e8000c101506 */
[----:B----4-:R1:W-:Y:S01]  /*2b5e0*/  @P5 STG.E.U16 [R4.64], R24 ;  /* 0x0000001804005986 */ /* 0x0103e2000c101506 */
[----:B0-----:R-:W-:-:S04]  /*2b5f0*/  LEA R8, P6, R3, R0, 0x1 ;  /* 0x0000000003087211 */ /* 0x001fc800078c08ff */
[----:B------:R-:W-:-:S05]  /*2b600*/  LEA.HI.X.SX32 R9, R3, R2, 0x1, P6 ;  /* 0x0000000203097211 */ /* 0x000fca00030f0eff */
[----:B---3--:R0:W-:Y:S01]  /*2b610*/  @P4 STG.E.U16 [R8.64], R28 ;  /* 0x0000001c08004986 */ /* 0x0081e2000c101506 */
[----:B------:R-:W-:Y:S02]  /*2b620*/  ISETP.LT.AND P4, PT, R16, c[0x0][0x17c], !P0 ;  /* 0x00005f0010007a0c */ /* 0x000fe40004781270 */
[----:B------:R-:W-:Y:S01]  /*2b630*/  ISETP.LT.AND P5, PT, R18, c[0x0][0x17c], !P0 ;  /* 0x00005f0012007a0c */ /* 0x000fe200047a1270 */
[----:B------:R-:W3:Y:S04]  /*2b640*/  LDL.LU R16, [R1+0x308] ;  /* 0x0003080001107983 */ /* 0x000ee80000300800 */
[----:B------:R-:W4:Y:S01]  /*2b650*/  LDL.LU R18, [R1+0x30c] ;  /* 0x00030c0001127983 */ /* 0x000f220000300800 */
[----:B--2---:R-:W-:Y:S01]  /*2b660*/  ISETP.LT.AND P2, PT, R6, c[0x0][0x17c], !P0 ;  /* 0x00005f0006007a0c */ /* 0x004fe20004741270 */
[----:B------:R-:W-:-:S04]  /*2b670*/  IMAD R6, R20, 0x2, R3 ;  /* 0x0000000214067824 */ /* 0x000fc800078e0203 */
[----:B------:R-:W-:Y:S01]  /*2b680*/  IMAD R3, R20, 0x2, R6 ;  /* 0x0000000214037824 */ /* 0x000fe200078e0206 */
[----:B-1----:R-:W-:-:S04]  /*2b690*/  LEA R4, P6, R6, R0, 0x1 ;  /* 0x0000000006047211 */ /* 0x002fc800078c08ff */
[----:B------:R-:W-:Y:S02]  /*2b6a0*/  LEA.HI.X.SX32 R5, R6, R2, 0x1, P6 ;  /* 0x0000000206057211 */ /* 0x000fe400030f0eff */
[----:B0-----:R-:W-:Y:S01]  /*2b6b0*/  LEA R8, P6, R3, R0, 0x1 ;  /* 0x0000000003087211 */ /* 0x001fe200078c08ff */
[----:B------:R-:W-:-:S03]  /*2b6c0*/  IMAD R6, R20, 0x2, R3 ;  /* 0x0000000214067824 */ /* 0x000fc600078e0203 */
[----:B------:R-:W-:Y:S02]  /*2b6d0*/  LEA.HI.X.SX32 R9, R3, R2, 0x1, P6 ;  /* 0x0000000203097211 */ /* 0x000fe400030f0eff */
[----:B------:R-:W2:Y:S04]  /*2b6e0*/  LDL.LU R3, [R1+0x2f4] ;  /* 0x0002f40001037983 */ /* 0x000ea80000300800 */
[----:B------:R0:W-:Y:S02]  /*2b6f0*/  @P3 STG.E.U16 [R4.64], R26 ;  /* 0x0000001a04003986 */ /* 0x0001e4000c101506 */
[----:B0-----:R-:W-:-:S04]  /*2b700*/  LEA R4, P6, R6, R0, 0x1 ;  /* 0x0000000006047211 */ /* 0x001fc800078c08ff */
[----:B------:R-:W-:Y:S02]  /*2b710*/  LEA.HI.X.SX32 R5, R6, R2, 0x1, P6 ;  /* 0x0000000206057211 */ /* 0x000fe400030f0eff */
[----:B--2---:R-:W-:Y:S01]  /*2b720*/  ISETP.LT.AND P3, PT, R3, c[0x0][0x17c], !P0 ;  /* 0x00005f0003007a0c */ /* 0x004fe20004761270 */
[----:B------:R-:W-:Y:S02]  /*2b730*/  IMAD R3, R20, 0x2, R6 ;  /* 0x0000000214037824 */ /* 0x000fe400078e0206 */
        /* <DEDUP_REMOVED lines=16> */
[----:B------:R-:W-:-:S05]  /*2b840*/  LEA.HI.X.SX32 R9, R3, R2, 0x1, P6 ;  /* 0x0000000203097211 */ /* 0x000fca00030f0eff */
[----:B------:R-:W-:Y:S01]  /*2b850*/  @P3 STG.E.U16 [R8.64], R15 ;  /* 0x0000000f08003986 */ /* 0x000fe2000c101506 */
[----:B---3--:R-:W-:Y:S02]  /*2b860*/  ISETP.LT.AND P3, PT, R16, c[0x0][0x17c], !P0 ;  /* 0x00005f0010007a0c */ /* 0x008fe40004761270 */
[----:B--2---:R-:W-:Y:S01]  /*2b870*/  ISETP.LT.AND P5, PT, R6, c[0x0][0x17c], !P0 ;  /* 0x00005f0006007a0c */ /* 0x004fe200047a1270 */
[----:B------:R-:W-:Y:S02]  /*2b880*/  IMAD R6, R20, 0x2, R3 ;  /* 0x0000000214067824 */ /* 0x000fe400078e0203 */
[----:B------:R-:W2:Y:S03]  /*2b890*/  LDL.LU R3, [R1+0x304] ;  /* 0x0003040001037983 */ /* 0x000ea60000300800 */
[C---:B-1----:R-:W-:Y:S01]  /*2b8a0*/  LEA R4, P6, R6.reuse, R0, 0x1 ;  /* 0x0000000006047211 */ /* 0x042fe200078c08ff */
[----:B------:R-:W3:Y:S03]  /*2b8b0*/  LDL.LU R16, [R1+0x31c] ;  /* 0x00031c0001107983 */ /* 0x000ee60000300800 */
[----:B------:R-:W-:-:S05]  /*2b8c0*/  LEA.HI.X.SX32 R5, R6, R2, 0x1, P6 ;  /* 0x0000000206057211 */ /* 0x000fca00030f0eff */
[----:B------:R0:W-:Y:S01]  /*2b8d0*/  @P1 STG.E.U16 [R4.64], R19 ;  /* 0x0000001304001986 */ /* 0x0001e2000c101506 */
[----:B----4-:R-:W-:-:S03]  /*2b8e0*/  ISETP.LT.AND P1, PT, R18, c[0x0][0x17c], !P0 ;  /* 0x00005f0012007a0c */ /* 0x010fc60004721270 */
[----:B------:R-:W4:Y:S04]  /*2b8f0*/  LDL.LU R18, [R1+0x320] ;  /* 0x0003200001127983 */ /* 0x000f280000300800 */
[----:B0-----:R-:W3:Y:S01]  /*2b900*/  LDL.LU R5, [R1+0x310] ;  /* 0x0003100001057983 */ /* 0x001ee20000300800 */
[----:B------:R-:W-:Y:S02]  /*2b910*/  PRMT R7, R21, 0x7632, R7 ;  /* 0x0000763215077816 */ /* 0x000fe40000000007 */
[----:B------:R-:W-:Y:S01]  /*2b920*/  PRMT R10, R27, 0x7632, R10 ;  /* 0x000076321b0a7816 */ /* 0x000fe2000000000a */
[----:B------:R-:W4:Y:S04]  /*2b930*/  LDL.LU R21, [R1+0x324] ;  /* 0x0003240001157983 */ /* 0x000f280000300800 */
[----:B------:R-:W4:Y:S01]  /*2b940*/  LDL.LU R27, [R1+0x328] ;  /* 0x00032800011b7983 */ /* 0x000f220000300800 */
[----:B--2---:R-:W-:Y:S01]  /*2b950*/  ISETP.LT.AND P4, PT, R3, c[0x0][0x17c], !P0 ;  /* 0x00005f0003007a0c */ /* 0x004fe20004781270 */
[----:B------:R-:W-:-:S05]  /*2b960*/  IMAD R3, R20, 0x2, R6 ;  /* 0x0000000214037824 */ /* 0x000fca00078e0206 */
[----:B------:R-:W-:Y:S01]  /*2b970*/  LEA R8, P6, R3, R0, 0x1 ;  /* 0x0000000003087211 */ /* 0x000fe200078c08ff */
[----:B------:R-:W-:-:S03]  /*2b980*/  IMAD R6, R20, 0x2, R3 ;  /* 0x0000000214067824 */ /* 0x000fc600078e0203 */
[----:B------:R-:W-:Y:S01]  /*2b990*/  LEA.HI.X.SX32 R9, R3, R2, 0x1, P6 ;  /* 0x0000000203097211 */ /* 0x000fe200030f0eff */
[----:B------:R-:W-:Y:S01]  /*2b9a0*/  IMAD R3, R20, 0x2, R6 ;  /* 0x0000000214037824 */ /* 0x000fe200078e0206 */
[----:B------:R-:W-:-:S03]  /*2b9b0*/  LEA R4, P6, R6, R0, 0x1 ;  /* 0x0000000006047211 */ /* 0x000fc600078c08ff */
[----:B------:R0:W-:Y:S01]  /*2b9c0*/  @P2 STG.E.U16 [R8.64], R23 ;  /* 0x0000001708002986 */ /* 0x0001e2000c101506 */
[----:B---3--:R-:W-:Y:S02]  /*2b9d0*/  ISETP.LT.AND P2, PT, R5, c[0x0][0x17c], !P0 ;  /* 0x00005f0005007a0c */ /* 0x008fe40004741270 */
[----:B------:R-:W-:Y:S02]  /*2b9e0*/  LEA.HI.X.SX32 R5, R6, R2, 0x1, P6 ;  /* 0x0000000206057211 */ /* 0x000fe400030f0eff */
[----:B0-----:R-:W-:Y:S01]  /*2b9f0*/  LEA R8, P6, R3, R0, 0x1 ;  /* 0x0000000003087211 */ /* 0x001fe200078c08ff */
[----:B------:R-:W-:-:S03]  /*2ba00*/  IMAD R6, R20, 0x2, R3 ;  /* 0x0000000214067824 */ /* 0x000fc600078e0203 */
[----:B------:R-:W-:Y:S02]  /*2ba10*/  LEA.HI.X.SX32 R9, R3, R2, 0x1, P6 ;  /* 0x0000000203097211 */ /* 0x000fe400030f0eff */
[----:B------:R-:W2:Y:S04]  /*2ba20*/  LDL.LU R3, [R1+0x314] ;  /* 0x0003140001037983 */ /* 0x000ea80000300800 */
[----:B------:R0:W-:Y:S04]  /*2ba30*/  @P5 STG.E.U16 [R4.64], R7 ;  /* 0x0000000704005986 */ /* 0x0001e8000c101506 */
[----:B0-----:R-:W3:Y:S01]  /*2ba40*/  LDL.LU R5, [R1+0x318] ;  /* 0x0003180001057983 */ /* 0x001ee20000300800 */
[----:B------:R-:W-:-:S02]  /*2ba50*/  LEA R4, P6, R6, R0, 0x1 ;  /* 0x0000000006047211 */ /* 0x000fc400078c08ff */
[----:B------:R-:W-:Y:S01]  /*2ba60*/  PRMT R12, R17, 0x7632, R12 ;  /* 0x00007632110c7816 */ /* 0x000fe2000000000c */
[----:B------:R0:W-:Y:S01]  /*2ba70*/  @P4 STG.E.U16 [R8.64], R10 ;  /* 0x0000000a08004986 */ /* 0x0001e2000c101506 */
[----:B------:R-:W-:-:S03]  /*2ba80*/  PRMT R11, R22, 0x7632, R11 ;  /* 0x00007632160b7816 */ /* 0x000fc6000000000b */
[----:B------:R-:W4:Y:S01]  /*2ba90*/  LDL.LU R17, [R1+0x32c] ;  /* 0x00032c0001117983 */ /* 0x000f220000300800 */
[----:B------:R-:W-:Y:S02]  /*2baa0*/  PRMT R7, R13, 0x7632, R7 ;  /* 0x000076320d077816 */ /* 0x000fe40000000007 */
[----:B0-----:R-:W-:Y:S02]  /*2bab0*/  PRMT R10, R24, 0x7632, R10 ;  /* 0x00007632180a7816 */ /* 0x001fe4000000000a */
[----:B--2---:R-:W-:Y:S01]  /*2bac0*/  ISETP.LT.AND P5, PT, R3, c[0x0][0x17c], !P0 ;  /* 0x00005f0003007a0c */ /* 0x004fe200047a1270 */
[----:B------:R-:W-:Y:S01]  /*2bad0*/  IMAD R3, R20, 0x2, R6 ;  /* 0x0000000214037824 */ /* 0x000fe200078e0206 */
[----:B---3--:R-:W-:Y:S02]  /*2bae0*/  ISETP.LT.AND P4, PT, R5, c[0x0][0x17c], !P0 ;  /* 0x00005f0005007a0c */ /* 0x008fe40004781270 */
        /* <DEDUP_REMOVED lines=8> */
[----:B------:R-:W-:Y:S02]  /*2bb70*/  LEA.HI.X.SX32 R5, R6, R2, 0x1, P6 ;  /* 0x0000000206057211 */ /* 0x000fe400030f0eff */
[C---:B-1----:R-:W-:Y:S02]  /*2bb80*/  LEA R8, P6, R3.reuse, R0, 0x1 ;  /* 0x0000000003087211 */ /* 0x042fe400078c08ff */
[----:B------:R-:W-:Y:S02]  /*2bb90*/  PRMT R6, R14, 0x7632, R6 ;  /* 0x000076320e067816 */ /* 0x000fe40000000006 */
[----:B------:R-:W-:Y:S02]  /*2bba0*/  ISETP.LT.AND P3, PT, R16, c[0x0][0x17c], !P0 ;  /* 0x00005f0010007a0c */ /* 0x000fe40004761270 */
[----:B------:R-:W-:Y:S01]  /*2bbb0*/  LEA.HI.X.SX32 R9, R3, R2, 0x1, P6 ;  /* 0x0000000203097211 */ /* 0x000fe200030f0eff */
[----:B------:R-:W2:Y:S01]  /*2bbc0*/  LDL.LU R16, [R1+0x330] ;  /* 0x0003300001107983 */ /* 0x000ea20000300800 */
[----:B------:R-:W-:-:S03]  /*2bbd0*/  PRMT R11, R28, 0x7632, R11 ;  /* 0x000076321c0b7816 */ /* 0x000fc6000000000b */
[----:B------:R0:W-:Y:S04]  /*2bbe0*/  @P2 STG.E.U16 [R4.64], R6 ;  /* 0x0000000604002986 */ /* 0x0001e8000c101506 */
[----:B------:R1:W-:Y:S01]  /*2bbf0*/  @P5 STG.E.U16 [R8.64], R7 ;  /* 0x0000000708005986 */ /* 0x0003e2000c101506 */
[----:B----4-:R-:W-:-:S03]  /*2bc00*/  ISETP.LT.AND P5, PT, R27, c[0x0][0x17c], !P0 ;  /* 0x00005f001b007a0c */ /* 0x010fc600047a1270 */
[----:B------:R-:W3:Y:S04]  /*2bc10*/  LDL.LU R24, [R1+0x334] ;  /* 0x0003340001187983 */ /* 0x000ee80000300800 */
[----:B------:R-:W4:Y:S04]  /*2bc20*/  LDL.LU R27, [R1+0x338] ;  /* 0x00033800011b7983 */ /* 0x000f280000300800 */
[----:B------:R-:W4:Y:S01]  /*2bc30*/  LDL.LU R28, [R1+0xe0] ;  /* 0x0000e000011c7983 */ /* 0x000f220000300800 */
[----:B------:R-:W-:-:S04]  /*2bc40*/  IMAD R13, R20, 0x2, R3 ;  /* 0x00000002140d7824 */ /* 0x000fc800078e0203 */
[----:B------:R-:W-:Y:S01]  /*2bc50*/  IMAD R3, R20, 0x2, R13 ;  /* 0x0000000214037824 */ /* 0x000fe200078e020d */
[----:B0-----:R-:W-:-:S04]  /*2bc60*/  LEA R4, P6, R13, R0, 0x1 ;  /* 0x000000000d047211 */ /* 0x001fc800078c08ff */
[----:B------:R-:W-:Y:S01]  /*2bc70*/  LEA.HI.X.SX32 R5, R13, R2, 0x1, P6 ;  /* 0x000000020d057211 */ /* 0x000fe200030f0eff */
[C---:B------:R-:W-:Y:S01]  /*2bc80*/  IMAD R13, R20.reuse, 0x2, R3 ;  /* 0x00000002140d7824 */ /* 0x040fe200078e0203 */
[----:B-1----:R-:W-:Y:S02]  /*2bc90*/  LEA R8, P6, R3, R0, 0x1 ;  /* 0x0000000003087211 */ /* 0x002fe400078c08ff */
[----:B------:R-:W-:Y:S01]  /*2bca0*/  ISETP.LT.AND P2, PT, R21, c[0x0][0x17c], !P0 ;  /* 0x00005f0015007a0c */ /* 0x000fe20004741270 */
[----:B------:R-:W-:Y:S01]  /*2bcb0*/  IMAD R21, R20, 0x2, R13 ;  /* 0x0000000214157824 */ /* 0x000fe200078e020d */
[----:B------:R-:W-:Y:S01]  /*2bcc0*/  LEA.HI.X.SX32 R9, R3, R2, 0x1, P6 ;  /* 0x0000000203097211 */ /* 0x000fe200030f0eff */
[----:B------:R0:W-:Y:S01]  /*2bcd0*/  @P4 STG.E.U16 [R4.64], R10 ;  /* 0x0000000a04004986 */ /* 0x0001e2000c101506 */
[----:B------:R-:W-:Y:S01]  /*2bce0*/  ISETP.LT.AND P1, PT, R18, c[0x0][0x17c], !P0 ;  /* 0x00005f0012007a0c */ /* 0x000fe20004721270 */
[----:B------:R-:W-:Y:S01]  /*2bcf0*/  IMAD R3, R20, 0x2, R21 ;  /* 0x0000000214037824 */ /* 0x000fe200078e0215 */
[----:B------:R-:W-:Y:S01]  /*2bd00*/  ISETP.LT.AND P4, PT, R17, c[0x0][0x17c], !P0 ;  /* 0x00005f0011007a0c */ /* 0x000fe20004781270 */
[----:B------:R1:W-:Y:S01]  /*2bd10*/  @P3 STG.E.U16 [R8.64], R11 ;  /* 0x0000000b08003986 */ /* 0x0003e2000c101506 */
[----:B0-----:R-:W-:-:S04]  /*2bd20*/  LEA R4, P6, R13, R0, 0x1 ;  /* 0x000000000d047211 */ /* 0x001fc800078c08ff */
[----:B------:R-:W-:Y:S01]  /*2bd30*/  LEA.HI.X.SX32 R5, R13, R2, 0x1, P6 ;  /* 0x000000020d057211 */ /* 0x000fe200030f0eff */
[----:B------:R-:W-:Y:S01]  /*2bd40*/  IMAD R13, R20, 0x2, R3 ;  /* 0x00000002140d7824 */ /* 0x000fe200078e0203 */
[C---:B-1----:R-:W-:Y:S02]  /*2bd50*/  LEA R8, P6, R21.reuse, R0, 0x1 ;  /* 0x0000000015087211 */ /* 0x042fe400078c08ff */
[----:B------:R-:W-:Y:S01]  /*2bd60*/  PRMT R6, R26, 0x7632, R6 ;  /* 0x000076321a067816 */ /* 0x000fe20000000006 */
[----:B------:R-:W-:Y:S01]  /*2bd70*/  IMAD R17, R20, 0x2, R13 ;  /* 0x0000000214117824 */ /* 0x000fe200078e020d */
[----:B------:R-:W-:-:S03]  /*2bd80*/  LEA.HI.X.SX32 R9, R21, R2, 0x1, P6 ;  /* 0x0000000215097211 */ /* 0x000fc600030f0eff */
[C---:B------:R-:W-:Y:S01]  /*2bd90*/  IMAD R21, R20.reuse, 0x2, R17 ;  /* 0x0000000214157824 */ /* 0x040fe200078e0211 */
[----:B------:R-:W-:Y:S01]  /*2bda0*/  PRMT R7, R25, 0x7632, R7 ;  /* 0x0000763219077816 */ /* 0x000fe20000000007 */
[----:B------:R0:W-:Y:S02]  /*2bdb0*/  @P1 STG.E.U16 [R4.64], R6 ;  /* 0x0000000604001986 */ /* 0x0001e4000c101506 */
[----:B------:R-:W-:Y:S02]  /*2bdc0*/  IMAD R25, R20, 0x2, R21 ;  /* 0x0000000214197824 */ /* 0x000fe400078e0215 */
[----:B------:R1:W-:Y:S01]  /*2bdd0*/  @P2 STG.E.U16 [R8.64], R7 ;  /* 0x0000000708002986 */ /* 0x0003e2000c101506 */
[----:B0-----:R-:W-:-:S04]  /*2bde0*/  LEA R4, P1, R3, R0, 0x1 ;  /* 0x0000000003047211 */ /* 0x001fc800078208ff */
[----:B------:R-:W-:Y:S01]  /*2bdf0*/  LEA.HI.X.SX32 R5, R3, R2, 0x1, P1 ;  /* 0x0000000203057211 */ /* 0x000fe200008f0eff */
[----:B------:R-:W-:Y:S01]  /*2be00*/  IMAD R3, R20, 0x2, R25 ;  /* 0x0000000214037824 */ /* 0x000fe200078e0219 */
[-C--:B-1----:R-:W-:Y:S02]  /*2be10*/  LEA R8, P1, R17, R0.reuse, 0x1 ;  /* 0x0000000011087211 */ /* 0x082fe400078208ff */
[-C--:B------:R-:W-:Y:S02]  /*2be20*/  LEA R12, P2, R13, R0.reuse, 0x1 ;  /* 0x000000000d0c7211 */ /* 0x080fe400078408ff */
[----:B------:R-:W-:Y:S02]  /*2be30*/  LEA R20, P6, R21, R0, 0x1 ;  /* 0x0000000015147211 */ /* 0x000fe400078c08ff */
[-C--:B------:R-:W-:Y:S02]  /*2be40*/  LEA.HI.X.SX32 R9, R17, R2.reuse, 0x1, P1 ;  /* 0x0000000211097211 */ /* 0x080fe400008f0eff */
[----:B------:R-:W-:-:S02]  /*2be50*/  LEA.HI.X.SX32 R13, R13, R2, 0x1, P2 ;  /* 0x000000020d0d7211 */ /* 0x000fc400010f0eff */
[----:B------:R-:W-:Y:S02]  /*2be60*/  LEA.HI.X.SX32 R21, R21, R2, 0x1, P6 ;  /* 0x0000000215157211 */ /* 0x000fe400030f0eff */
[----:B------:R-:W-:Y:S02]  /*2be70*/  PRMT R6, R7, 0x7632, R6 ;  /* 0x0000763207067816 */ /* 0x000fe40000000006 */
[----:B------:R-:W-:Y:S02]  /*2be80*/  PRMT R11, R11, 0x7632, R11 ;  /* 0x000076320b0b7816 */ /* 0x000fe4000000000b */
[----:B------:R-:W-:Y:S02]  /*2be90*/  PRMT R10, R15, 0x7632, R10 ;  /* 0x000076320f0a7816 */ /* 0x000fe4000000000a */
[----:B------:R-:W-:Y:S02]  /*2bea0*/  PRMT R19, R19, 0x7632, R19 ;  /* 0x0000763213137816 */ /* 0x000fe40000000013 */
[----:B--2---:R-:W-:-:S02]  /*2beb0*/  ISETP.LT.AND P3, PT, R16, c[0x0][0x17c], !P0 ;  /* 0x00005f0010007a0c */ /* 0x004fc40004761270 */
[----:B------:R-:W-:-:S04]  /*2bec0*/  LEA R16, P1, R3, R0, 0x1 ;  /* 0x0000000003107211 */ /* 0x000fc800078208ff */
[----:B------:R-:W-:Y:S02]  /*2bed0*/  LEA.HI.X.SX32 R17, R3, R2, 0x1, P1 ;  /* 0x0000000203117211 */ /* 0x000fe400008f0eff */
[----:B---3--:R-:W-:Y:S02]  /*2bee0*/  ISETP.LT.AND P2, PT, R24, c[0x0][0x17c], !P0 ;  /* 0x00005f0018007a0c */ /* 0x008fe40004741270 */
[----:B------:R-:W-:Y:S02]  /*2bef0*/  LEA R24, P6, R25, R0, 0x1 ;  /* 0x0000000019187211 */ /* 0x000fe400078c08ff */
[----:B----4-:R-:W-:Y:S02]  /*2bf00*/  ISETP.LT.AND P1, PT, R27, c[0x0][0x17c], !P0 ;  /* 0x00005f001b007a0c */ /* 0x010fe40004721270 */
[----:B------:R-:W-:Y:S02]  /*2bf10*/  LEA.HI.X.SX32 R25, R25, R2, 0x1, P6 ;  /* 0x0000000219197211 */ /* 0x000fe400030f0eff */
[----:B------:R-:W-:-:S02]  /*2bf20*/  ISETP.LT.AND P0, PT, R28, c[0x0][0x17c], !P0 ;  /* 0x00005f001c007a0c */ /* 0x000fc40004701270 */
[----:B------:R-:W-:-:S05]  /*2bf30*/  PRMT R2, R29, 0x7632, R2 ;  /* 0x000076321d027816 */ /* 0x000fca0000000002 */
[----:B------:R0:W-:Y:S04]  /*2bf40*/  @P5 STG.E.U16 [R4.64], R2 ;  /* 0x0000000204005986 */ /* 0x0001e8000c101506 */
[----:B------:R0:W-:Y:S04]  /*2bf50*/  @P4 STG.E.U16 [R12.64], R6 ;  /* 0x000000060c004986 */ /* 0x0001e8000c101506 */
[----:B------:R0:W-:Y:S04]  /*2bf60*/  @P3 STG.E.U16 [R8.64], R11 ;  /* 0x0000000b08003986 */ /* 0x0001e8000c101506 */
[----:B------:R0:W-:Y:S04]  /*2bf70*/  @P2 STG.E.U16 [R20.64], R10 ;  /* 0x0000000a14002986 */ /* 0x0001e8000c101506 */
[----:B------:R0:W-:Y:S01]  /*2bf80*/  @P1 STG.E.U16 [R24.64], R19 ;  /* 0x0000001318001986 */ /* 0x0001e2000c101506 */
[----:B------:R-:W-:Y:S05]  /*2bf90*/  @!P0 EXIT ;  /* 0x000000000000894d */ /* 0x000fea0003800000 */
[----:B0-----:R-:W-:-:S05]  /*2bfa0*/  PRMT R8, R23, 0x7632, R8 ;  /* 0x0000763217087816 */ /* 0x001fca0000000008 */
[----:B------:R-:W-:Y:S01]  /*2bfb0*/  STG.E.U16 [R16.64], R8 ;  /* 0x0000000810007986 */ /* 0x000fe2000c101506 */
[----:B------:R-:W-:Y:S05]  /*2bfc0*/  EXIT ;  /* 0x000000000000794d */ /* 0x000fea0003800000 */
.L_x_3:
[----:B------:R-:W-:-:S00]  /*2bfd0*/  BRA `(.L_x_3) ;  /* 0xfffffff000007947 */ /* 0x000fc0000383ffff */
[----:B------:R-:W-:-:S00]  /*2bfe0*/  NOP ;  /* 0x0000000000007918 */ /* 0x000fc00000000000 */
        /* <DEDUP_REMOVED lines=9> */
.L_x_4:


//--------------------- .nv.shared.matmul_kernel  --------------------------
	.section	.nv.shared.matmul_kernel,"aw",@nobits
	.sectionflags	@""
	.align	16
